def matmul_kernel(
    a_ptr,
    b_ptr,
    c_ptr,
    M,
    N,
    K,
    stride_am,
    stride_ak,
    stride_bk,
    stride_bn,
    stride_cm,
    stride_cn,
    BLOCK_M: tl.constexpr,
    BLOCK_N: tl.constexpr,
    BLOCK_K: tl.constexpr,
    GROUP_M: tl.constexpr,
):
    pid = tl.program_id(axis=0)
    num_pid_m = tl.cdiv(M, BLOCK_M)
    num_pid_n = tl.cdiv(N, BLOCK_N)
    num_pid_in_group = GROUP_M * num_pid_n
    group_id = pid // num_pid_in_group
    first_pid_m = group_id * GROUP_M
    group_size_m = min(num_pid_m - first_pid_m, GROUP_M)
    pid_m = first_pid_m + ((pid % num_pid_in_group) % group_size_m)
    pid_n = (pid % num_pid_in_group) // group_size_m

    offs_am = (pid_m * BLOCK_M + tl.arange(0, BLOCK_M)) % M
    offs_bn = (pid_n * BLOCK_N + tl.arange(0, BLOCK_N)) % N
    offs_k = tl.arange(0, BLOCK_K)
    a_ptrs = a_ptr + offs_am[:, None] * stride_am + offs_k[None, :] * stride_ak
    b_ptrs = b_ptr + offs_k[:, None] * stride_bk + offs_bn[None, :] * stride_bn

    acc = tl.zeros((BLOCK_M, BLOCK_N), dtype=tl.float32)
    for kk in range(0, tl.cdiv(K, BLOCK_K)):
        a = tl.load(a_ptrs, mask=offs_k[None, :] < K - kk * BLOCK_K, other=0.0)
        b = tl.load(b_ptrs, mask=offs_k[:, None] < K - kk * BLOCK_K, other=0.0)
        acc = tl.dot(a, b, acc)
        a_ptrs += BLOCK_K * stride_ak
        b_ptrs += BLOCK_K * stride_bk

    c = acc.to(c_ptr.dtype.element_ty)
    offs_cm = pid_m * BLOCK_M + tl.arange(0, BLOCK_M)
    offs_cn = pid_n * BLOCK_N + tl.arange(0, BLOCK_N)
    c_ptrs = c_ptr + offs_cm[:, None] * stride_cm + offs_cn[None, :] * stride_cn
    mask = (offs_cm[:, None] < M) & (offs_cn[None, :] < N)
    tl.store(c_ptrs, c, mask=mask)

# config = {"BLOCK_K": 64, "BLOCK_M": 16, "BLOCK_N": 512, "GROUP_M": 8, "arch": "sm_100", "dtype": "fp8e4m3", "num_ctas": 1, "num_stages": 3, "num_warps": 4}
# arch = sm_100


// ===== COMPILED SASS (sm_100a) =====

	.target	sm_100a

	.elftype	@"ET_EXEC"


//--------------------- .note.nv.tkinfo           --------------------------
	.section	.note.nv.tkinfo,"",@"SHT_NOTE"
	.sectionflags	@"SHF_NOTE_NV_TKINFO"
	.tkinfo
        /*0018*/ 	.word	0x00000081
        /*0030*/ 	.string	""
        /*0030*/ 	.string	"ptxas-blackwell"
        /*0030*/ 	.string	"Cuda compilation tools, release 12.9, V12.9.86"
        /*0030*/ 	.string	"Build cuda_12.9.r12.9/compiler.36037853_0"
        /*0030*/ 	.string	"-v  -suppress-debug-info  -lineinfo  -arch sm_100a "



//--------------------- .note.nv.cuver            --------------------------
	.section	.note.nv.cuver,"",@"SHT_NOTE"
	.sectionflags	@"SHF_NOTE_NV_CUVER"
        /*0018*/ 	.short	0x0001
        /*001a*/ 	.short	0x0064
        /*001c*/ 	.short	0x0001
        /*001e*/ 	.short	0x0000
        /*0020*/ 	.short	0x0001
        /*0022*/ 	.short	0x0000


//--------------------- .nv.info                  --------------------------
	.section	.nv.info,"",@"SHT_CUDA_INFO"
	.align	4


	//----- nvinfo : EIATTR_REGCOUNT
	.align		4
        /*0000*/ 	.byte	0x04, 0x2f
        /*0002*/ 	.short	(.L_1 - .L_0)
	.align		4
.L_0:
        /*0004*/ 	.word	index@(matmul_kernel)
        /*0008*/ 	.word	0x00000020


	//----- nvinfo : EIATTR_FRAME_SIZE
	.align		4
.L_1:
        /*000c*/ 	.byte	0x04, 0x11
        /*000e*/ 	.short	(.L_3 - .L_2)
	.align		4
.L_2:
        /*0010*/ 	.word	index@(matmul_kernel)
        /*0014*/ 	.word	0x00001410


	//----- nvinfo : EIATTR_MIN_STACK_SIZE
	.align		4
.L_3:
        /*0018*/ 	.byte	0x04, 0x12
        /*001a*/ 	.short	(.L_5 - .L_4)
	.align		4
.L_4:
        /*001c*/ 	.word	index@(matmul_kernel)
        /*0020*/ 	.word	0x00001410
.L_5:


//--------------------- .nv.info.matmul_kernel    --------------------------
	.section	.nv.info.matmul_kernel,"",@"SHT_CUDA_INFO"
	.sectionflags	@""
	.align	4


	//----- nvinfo : EIATTR_CUDA_API_VERSION
	.align		4
        /*0000*/ 	.byte	0x04, 0x37
        /*0002*/ 	.short	(.L_7 - .L_6)
.L_6:
        /*0004*/ 	.word	0x00000081


	//----- nvinfo : EIATTR_KPARAM_INFO
	.align		4
.L_7:
        /*0008*/ 	.byte	0x04, 0x17
        /*000a*/ 	.short	(.L_9 - .L_8)
.L_8:
        /*000c*/ 	.word	0x00000000
        /*0010*/ 	.short	0x000d
        /*0012*/ 	.short	0x0048
        /*0014*/ 	.byte	0x00, 0xf4, 0x21, 0x00


	//----- nvinfo : EIATTR_KPARAM_INFO
	.align		4
.L_9:
        /*0018*/ 	.byte	0x04, 0x17
        /*001a*/ 	.short	(.L_11 - .L_10)
.L_10:
        /*001c*/ 	.word	0x00000000
        /*0020*/ 	.short	0x000c
        /*0022*/ 	.short	0x0040
        /*0024*/ 	.byte	0x00, 0xf4, 0x21, 0x00


	//----- nvinfo : EIATTR_KPARAM_INFO
	.align		4
.L_11:
        /*0028*/ 	.byte	0x04, 0x17
        /*002a*/ 	.short	(.L_13 - .L_12)
.L_12:
        /*002c*/ 	.word	0x00000000
        /*0030*/ 	.short	0x000b
        /*0032*/ 	.short	0x0038
        /*0034*/ 	.byte	0x00, 0xf0, 0x11, 0x00


	//----- nvinfo : EIATTR_KPARAM_INFO
	.align		4
.L_13:
        /*0038*/ 	.byte	0x04, 0x17
        /*003a*/ 	.short	(.L_15 - .L_14)
.L_14:
        /*003c*/ 	.word	0x00000000
        /*0040*/ 	.short	0x000a
        /*0042*/ 	.short	0x0034
        /*0044*/ 	.byte	0x00, 0xf0, 0x11, 0x00


	//----- nvinfo : EIATTR_KPARAM_INFO
	.align		4
.L_15:
        /*0048*/ 	.byte	0x04, 0x17
        /*004a*/ 	.short	(.L_17 - .L_16)
.L_16:
        /*004c*/ 	.word	0x00000000
        /*0050*/ 	.short	0x0009
        /*0052*/ 	.short	0x0030
        /*0054*/ 	.byte	0x00, 0xf0, 0x11, 0x00


	//----- nvinfo : EIATTR_KPARAM_INFO
	.align		4
.L_17:
        /*0058*/ 	.byte	0x04, 0x17
        /*005a*/ 	.short	(.L_19 - .L_18)
.L_18:
        /*005c*/ 	.word	0x00000000
        /*0060*/ 	.short	0x0008
        /*0062*/ 	.short	0x002c
        /*0064*/ 	.byte	0x00, 0xf0, 0x11, 0x00


	//----- nvinfo : EIATTR_KPARAM_INFO
	.align		4
.L_19:
        /*0068*/ 	.byte	0x04, 0x17
        /*006a*/ 	.short	(.L_21 - .L_20)
.L_20:
        /*006c*/ 	.word	0x00000000
        /*0070*/ 	.short	0x0007
        /*0072*/ 	.short	0x0028
        /*0074*/ 	.byte	0x00, 0xf0, 0x11, 0x00


	//----- nvinfo : EIATTR_KPARAM_INFO
	.align		4
.L_21:
        /*0078*/ 	.byte	0x04, 0x17
        /*007a*/ 	.short	(.L_23 - .L_22)
.L_22:
        /*007c*/ 	.word	0x00000000
        /*0080*/ 	.short	0x0006
        /*0082*/ 	.short	0x0024
        /*0084*/ 	.byte	0x00, 0xf0, 0x11, 0x00


	//----- nvinfo : EIATTR_KPARAM_INFO
	.align		4
.L_23:
        /*0088*/ 	.byte	0x04, 0x17
        /*008a*/ 	.short	(.L_25 - .L_24)
.L_24:
        /*008c*/ 	.word	0x00000000
        /*0090*/ 	.short	0x0005
        /*0092*/ 	.short	0x0020
        /*0094*/ 	.byte	0x00, 0xf0, 0x11, 0x00


	//----- nvinfo : EIATTR_KPARAM_INFO
	.align		4
.L_25:
        /*0098*/ 	.byte	0x04, 0x17
        /*009a*/ 	.short	(.L_27 - .L_26)
.L_26:
        /*009c*/ 	.word	0x00000000
        /*00a0*/ 	.short	0x0004
        /*00a2*/ 	.short	0x001c
        /*00a4*/ 	.byte	0x00, 0xf0, 0x11, 0x00


	//----- nvinfo : EIATTR_KPARAM_INFO
	.align		4
.L_27:
        /*00a8*/ 	.byte	0x04, 0x17
        /*00aa*/ 	.short	(.L_29 - .L_28)
.L_28:
        /*00ac*/ 	.word	0x00000000
        /*00b0*/ 	.short	0x0003
        /*00b2*/ 	.short	0x0018
        /*00b4*/ 	.byte	0x00, 0xf0, 0x11, 0x00


	//----- nvinfo : EIATTR_KPARAM_INFO
	.align		4
.L_29:
        /*00b8*/ 	.byte	0x04, 0x17
        /*00ba*/ 	.short	(.L_31 - .L_30)
.L_30:
        /*00bc*/ 	.word	0x00000000
        /*00c0*/ 	.short	0x0002
        /*00c2*/ 	.short	0x0010
        /*00c4*/ 	.byte	0x00, 0xf4, 0x21, 0x00


	//----- nvinfo : EIATTR_KPARAM_INFO
	.align		4
.L_31:
        /*00c8*/ 	.byte	0x04, 0x17
        /*00ca*/ 	.short	(.L_33 - .L_32)
.L_32:
        /*00cc*/ 	.word	0x00000000
        /*00d0*/ 	.short	0x0001
        /*00d2*/ 	.short	0x0008
        /*00d4*/ 	.byte	0x00, 0xf4, 0x21, 0x00


	//----- nvinfo : EIATTR_KPARAM_INFO
	.align		4
.L_33:
        /*00d8*/ 	.byte	0x04, 0x17
        /*00da*/ 	.short	(.L_35 - .L_34)
.L_34:
        /*00dc*/ 	.word	0x00000000
        /*00e0*/ 	.short	0x0000
        /*00e2*/ 	.short	0x0000
        /*00e4*/ 	.byte	0x00, 0xf4, 0x21, 0x00


	//----- nvinfo : EIATTR_SPARSE_MMA_MASK
	.align		4
.L_35:
        /*00e8*/ 	.byte	0x03, 0x50
        /*00ea*/ 	.short	0x0000


	//----- nvinfo : EIATTR_MAXREG_COUNT
	.align		4
        /*00ec*/ 	.byte	0x03, 0x1b
        /*00ee*/ 	.short	0x00ff


	//----- nvinfo : EIATTR_NUM_BARRIERS
	.align		4
        /*00f0*/ 	.byte	0x02, 0x4c
        /*00f2*/ 	.byte	0x01
	.zero		1


	//----- nvinfo : EIATTR_ANNOTATIONS
	.align		4
        /*00f4*/ 	.byte	0x04, 0x55
        /*00f6*/ 	.short	(.L_37 - .L_36)


	//   ....[0]....
.L_36:
        /*00f8*/ 	.word	0x00000001
        /*00fc*/ 	.byte	0x20, 0x05, 0x00, 0x00, 0x01, 0x00, 0x00, 0x00, 0x30, 0x05, 0x00, 0x00, 0x01, 0x00, 0x00, 0x00
        /* <DEDUP_REMOVED lines=2865> */
        /*b41c*/ 	.byte	0x50, 0x35, 0x03, 0x00


	//----- nvinfo : EIATTR_VRC_CTA_INIT_COUNT
	.align		4
.L_37:
        /*b420*/ 	.byte	0x02, 0x4a
	.zero		1
	.zero		1


	//----- nvinfo : EIATTR_EXIT_INSTR_OFFSETS
	.align		4
        /*b424*/ 	.byte	0x04, 0x1c
        /*b426*/ 	.short	(.L_39 - .L_38)


	//   ....[0]....
.L_38:
        /*b428*/ 	.word	0x000339b0


	//   ....[1]....
        /*b42c*/ 	.word	0x000339d0


	//----- nvinfo : EIATTR_REQNTID
	.align		4
.L_39:
        /*b430*/ 	.byte	0x04, 0x10
        /*b432*/ 	.short	(.L_41 - .L_40)
.L_40:
        /*b434*/ 	.word	0x00000080
        /*b438*/ 	.word	0x00000001
        /*b43c*/ 	.word	0x00000001


	//----- nvinfo : EIATTR_CBANK_PARAM_SIZE
	.align		4
.L_41:
        /*b440*/ 	.byte	0x03, 0x19
        /*b442*/ 	.short	0x0050


	//----- nvinfo : EIATTR_PARAM_CBANK
	.align		4
        /*b444*/ 	.byte	0x04, 0x0a
        /*b446*/ 	.short	(.L_43 - .L_42)
	.align		4
.L_42:
        /*b448*/ 	.word	index@(.nv.constant0.matmul_kernel)
        /*b44c*/ 	.short	0x0380
        /*b44e*/ 	.short	0x0050


	//----- nvinfo : EIATTR_SW_WAR
	.align		4
.L_43:
        /*b450*/ 	.byte	0x04, 0x36
        /*b452*/ 	.short	(.L_45 - .L_44)
.L_44:
        /*b454*/ 	.word	0x00000008
.L_45:


//--------------------- .nv.compat                --------------------------
	.section	.nv.compat,"",@"SHT_CUDA_COMPAT_INFO"
	.align	4
        /*0000*/ 	.byte	0x02, 0x02, 0x02, 0x00, 0x02, 0x05, 0x05, 0x00, 0x02, 0x03, 0x00, 0x00, 0x02, 0x06, 0x01, 0x00


//--------------------- .nv.callgraph             --------------------------
	.section	.nv.callgraph,"",@"SHT_CUDA_CALLGRAPH"
	.align	4
	.sectionentsize	8
	.align		4
        /*0000*/ 	.word	0x00000000
	.align		4
        /*0004*/ 	.word	0xffffffff
	.align		4
        /*0008*/ 	.word	0x00000000
	.align		4
        /*000c*/ 	.word	0xfffffffe
	.align		4
        /*0010*/ 	.word	0x00000000
	.align		4
        /*0014*/ 	.word	0xfffffffd
	.align		4
        /*0018*/ 	.word	0x00000000
	.align		4
        /*001c*/ 	.word	0xfffffffc


//--------------------- .text.matmul_kernel       --------------------------
	.section	.text.matmul_kernel,"ax",@progbits
	.align	128
        .global         matmul_kernel
        .type           matmul_kernel,@function
        .size           matmul_kernel,(.L_x_4 - matmul_kernel)
        .other          matmul_kernel,@"STO_CUDA_ENTRY STV_DEFAULT"
matmul_kernel:
.text.matmul_kernel:
[----:B------:R-:W0:Y:S08]  /*0000*/  LDC R1, c[0x0][0x37c] ;  /* 0x0000df00ff017b82 */ /* 0x000e300000000800 */
[----:B------:R-:W1:Y:S01]  /*0010*/  LDC.64 R6, c[0x0][0x398] ;  /* 0x0000e600ff067b82 */ /* 0x000e620000000a00 */
[----:B------:R-:W2:Y:S01]  /*0020*/  S2R R14, SR_TID.X ;  /* 0x00000000000e7919 */ /* 0x000ea20000002100 */
[----:B------:R-:W3:Y:S01]  /*0030*/  LDCU UR4, c[0x0][0x3a0] ;  /* 0x00007400ff0477ac */ /* 0x000ee20008000800 */
[----:B0-----:R-:W-:Y:S01]  /*0040*/  VIADD R1, R1, 0xffffebf0 ;  /* 0xffffebf001017836 */ /* 0x001fe20000000000 */
[----:B------:R-:W0:Y:S01]  /*0050*/  LDCU.64 UR8, c[0x0][0x358] ;  /* 0x00006b00ff0877ac */ /* 0x000e220008000a00 */
[----:B---3--:R-:W-:Y:S01]  /*0060*/  UIADD3 UR4, UPT, UPT, UR4, 0x3f, URZ ;  /* 0x0000003f04047890 */ /* 0x008fe2000fffe0ff */
[----:B-1----:R-:W-:-:S03]  /*0070*/  VIADD R0, R7, 0x1ff ;  /* 0x000001ff07007836 */ /* 0x002fc60000000000 */
[----:B------:R-:W-:Y:S02]  /*0080*/  UISETP.GT.AND UP0, UPT, UR4, 0x3f, UPT ;  /* 0x0000003f0400788c */ /* 0x000fe4000bf04270 */
[----:B------:R-:W-:-:S04]  /*0090*/  SHF.R.S32.HI R3, RZ, 0x1f, R0 ;  /* 0x0000001fff037819 */ /* 0x000fc80000011400 */
[----:B------:R-:W-:-:S04]  /*00a0*/  LEA.HI R3, R3, R0, RZ, 0x9 ;  /* 0x0000000003037211 */ /* 0x000fc800078f48ff */
[----:B------:R-:W-:Y:S02]  /*00b0*/  SHF.R.S32.HI R0, RZ, 0x9, R3 ;  /* 0x00000009ff007819 */ /* 0x000fe40000011403 */
[----:B------:R-:W1:Y:S03]  /*00c0*/  S2R R3, SR_CTAID.X ;  /* 0x0000000000037919 */ /* 0x000e660000002500 */
[----:B------:R-:W-:-:S05]  /*00d0*/  IMAD.SHL.U32 R0, R0, 0x8, RZ ;  /* 0x0000000800007824 */ /* 0x000fca00078e00ff */
[-C--:B------:R-:W-:Y:S02]  /*00e0*/  IABS R9, R0.reuse ;  /* 0x0000000000097213 */ /* 0x080fe40000000000 */
[----:B------:R-:W-:Y:S02]  /*00f0*/  IABS R12, R0 ;  /* 0x00000000000c7213 */ /* 0x000fe40000000000 */
[----:B------:R-:W3:Y:S08]  /*0100*/  I2F.RP R2, R9 ;  /* 0x0000000900027306 */ /* 0x000ef00000209400 */
[----:B---3--:R-:W3:Y:S01]  /*0110*/  MUFU.RCP R2, R2 ;  /* 0x0000000200027308 */ /* 0x008ee20000001000 */
[----:B-1----:R-:W-:Y:S01]  /*0120*/  IABS R10, R3 ;  /* 0x00000003000a7213 */ /* 0x002fe20000000000 */
[----:B---3--:R-:W-:-:S02]  /*0130*/  VIADD R4, R2, 0xffffffe ;  /* 0x0ffffffe02047836 */ /* 0x008fc40000000000 */
[----:B------:R-:W-:-:S04]  /*0140*/  IMAD.MOV R2, RZ, RZ, -R12 ;  /* 0x000000ffff027224 */ /* 0x000fc800078e0a0c */
[----:B------:R1:W3:Y:S02]  /*0150*/  F2I.FTZ.U32.TRUNC.NTZ R5, R4 ;  /* 0x0000000400057305 */ /* 0x0002e4000021f000 */
[----:B-1----:R-:W-:Y:S02]  /*0160*/  IMAD.MOV.U32 R4, RZ, RZ, RZ ;  /* 0x000000ffff047224 */ /* 0x002fe400078e00ff */
[----:B---3--:R-:W-:-:S04]  /*0170*/  IMAD.MOV R8, RZ, RZ, -R5 ;  /* 0x000000ffff087224 */ /* 0x008fc800078e0a05 */
[----:B------:R-:W-:Y:S02]  /*0180*/  IMAD R11, R8, R9, RZ ;  /* 0x00000009080b7224 */ /* 0x000fe400078e02ff */
[----:B------:R-:W-:Y:S02]  /*0190*/  IMAD.MOV.U32 R8, RZ, RZ, R10 ;  /* 0x000000ffff087224 */ /* 0x000fe400078e000a */
[----:B------:R-:W-:-:S06]  /*01a0*/  IMAD.HI.U32 R5, R5, R11, R4 ;  /* 0x0000000b05057227 */ /* 0x000fcc00078e0004 */
[----:B------:R-:W-:-:S04]  /*01b0*/  IMAD.HI.U32 R5, R5, R8, RZ ;  /* 0x0000000805057227 */ /* 0x000fc800078e00ff */
[----:B------:R-:W-:-:S05]  /*01c0*/  IMAD R2, R5, R2, R8 ;  /* 0x0000000205027224 */ /* 0x000fca00078e0208 */
[----:B------:R-:W-:-:S13]  /*01d0*/  ISETP.GT.U32.AND P1, PT, R9, R2, PT ;  /* 0x000000020900720c */ /* 0x000fda0003f24070 */
[----:B------:R-:W-:Y:S02]  /*01e0*/  @!P1 IMAD.IADD R2, R2, 0x1, -R9 ;  /* 0x0000000102029824 */ /* 0x000fe400078e0a09 */
[----:B------:R-:W-:Y:S01]  /*01f0*/  @!P1 VIADD R5, R5, 0x1 ;  /* 0x0000000105059836 */ /* 0x000fe20000000000 */
[----:B------:R-:W-:Y:S02]  /*0200*/  ISETP.NE.AND P1, PT, R0, RZ, PT ;  /* 0x000000ff0000720c */ /* 0x000fe40003f25270 */
[----:B------:R-:W-:Y:S02]  /*0210*/  ISETP.GE.U32.AND P0, PT, R2, R9, PT ;  /* 0x000000090200720c */ /* 0x000fe40003f06070 */
[----:B------:R-:W-:-:S04]  /*0220*/  LOP3.LUT R2, R3, R0, RZ, 0x3c, !PT ;  /* 0x0000000003027212 */ /* 0x000fc800078e3cff */
[----:B------:R-:W-:Y:S01]  /*0230*/  ISETP.GE.AND P2, PT, R2, RZ, PT ;  /* 0x000000ff0200720c */ /* 0x000fe20003f46270 */
[----:B------:R-:W-:-:S06]  /*0240*/  VIADD R2, R6, 0xf ;  /* 0x0000000f06027836 */ /* 0x000fcc0000000000 */
[----:B------:R-:W-:-:S04]  /*0250*/  @P0 VIADD R5, R5, 0x1 ;  /* 0x0000000105050836 */ /* 0x000fc80000000000 */
[----:B------:R-:W-:Y:S01]  /*0260*/  IMAD.MOV.U32 R4, RZ, RZ, R5 ;  /* 0x000000ffff047224 */ /* 0x000fe200078e0005 */
[----:B------:R-:W-:-:S03]  /*0270*/  SHF.R.S32.HI R5, RZ, 0x1f, R2 ;  /* 0x0000001fff057819 */ /* 0x000fc60000011402 */
[----:B------:R-:W-:Y:S01]  /*0280*/  @!P2 IMAD.MOV R4, RZ, RZ, -R4 ;  /* 0x000000ffff04a224 */ /* 0x000fe200078e0a04 */
[----:B------:R-:W-:Y:S02]  /*0290*/  @!P1 LOP3.LUT R4, RZ, R0, RZ, 0x33, !PT ;  /* 0x00000000ff049212 */ /* 0x000fe400078e33ff */
[----:B------:R-:W-:-:S03]  /*02a0*/  LEA.HI R5, R5, R2, RZ, 0x4 ;  /* 0x0000000205057211 */ /* 0x000fc600078f20ff */
[----:B------:R-:W-:Y:S02]  /*02b0*/  IMAD.SHL.U32 R2, R4, 0x8, RZ ;  /* 0x0000000804027824 */ /* 0x000fe400078e00ff */
[----:B------:R-:W-:-:S03]  /*02c0*/  IMAD.MOV R4, RZ, RZ, -R4 ;  /* 0x000000ffff047224 */ /* 0x000fc600078e0a04 */
[----:B------:R-:W-:Y:S01]  /*02d0*/  LEA.HI.SX32 R5, R5, -R2, 0x1c ;  /* 0x8000000205057211 */ /* 0x000fe200078fe2ff */
[----:B------:R-:W-:Y:S02]  /*02e0*/  IMAD R15, R0, R4, R3 ;  /* 0x00000004000f7224 */ /* 0x000fe400078e0203 */
[----:B------:R-:W-:Y:S01]  /*02f0*/  IMAD.MOV.U32 R4, RZ, RZ, RZ ;  /* 0x000000ffff047224 */ /* 0x000fe200078e00ff */
[----:B------:R-:W-:Y:S02]  /*0300*/  VIMNMX R8, PT, PT, R5, 0x8, PT ;  /* 0x0000000805087848 */ /* 0x000fe40003fe0100 */
[----:B------:R-:W-:Y:S02]  /*0310*/  IABS R13, R15 ;  /* 0x0000000f000d7213 */ /* 0x000fe40000000000 */
[----:B------:R-:W-:-:S04]  /*0320*/  IABS R11, R8 ;  /* 0x00000008000b7213 */ /* 0x000fc80000000000 */
[----:B------:R-:W1:Y:S08]  /*0330*/  I2F.RP R9, R11 ;  /* 0x0000000b00097306 */ /* 0x000e700000209400 */
[----:B-1----:R-:W1:Y:S02]  /*0340*/  MUFU.RCP R9, R9 ;  /* 0x0000000900097308 */ /* 0x002e640000001000 */
[----:B-1----:R-:W-:-:S06]  /*0350*/  VIADD R5, R9, 0xffffffe ;  /* 0x0ffffffe09057836 */ /* 0x002fcc0000000000 */
[----:B------:R-:W1:Y:S02]  /*0360*/  F2I.FTZ.U32.TRUNC.NTZ R5, R5 ;  /* 0x0000000500057305 */ /* 0x000e64000021f000 */
[----:B-1----:R-:W-:-:S04]  /*0370*/  IMAD.MOV R10, RZ, RZ, -R5 ;  /* 0x000000ffff0a7224 */ /* 0x002fc800078e0a05 */
[----:B------:R-:W-:-:S04]  /*0380*/  IMAD.MOV.U32 R0, RZ, RZ, R10 ;  /* 0x000000ffff007224 */ /* 0x000fc800078e000a */
[----:B------:R-:W-:Y:S01]  /*0390*/  IMAD R3, R0, R11, RZ ;  /* 0x0000000b00037224 */ /* 0x000fe200078e02ff */
[----:B------:R-:W-:-:S03]  /*03a0*/  IABS R0, R8 ;  /* 0x0000000800007213 */ /* 0x000fc60000000000 */
[----:B------:R-:W-:-:S04]  /*03b0*/  IMAD.HI.U32 R4, R5, R3, R4 ;  /* 0x0000000305047227 */ /* 0x000fc800078e0004 */
[----:B------:R-:W-:Y:S02]  /*03c0*/  IMAD.MOV R0, RZ, RZ, -R0 ;  /* 0x000000ffff007224 */ /* 0x000fe400078e0a00 */
        /* <DEDUP_REMOVED lines=8> */
[----:B------:R-:W-:Y:S02]  /*0450*/  ISETP.GE.AND P2, PT, R0, RZ, PT ;  /* 0x000000ff0000720c */ /* 0x000fe40003f46270 */
[----:B--2---:R-:W-:-:S05]  /*0460*/  LOP3.LUT R0, R14, 0xf, RZ, 0xc0, !PT ;  /* 0x0000000f0e007812 */ /* 0x004fca00078ec0ff */
[----:B------:R-:W-:-:S06]  /*0470*/  @P0 VIADD R4, R4, 0x1 ;  /* 0x0000000104040836 */ /* 0x000fcc0000000000 */
[----:B------:R-:W-:Y:S01]  /*0480*/  @!P2 IMAD.MOV R4, RZ, RZ, -R4 ;  /* 0x000000ffff04a224 */ /* 0x000fe200078e0a04 */
[----:B------:R-:W-:-:S05]  /*0490*/  @!P1 LOP3.LUT R4, RZ, R8, RZ, 0x33, !PT ;  /* 0x00000008ff049212 */ /* 0x000fca00078e33ff */
[----:B------:R-:W-:Y:S02]  /*04a0*/  IMAD.MOV R3, RZ, RZ, -R4 ;  /* 0x000000ffff037224 */ /* 0x000fe400078e0a04 */
[----:B------:R-:W-:Y:S02]  /*04b0*/  IMAD.SHL.U32 R12, R4, 0x200, RZ ;  /* 0x00000200040c7824 */ /* 0x000fe400078e00ff */
[----:B------:R-:W-:-:S04]  /*04c0*/  IMAD R3, R8, R3, R15 ;  /* 0x0000000308037224 */ /* 0x000fc800078e020f */
[----:B------:R-:W-:Y:S01]  /*04d0*/  IMAD.IADD R3, R2, 0x1, R3 ;  /* 0x0000000102037824 */ /* 0x000fe200078e0203 */
[----:B------:R-:W-:-:S04]  /*04e0*/  SHF.R.U32.HI R2, RZ, 0x4, R14 ;  /* 0x00000004ff027819 */ /* 0x000fc8000001160e */
[----:B------:R-:W-:Y:S01]  /*04f0*/  SGXT.U32 R16, R2, 0x3 ;  /* 0x000000030210781a */ /* 0x000fe20000000000 */
[----:B------:R-:W-:-:S03]  /*0500*/  IMAD R2, R3, 0x10, R0 ;  /* 0x0000001003027824 */ /* 0x000fc600078e0200 */
[----:B------:R-:W-:Y:S02]  /*0510*/  LOP3.LUT R0, R16, 0x30, RZ, 0xfc, !PT ;  /* 0x0000003010007812 */ /* 0x000fe400078efcff */
[----:B------:R1:W-:Y:S04]  /*0520*/  STL [R1+0xd64], R2 ;  /* 0x000d640201007387 */ /* 0x0003e80000100800 */
[----:B------:R1:W-:Y:S01]  /*0530*/  STL [R1+0x4fc], R12 ;  /* 0x0004fc0c01007387 */ /* 0x0003e20000100800 */
[----:B0-----:R-:W-:Y:S05]  /*0540*/  BRA.U UP0, `(.L_x_0) ;  /* 0x0000000100f47547 */ /* 0x001fea000b800000 */
[----:B------:R-:W-:Y:S01]  /*0550*/  IMAD.SHL.U32 R0, R14, 0x10, RZ ;  /* 0x000000100e007824 */ /* 0x000fe200078e00ff */
[----:B------:R2:W-:Y:S01]  /*0560*/  STL [R1+0x280], RZ ;  /* 0x000280ff01007387 */ /* 0x0005e20000100800 */
[----:B------:R-:W-:Y:S02]  /*0570*/  CS2R R20, SRZ ;  /* 0x0000000000147805 */ /* 0x000fe4000001ff00 */
[----:B------:R-:W-:Y:S02]  /*0580*/  CS2R R22, SRZ ;  /* 0x0000000000167805 */ /* 0x000fe4000001ff00 */
[----:B------:R-:W-:Y:S01]  /*0590*/  CS2R R8, SRZ ;  /* 0x0000000000087805 */ /* 0x000fe2000001ff00 */
[----:B------:R2:W-:Y:S01]  /*05a0*/  STL [R1+0xd60], R0 ;  /* 0x000d600001007387 */ /* 0x0005e20000100800 */
[----:B------:R-:W-:Y:S02]  /*05b0*/  CS2R R10, SRZ ;  /* 0x00000000000a7805 */ /* 0x000fe4000001ff00 */
[----:B------:R-:W-:-:S02]  /*05c0*/  CS2R R4, SRZ ;  /* 0x0000000000047805 */ /* 0x000fc4000001ff00 */
[----:B------:R-:W-:Y:S01]  /*05d0*/  CS2R R6, SRZ ;  /* 0x0000000000067805 */ /* 0x000fe2000001ff00 */
[----:B------:R2:W-:Y:S04]  /*05e0*/  STL [R1+0x284], RZ ;  /* 0x000284ff01007387 */ /* 0x0005e80000100800 */
        /* <DEDUP_REMOVED lines=49> */
[----:B------:R2:W-:Y:S01]  /*0900*/  STL [R1+0x29c], RZ ;  /* 0x00029cff01007387 */ /* 0x0005e20000100800 */
[----:B------:R-:W-:Y:S05]  /*0910*/  BRA `(.L_x_1) ;  /* 0x000002f000c07947 */ /* 0x000fea0003800000 */
.L_x_0:
[----:B------:R-:W-:Y:S01]  /*0920*/  IABS R8, R7 ;  /* 0x0000000700087213 */ /* 0x000fe20000000000 */
[----:B------:R0:W-:Y:S01]  /*0930*/  STL [R1+0xefc], R7 ;  /* 0x000efc0701007387 */ /* 0x0001e20000100800 */
[----:B------:R-:W-:Y:S01]  /*0940*/  LEA.HI R9, R14, R12, RZ, 0x1a ;  /* 0x0000000c0e097211 */ /* 0x000fe200078fd0ff */
[----:B------:R-:W2:Y:S01]  /*0950*/  LDCU UR4, c[0x0][0x3ac] ;  /* 0x00007580ff0477ac */ /* 0x000ea20008000800 */
[----:B------:R-:W3:Y:S01]  /*0960*/  I2F.RP R4, R8 ;  /* 0x0000000800047306 */ /* 0x000ee20000209400 */
[----:B------:R-:W-:Y:S02]  /*0970*/  SHF.R.U32.HI R10, RZ, 0x6, R14 ;  /* 0x00000006ff0a7819 */ /* 0x000fe4000001160e */
[----:B------:R-:W-:Y:S01]  /*0980*/  VIADD R0, R9, 0x1fe ;  /* 0x000001fe09007836 */ /* 0x000fe20000000000 */
[----:B------:R-:W4:Y:S01]  /*0990*/  LDCU UR11, c[0x0][0x3a8] ;  /* 0x00007500ff0b77ac */ /* 0x000f220008000800 */
[----:B------:R-:W-:-:S03]  /*09a0*/  SGXT.U32 R10, R10, 0x1 ;  /* 0x000000010a0a781a */ /* 0x000fc60000000000 */
[----:B------:R-:W-:Y:S01]  /*09b0*/  IABS R13, R0 ;  /* 0x00000000000d7213 */ /* 0x000fe20000000000 */
[----:B------:R-:W5:Y:S01]  /*09c0*/  LDCU.64 UR6, c[0x0][0x388] ;  /* 0x00007100ff0677ac */ /* 0x000f620008000a00 */
[----:B------:R-:W-:Y:S02]  /*09d0*/  LOP3.LUT R10, R12, R10, RZ, 0xfc, !PT ;  /* 0x0000000a0c0a7212 */ /* 0x000fe400078efcff */
[----:B------:R-:W-:Y:S01]  /*09e0*/  ISETP.GE.AND P2, PT, R0, RZ, PT ;  /* 0x000000ff0000720c */ /* 0x000fe20003f46270 */
[----:B------:R-:W1:Y:S01]  /*09f0*/  LDCU UR5, c[0x0][0x3b0] ;  /* 0x00007600ff0577ac */ /* 0x000e620008000800 */
[C---:B------:R-:W-:Y:S01]  /*0a00*/  LOP3.LUT R14, R10.reuse, 0x1fc, RZ, 0xfc, !PT ;  /* 0x000001fc0a0e7812 */ /* 0x040fe200078efcff */
[----:B---3--:R-:W3:Y:S01]  /*0a10*/  MUFU.RCP R4, R4 ;  /* 0x0000000400047308 */ /* 0x008ee20000001000 */
[----:B-1----:R-:W-:Y:S01]  /*0a20*/  LOP3.LUT R12, R10, 0x1f8, RZ, 0xfc, !PT ;  /* 0x000001f80a0c7812 */ /* 0x002fe200078efcff */
[----:B------:R-:W1:Y:S01]  /*0a30*/  LDCU.64 UR12, c[0x0][0x380] ;  /* 0x00007000ff0c77ac */ /* 0x000e620008000a00 */
[----:B------:R-:W-:-:S02]  /*0a40*/  IABS R15, R14 ;  /* 0x0000000e000f7213 */ /* 0x000fc40000000000 */
[----:B------:R-:W-:Y:S01]  /*0a50*/  IABS R5, R12 ;  /* 0x0000000c00057213 */ /* 0x000fe20000000000 */
[----:B------:R-:W0:Y:S01]  /*0a60*/  LDCU UR10, c[0x0][0x3a8] ;  /* 0x00007500ff0a77ac */ /* 0x000e220008000800 */
[----:B------:R-:W-:Y:S02]  /*0a70*/  ISETP.GE.AND P1, PT, R14, RZ, PT ;  /* 0x000000ff0e00720c */ /* 0x000fe40003f26270 */
[C---:B------:R-:W-:Y:S02]  /*0a80*/  LOP3.LUT R14, R10.reuse, 0x1f6, RZ, 0xfc, !PT ;  /* 0x000001f60a0e7812 */ /* 0x040fe400078efcff */
[----:B------:R-:W-:Y:S01]  /*0a90*/  LOP3.LUT R16, R10, 0x1f4, RZ, 0xfc, !PT ;  /* 0x000001f40a107812 */ /* 0x000fe200078efcff */
[----:B---3--:R-:W-:Y:S01]  /*0aa0*/  VIADD R2, R4, 0xffffffe ;  /* 0x0ffffffe04027836 */ /* 0x008fe20000000000 */
[----:B------:R-:W-:-:S03]  /*0ab0*/  LOP3.LUT R4, R10, 0x1fa, RZ, 0xfc, !PT ;  /* 0x000001fa0a047812 */ /* 0x000fc600078efcff */
[----:B------:R3:W0:Y:S01]  /*0ac0*/  F2I.FTZ.U32.TRUNC.NTZ R3, R2 ;  /* 0x0000000200037305 */ /* 0x000622000021f000 */
[----:B------:R-:W-:Y:S02]  /*0ad0*/  IABS R17, R4 ;  /* 0x0000000400117213 */ /* 0x000fe40000000000 */
[----:B------:R-:W-:Y:S02]  /*0ae0*/  ISETP.GE.AND P6, PT, R4, RZ, PT ;  /* 0x000000ff0400720c */ /* 0x000fe40003fc6270 */
[----:B------:R-:W-:Y:S01]  /*0af0*/  LOP3.LUT R4, R10, 0x1f2, RZ, 0xfc, !PT ;  /* 0x000001f20a047812 */ /* 0x000fe200078efcff */
[----:B---3--:R-:W-:-:S03]  /*0b00*/  IMAD.MOV.U32 R2, RZ, RZ, RZ ;  /* 0x000000ffff027224 */ /* 0x008fc600078e00ff */
[----:B------:R-:W-:Y:S01]  /*0b10*/  IABS R18, R4 ;  /* 0x0000000400127213 */ /* 0x000fe20000000000 */
[----:B0-----:R-:W-:-:S04]  /*0b20*/  IMAD.MOV R11, RZ, RZ, -R3 ;  /* 0x000000ffff0b7224 */ /* 0x001fc800078e0a03 */
[----:B------:R-:W-:-:S04]  /*0b30*/  IMAD R11, R11, R8, RZ ;  /* 0x000000080b0b7224 */ /* 0x000fc800078e02ff */
[----:B------:R-:W-:-:S06]  /*0b40*/  IMAD.HI.U32 R11, R3, R11, R2 ;  /* 0x0000000b030b7227 */ /* 0x000fcc00078e0002 */
[----:B------:R-:W-:-:S04]  /*0b50*/  IMAD.HI.U32 R2, R11, R13, RZ ;  /* 0x0000000d0b027227 */ /* 0x000fc800078e00ff */
[----:B------:R-:W-:Y:S02]  /*0b60*/  IMAD.MOV R2, RZ, RZ, -R2 ;  /* 0x000000ffff027224 */ /* 0x000fe400078e0a02 */
[----:B------:R-:W-:-:S04]  /*0b70*/  IMAD.HI.U32 R0, R11, R5, RZ ;  /* 0x000000050b007227 */ /* 0x000fc800078e00ff */
[----:B------:R-:W-:Y:S02]  /*0b80*/  IMAD R13, R8, R2, R13 ;  /* 0x00000002080d7224 */ /* 0x000fe400078e020d */
[----:B------:R-:W-:-:S03]  /*0b90*/  IMAD.HI.U32 R2, R11, R15, RZ ;  /* 0x0000000f0b027227 */ /* 0x000fc600078e00ff */
[----:B------:R-:W-:Y:S01]  /*0ba0*/  ISETP.GT.U32.AND P0, PT, R8, R13, PT ;  /* 0x0000000d0800720c */ /* 0x000fe20003f04070 */
[----:B------:R-:W-:Y:S02]  /*0bb0*/  IMAD.MOV R3, RZ, RZ, -R2 ;  /* 0x000000ffff037224 */ /* 0x000fe400078e0a02 */
[----:B------:R-:W-:-:S04]  /*0bc0*/  IMAD.HI.U32 R2, R11, R17, RZ ;  /* 0x000000110b027227 */ /* 0x000fc800078e00ff */
[C---:B------:R-:W-:Y:S01]  /*0bd0*/  IMAD R15, R8.reuse, R3, R15 ;  /* 0x00000003080f7224 */ /* 0x040fe200078e020f */
[----:B------:R-:W-:Y:S01]  /*0be0*/  IABS R3, R14 ;  /* 0x0000000e00037213 */ /* 0x000fe20000000000 */
[----:B------:R-:W-:Y:S02]  /*0bf0*/  IMAD.MOV R0, RZ, RZ, -R0 ;  /* 0x000000ffff007224 */ /* 0x000fe400078e0a00 */
[----:B------:R-:W-:Y:S01]  /*0c00*/  IMAD.MOV R2, RZ, RZ, -R2 ;  /* 0x000000ffff027224 */ /* 0x000fe200078e0a02 */
[C---:B------:R-:W-:Y:S01]  /*0c10*/  ISETP.GT.U32.AND P5, PT, R8.reuse, R15, PT ;  /* 0x0000000f0800720c */ /* 0x040fe20003fa4070 */
[----:B------:R-:W-:Y:S02]  /*0c20*/  @!P0 IMAD.IADD R13, R13, 0x1, -R8 ;  /* 0x000000010d0d8824 */ /* 0x000fe400078e0a08 */
[C---:B------:R-:W-:Y:S02]  /*0c30*/  IMAD R5, R8.reuse, R0, R5 ;  /* 0x0000000008057224 */ /* 0x040fe400078e0205 */
[C---:B------:R-:W-:Y:S01]  /*0c40*/  IMAD R17, R8.reuse, R2, R17 ;  /* 0x0000000208117224 */ /* 0x040fe200078e0211 */
[C---:B------:R-:W-:Y:S01]  /*0c50*/  ISETP.GT.U32.AND P4, PT, R8.reuse, R13, PT ;  /* 0x0000000d0800720c */ /* 0x040fe20003f84070 */
[----:B------:R-:W-:Y:S01]  /*0c60*/  IMAD.HI.U32 R0, R11, R3, RZ ;  /* 0x000000030b007227 */ /* 0x000fe200078e00ff */
[----:B------:R-:W-:-:S02]  /*0c70*/  ISETP.GT.U32.AND P0, PT, R8, R5, PT ;  /* 0x000000050800720c */ /* 0x000fc40003f04070 */
[----:B------:R-:W-:Y:S02]  /*0c80*/  ISETP.GT.U32.AND P3, PT, R8, R17, PT ;  /* 0x000000110800720c */ /* 0x000fe40003f64070 */
[----:B------:R-:W-:Y:S01]  /*0c90*/  IABS R2, R16 ;  /* 0x0000001000027213 */ /* 0x000fe20000000000 */
[----:B------:R-:W-:-:S05]  /*0ca0*/  @!P5 IMAD.IADD R15, R15, 0x1, -R8 ;  /* 0x000000010f0fd824 */ /* 0x000fca00078e0a08 */
[----:B------:R-:W-:Y:S01]  /*0cb0*/  ISETP.GT.U32.AND P5, PT, R8, R15, PT ;  /* 0x0000000f0800720c */ /* 0x000fe20003fa4070 */
[--C-:B------:R-:W-:Y:S01]  /*0cc0*/  @!P4 IMAD.IADD R13, R13, 0x1, -R8.reuse ;  /* 0x000000010d0dc824 */ /* 0x100fe200078e0a08 */
[----:B------:R-:W-:Y:S01]  /*0cd0*/  ISETP.GE.AND P4, PT, R12, RZ, PT ;  /* 0x000000ff0c00720c */ /* 0x000fe20003f86270 */
[----:B------:R-:W-:Y:S02]  /*0ce0*/  @!P0 IMAD.IADD R5, R5, 0x1, -R8 ;  /* 0x0000000105058824 */ /* 0x000fe400078e0a08 */
[----:B------:R-:W-:Y:S02]  /*0cf0*/  IMAD.MOV R12, RZ, RZ, -R0 ;  /* 0x000000ffff0c7224 */ /* 0x000fe400078e0a00 */
[----:B------:R-:W-:Y:S01]  /*0d00*/  @!P3 IMAD.IADD R17, R17, 0x1, -R8 ;  /* 0x000000011111b824 */ /* 0x000fe200078e0a08 */
[----:B------:R-:W-:Y:S01]  /*0d10*/  ISETP.GE.AND P3, PT, R14, RZ, PT ;  /* 0x000000ff0e00720c */ /* 0x000fe20003f66270 */
[C---:B------:R-:W-:Y:S02]  /*0d20*/  IMAD R3, R8.reuse, R12, R3 ;  /* 0x0000000c08037224 */ /* 0x040fe400078e0203 */
[----:B------:R-:W-:Y:S01]  /*0d30*/  IMAD.HI.U32 R12, R11, R2, RZ ;  /* 0x000000020b0c7227 */ /* 0x000fe200078e00ff */
[----:B------:R-:W-:-:S03]  /*0d40*/  ISETP.GT.U32.AND P0, PT, R8, R17, PT ;  /* 0x000000110800720c */ /* 0x000fc60003f04070 */
[----:B------:R-:W-:Y:S01]  /*0d50*/  @!P5 IMAD.IADD R15, R15, 0x1, -R8 ;  /* 0x000000010f0fd824 */ /* 0x000fe200078e0a08 */
[C---:B------:R-:W-:Y:S01]  /*0d60*/  ISETP.GT.U32.AND P5, PT, R8.reuse, R5, PT ;  /* 0x000000050800720c */ /* 0x040fe20003fa4070 */
[----:B------:R-:W-:Y:S02]  /*0d70*/  IMAD.MOV R19, RZ, RZ, -R12 ;  /* 0x000000ffff137224 */ /* 0x000fe400078e0a0c */
[----:B------:R-:W-:Y:S02]  /*0d80*/  IMAD.MOV.U32 R20, RZ, RZ, R13 ;  /* 0x000000ffff147224 */ /* 0x000fe400078e000d */
[----:B------:R-:W-:Y:S02]  /*0d90*/  IMAD.MOV.U32 R0, RZ, RZ, R18 ;  /* 0x000000ffff007224 */ /* 0x000fe400078e0012 */
[----:B------:R-:W-:Y:S02]  /*0da0*/  IMAD.MOV.U32 R7, RZ, RZ, R15 ;  /* 0x000000ffff077224 */ /* 0x000fe400078e000f */
[----:B------:R-:W-:Y:S01]  /*0db0*/  @!P2 IMAD.MOV R20, RZ, RZ, -R20 ;  /* 0x000000ffff14a224 */ /* 0x000fe200078e0a14 */
[C---:B------:R-:W-:Y:S01]  /*0dc0*/  ISETP.GT.U32.AND P2, PT, R8.reuse, R3, PT ;  /* 0x000000030800720c */ /* 0x040fe20003f44070 */
[----:B------:R-:W-:Y:S01]  /*0dd0*/  IMAD R15, R8, R19, R2 ;  /* 0x00000013080f7224 */ /* 0x000fe200078e0202 */
[----:B------:R-:W-:Y:S01]  /*0de0*/  LOP3.LUT R2, R10, 0x1ec, RZ, 0xfc, !PT ;  /* 0x000001ec0a027812 */ /* 0x000fe200078efcff */
[----:B------:R-:W-:Y:S01]  /*0df0*/  IMAD.HI.U32 R14, R11, R0, RZ ;  /* 0x000000000b0e7227 */ /* 0x000fe200078e00ff */
[----:B------:R0:W-:Y:S02]  /*0e00*/  STL [R1+0x34], R20 ;  /* 0x0000341401007387 */ /* 0x0001e40000100800 */
[----:B------:R-:W-:Y:S01]  /*0e10*/  IABS R18, R2 ;  /* 0x0000000200127213 */ /* 0x000fe20000000000 */
[----:B------:R-:W-:Y:S01]  /*0e20*/  @!P5 IMAD.IADD R5, R5, 0x1, -R8 ;  /* 0x000000010505d824 */ /* 0x000fe200078e0a08 */
[----:B------:R-:W-:Y:S01]  /*0e30*/  ISETP.GT.U32.AND P5, PT, R8, R15, PT ;  /* 0x0000000f0800720c */ /* 0x000fe20003fa4070 */
[----:B------:R-:W-:-:S02]  /*0e40*/  IMAD.MOV R13, RZ, RZ, -R14 ;  /* 0x000000ffff0d7224 */ /* 0x000fc400078e0a0e */
[----:B------:R-:W-:Y:S02]  /*0e50*/  @!P0 IMAD.IADD R17, R17, 0x1, -R8 ;  /* 0x0000000111118824 */ /* 0x000fe400078e0a08 */
[C---:B------:R-:W-:Y:S02]  /*0e60*/  IMAD R13, R8.reuse, R13, R0 ;  /* 0x0000000d080d7224 */ /* 0x040fe400078e0200 */
[----:B0-----:R-:W-:Y:S02]  /*0e70*/  IMAD.MOV.U32 R20, RZ, RZ, R17 ;  /* 0x000000ffff147224 */ /* 0x001fe400078e0011 */
[----:B------:R-:W-:Y:S02]  /*0e80*/  VIADD R12, R9, 0x1ee ;  /* 0x000001ee090c7836 */ /* 0x000fe40000000000 */
[----:B------:R-:W-:Y:S02]  /*0e90*/  @!P2 IMAD.IADD R3, R3, 0x1, -R8 ;  /* 0x000000010303a824 */ /* 0x000fe400078e0a08 */
[----:B------:R-:W-:Y:S01]  /*0ea0*/  @!P6 IMAD.MOV R20, RZ, RZ, -R20 ;  /* 0x000000ffff14e224 */ /* 0x000fe200078e0a14 */
[----:B------:R-:W-:Y:S01]  /*0eb0*/  ISETP.GT.U32.AND P6, PT, R8, R13, PT ;  /* 0x0000000d0800720c */ /* 0x000fe20003fc4070 */
[----:B------:R-:W-:Y:S01]  /*0ec0*/  @!P5 IMAD.IADD R15, R15, 0x1, -R8 ;  /* 0x000000010f0fd824 */ /* 0x000fe200078e0a08 */
[----:B------:R-:W-:Y:S01]  /*0ed0*/  ISETP.GE.AND P0, PT, R12, RZ, PT ;  /* 0x000000ff0c00720c */ /* 0x000fe20003f06270 */
[----:B------:R-:W-:Y:S01]  /*0ee0*/  @!P1 IMAD.MOV R7, RZ, RZ, -R7 ;  /* 0x000000ffff079224 */ /* 0x000fe200078e0a07 */
[----:B------:R-:W-:-:S02]  /*0ef0*/  IABS R14, R12 ;  /* 0x0000000c000e7213 */ /* 0x000fc40000000000 */
[----:B------:R-:W-:Y:S02]  /*0f00*/  LOP3.LUT R12, R10, 0x1f0, RZ, 0xfc, !PT ;  /* 0x000001f00a0c7812 */ /* 0x000fe400078efcff */
[C---:B------:R-:W-:Y:S01]  /*0f10*/  ISETP.GT.U32.AND P2, PT, R8.reuse, R3, PT ;  /* 0x000000030800720c */ /* 0x040fe20003f44070 */
[----:B------:R0:W-:Y:S01]  /*0f20*/  STL [R1+0x3c], R7 ;  /* 0x00003c0701007387 */ /* 0x0001e20000100800 */
[----:B------:R-:W-:Y:S02]  /*0f30*/  IABS R19, R12 ;  /* 0x0000000c00137213 */ /* 0x000fe40000000000 */
[----:B------:R-:W-:Y:S01]  /*0f40*/  ISETP.GT.U32.AND P5, PT, R8, R15, PT ;  /* 0x0000000f0800720c */ /* 0x000fe20003fa4070 */
[----:B------:R-:W-:Y:S01]  /*0f50*/  @!P6 IMAD.IADD R13, R13, 0x1, -R8 ;  /* 0x000000010d0de824 */ /* 0x000fe200078e0a08 */
[----:B------:R-:W-:Y:S01]  /*0f60*/  ISETP.GE.AND P1, PT, R16, RZ, PT ;  /* 0x000000ff1000720c */ /* 0x000fe20003f26270 */
[----:B------:R-:W-:Y:S01]  /*0f70*/  IMAD.HI.U32 R0, R11, R19, RZ ;  /* 0x000000130b007227 */ /* 0x000fe200078e00ff */
[----:B------:R-:W-:Y:S02]  /*0f80*/  STL [R1+0x40], R20 ;  /* 0x0000401401007387 */ /* 0x000fe40000100800 */
[----:B------:R-:W-:Y:S01]  /*0f90*/  ISETP.GT.U32.AND P6, PT, R8, R13, PT ;  /* 0x0000000d0800720c */ /* 0x000fe20003fc4070 */
[----:B0-----:R-:W-:-:S02]  /*0fa0*/  IMAD.MOV.U32 R7, RZ, RZ, R5 ;  /* 0x000000ffff077224 */ /* 0x001fc400078e0005 */
[----:B------:R-:W-:Y:S02]  /*0fb0*/  IMAD.MOV R5, RZ, RZ, -R0 ;  /* 0x000000ffff057224 */ /* 0x000fe400078e0a00 */
[----:B------:R-:W-:Y:S01]  /*0fc0*/  @!P4 IMAD.MOV R7, RZ, RZ, -R7 ;  /* 0x000000ffff07c224 */ /* 0x000fe200078e0a07 */
[----:B------:R-:W-:Y:S01]  /*0fd0*/  ISETP.GE.AND P4, PT, R4, RZ, PT ;  /* 0x000000ff0400720c */ /* 0x000fe20003f86270 */
[----:B------:R-:W-:-:S03]  /*0fe0*/  IMAD.HI.U32 R0, R11, R14, RZ ;  /* 0x0000000e0b007227 */ /* 0x000fc600078e00ff */
[----:B------:R0:W-:Y:S01]  /*0ff0*/  STL [R1+0x44], R7 ;  /* 0x0000440701007387 */ /* 0x0001e20000100800 */
[----:B------:R-:W-:Y:S01]  /*1000*/  @!P2 IMAD.IADD R3, R3, 0x1, -R8 ;  /* 0x000000010303a824 */ /* 0x000fe200078e0a08 */
[----:B------:R-:W-:Y:S01]  /*1010*/  ISETP.GE.AND P2, PT, R12, RZ, PT ;  /* 0x000000ff0c00720c */ /* 0x000fe20003f46270 */
[----:B------:R-:W-:Y:S01]  /*1020*/  IMAD.HI.U32 R4, R11, R18, RZ ;  /* 0x000000120b047227 */ /* 0x000fe200078e00ff */
[----:B------:R-:W-:-:S03]  /*1030*/  LOP3.LUT R12, R10, 0x1e4, RZ, 0xfc, !PT ;  /* 0x000001e40a0c7812 */ /* 0x000fc600078efcff */
[----:B------:R-:W-:Y:S02]  /*1040*/  IMAD R19, R8, R5, R19 ;  /* 0x0000000508137224 */ /* 0x000fe400078e0213 */
[----:B------:R-:W-:Y:S02]  /*1050*/  IMAD.MOV R5, RZ, RZ, -R0 ;  /* 0x000000ffff057224 */ /* 0x000fe400078e0a00 */
[----:B0-----:R-:W-:Y:S02]  /*1060*/  IMAD.MOV.U32 R7, RZ, RZ, R3 ;  /* 0x000000ffff077224 */ /* 0x001fe400078e0003 */
[----:B------:R-:W-:Y:S01]  /*1070*/  @!P5 IMAD.IADD R15, R15, 0x1, -R8 ;  /* 0x000000010f0fd824 */ /* 0x000fe200078e0a08 */
[----:B------:R-:W-:Y:S01]  /*1080*/  ISETP.GE.AND P5, PT, R2, RZ, PT ;  /* 0x000000ff0200720c */ /* 0x000fe20003fa6270 */
[----:B------:R-:W-:Y:S01]  /*1090*/  IMAD.MOV R3, RZ, RZ, -R4 ;  /* 0x000000ffff037224 */ /* 0x000fe200078e0a04 */
[----:B------:R-:W-:Y:S01]  /*10a0*/  LOP3.LUT R2, R10, 0x1ea, RZ, 0xfc, !PT ;  /* 0x000001ea0a027812 */ /* 0x000fe200078efcff */
[----:B------:R-:W-:Y:S01]  /*10b0*/  @!P3 IMAD.MOV R7, RZ, RZ, -R7 ;  /* 0x000000ffff07b224 */ /* 0x000fe200078e0a07 */
[C---:B------:R-:W-:Y:S01]  /*10c0*/  ISETP.GT.U32.AND P3, PT, R8.reuse, R19, PT ;  /* 0x000000130800720c */ /* 0x040fe20003f64070 */
[----:B------:R-:W-:Y:S01]  /*10d0*/  IMAD R14, R8, R5, R14 ;  /* 0x00000005080e7224 */ /* 0x000fe200078e020e */
[----:B------:R-:W-:Y:S01]  /*10e0*/  LOP3.LUT R4, R10, 0x1e8, RZ, 0xfc, !PT ;  /* 0x000001e80a047812 */ /* 0x000fe200078efcff */
[----:B------:R-:W-:Y:S01]  /*10f0*/  IMAD.MOV.U32 R0, RZ, RZ, R15 ;  /* 0x000000ffff007224 */ /* 0x000fe200078e000f */
[----:B------:R0:W-:Y:S01]  /*1100*/  STL [R1+0x6c], R7 ;  /* 0x00006c0701007387 */ /* 0x0001e20000100800 */
[C---:B------:R-:W-:Y:S01]  /*1110*/  IMAD R18, R8.reuse, R3, R18 ;  /* 0x0000000308127224 */ /* 0x040fe200078e0212 */
[----:B------:R-:W-:Y:S01]  /*1120*/  IABS R17, R4 ;  /* 0x0000000400117213 */ /* 0x000fe20000000000 */
[----:B------:R-:W-:Y:S01]  /*1130*/  @!P1 IMAD.MOV R0, RZ, RZ, -R0 ;  /* 0x000000ffff009224 */ /* 0x000fe200078e0a00 */
[C---:B------:R-:W-:Y:S01]  /*1140*/  ISETP.GT.U32.AND P1, PT, R8.reuse, R14, PT ;  /* 0x0000000e0800720c */ /* 0x040fe20003f24070 */
[----:B------:R-:W-:Y:S01]  /*1150*/  @!P6 IMAD.IADD R13, R13, 0x1, -R8 ;  /* 0x000000010d0de824 */ /* 0x000fe200078e0a08 */
[----:B------:R-:W-:Y:S01]  /*1160*/  ISETP.GT.U32.AND P6, PT, R8, R18, PT ;  /* 0x000000120800720c */ /* 0x000fe20003fc4070 */
[----:B------:R-:W-:Y:S01]  /*1170*/  IMAD.HI.U32 R15, R11, R17, RZ ;  /* 0x000000110b0f7227 */ /* 0x000fe200078e00ff */
[----:B------:R3:W-:Y:S01]  /*1180*/  STL [R1+0x78], R0 ;  /* 0x0000780001007387 */ /* 0x0007e20000100800 */
[----:B------:R-:W-:-:S02]  /*1190*/  LOP3.LUT R3, R10, 0x1e6, RZ, 0xfc, !PT ;  /* 0x000001e60a037812 */ /* 0x000fc400078efcff */
[--C-:B------:R-:W-:Y:S01]  /*11a0*/  @!P3 IMAD.IADD R19, R19, 0x1, -R8.reuse ;  /* 0x000000011313b824 */ /* 0x100fe200078e0a08 */
[----:B------:R-:W-:Y:S01]  /*11b0*/  ISETP.GE.AND P3, PT, R2, RZ, PT ;  /* 0x000000ff0200720c */ /* 0x000fe20003f66270 */
[----:B0-----:R-:W-:Y:S01]  /*11c0*/  IMAD.MOV.U32 R7, RZ, RZ, R13 ;  /* 0x000000ffff077224 */ /* 0x001fe200078e000d */
[----:B------:R-:W-:Y:S01]  /*11d0*/  IABS R16, R3 ;  /* 0x0000000300107213 */ /* 0x000fe20000000000 */
[----:B------:R-:W-:Y:S02]  /*11e0*/  IMAD.MOV R15, RZ, RZ, -R15 ;  /* 0x000000ffff0f7224 */ /* 0x000fe400078e0a0f */
[--C-:B------:R-:W-:Y:S01]  /*11f0*/  @!P1 IMAD.IADD R14, R14, 0x1, -R8.reuse ;  /* 0x000000010e0e9824 */ /* 0x100fe200078e0a08 */
[----:B---3--:R-:W-:Y:S01]  /*1200*/  IABS R0, R2 ;  /* 0x0000000200007213 */ /* 0x008fe20000000000 */
[----:B------:R-:W-:Y:S01]  /*1210*/  @!P6 IMAD.IADD R18, R18, 0x1, -R8 ;  /* 0x000000011212e824 */ /* 0x000fe200078e0a08 */
[C---:B------:R-:W-:Y:S01]  /*1220*/  ISETP.GT.U32.AND P1, PT, R8.reuse, R19, PT ;  /* 0x000000130800720c */ /* 0x040fe20003f24070 */
[----:B------:R-:W-:Y:S01]  /*1230*/  @!P4 IMAD.MOV R7, RZ, RZ, -R7 ;  /* 0x000000ffff07c224 */ /* 0x000fe200078e0a07 */
[C---:B------:R-:W-:Y:S01]  /*1240*/  ISETP.GT.U32.AND P4, PT, R8.reuse, R14, PT ;  /* 0x0000000e0800720c */ /* 0x040fe20003f84070 */
[----:B------:R-:W-:Y:S01]  /*1250*/  IMAD.HI.U32 R5, R11, R0, RZ ;  /* 0x000000000b057227 */ /* 0x000fe200078e00ff */
[----:B------:R-:W-:-:S02]  /*1260*/  ISETP.GT.U32.AND P6, PT, R8, R18, PT ;  /* 0x000000120800720c */ /* 0x000fc40003fc4070 */
[----:B------:R-:W-:Y:S01]  /*1270*/  IABS R2, R12 ;  /* 0x0000000c00027213 */ /* 0x000fe20000000000 */
[----:B------:R-:W-:Y:S01]  /*1280*/  IMAD.MOV R5, RZ, RZ, -R5 ;  /* 0x000000ffff057224 */ /* 0x000fe200078e0a05 */
[----:B------:R0:W-:Y:S01]  /*1290*/  STL [R1+0xd4], R7 ;  /* 0x0000d40701007387 */ /* 0x0001e20000100800 */
[----:B------:R-:W-:Y:S01]  /*12a0*/  IMAD R17, R8, R15, R17 ;  /* 0x0000000f08117224 */ /* 0x000fe200078e0211 */
[----:B------:R-:W-:Y:S01]  /*12b0*/  LOP3.LUT R15, R10, 0x1e0, RZ, 0xfc, !PT ;  /* 0x000001e00a0f7812 */ /* 0x000fe200078efcff */
[C---:B------:R-:W-:Y:S02]  /*12c0*/  IMAD R0, R8.reuse, R5, R0 ;  /* 0x0000000508007224 */ /* 0x040fe400078e0200 */
[----:B------:R-:W-:Y:S02]  /*12d0*/  @!P1 IMAD.IADD R19, R19, 0x1, -R8 ;  /* 0x0000000113139824 */ /* 0x000fe400078e0a08 */
[----:B------:R-:W-:Y:S01]  /*12e0*/  IMAD.HI.U32 R5, R11, R16, RZ ;  /* 0x000000100b057227 */ /* 0x000fe200078e00ff */
[----:B------:R-:W-:-:S03]  /*12f0*/  ISETP.GT.U32.AND P1, PT, R8, R0, PT ;  /* 0x000000000800720c */ /* 0x000fc60003f24070 */
[----:B0-----:R-:W-:Y:S01]  /*1300*/  IMAD.MOV.U32 R7, RZ, RZ, R19 ;  /* 0x000000ffff077224 */ /* 0x001fe200078e0013 */
[----:B------:R-:W-:Y:S01]  /*1310*/  IABS R19, R15 ;  /* 0x0000000f00137213 */ /* 0x000fe20000000000 */
[----:B------:R-:W-:-:S04]  /*1320*/  IMAD.HI.U32 R13, R11, R2, RZ ;  /* 0x000000020b0d7227 */ /* 0x000fc800078e00ff */
[----:B------:R-:W-:Y:S02]  /*1330*/  IMAD.MOV R5, RZ, RZ, -R5 ;  /* 0x000000ffff057224 */ /* 0x000fe400078e0a05 */
[--C-:B------:R-:W-:Y:S01]  /*1340*/  @!P4 IMAD.IADD R14, R14, 0x1, -R8.reuse ;  /* 0x000000010e0ec824 */ /* 0x100fe200078e0a08 */
[----:B------:R-:W-:Y:S01]  /*1350*/  ISETP.GE.AND P4, PT, R4, RZ, PT ;  /* 0x000000ff0400720c */ /* 0x000fe20003f86270 */
[----:B------:R-:W-:Y:S01]  /*1360*/  @!P6 IMAD.IADD R18, R18, 0x1, -R8 ;  /* 0x000000011212e824 */ /* 0x000fe200078e0a08 */
[C---:B------:R-:W-:Y:S01]  /*1370*/  ISETP.GT.U32.AND P6, PT, R8.reuse, R17, PT ;  /* 0x000000110800720c */ /* 0x040fe20003fc4070 */
[----:B------:R-:W-:Y:S02]  /*1380*/  @!P2 IMAD.MOV R7, RZ, RZ, -R7 ;  /* 0x000000ffff07a224 */ /* 0x000fe400078e0a07 */
[----:B------:R-:W-:Y:S02]  /*1390*/  IMAD.MOV R13, RZ, RZ, -R13 ;  /* 0x000000ffff0d7224 */ /* 0x000fe400078e0a0d */
[----:B------:R-:W-:Y:S01]  /*13a0*/  IMAD R16, R8, R5, R16 ;  /* 0x0000000508107224 */ /* 0x000fe200078e0210 */
[----:B------:R0:W-:Y:S01]  /*13b0*/  STL [R1+0xd8], R7 ;  /* 0x0000d80701007387 */ /* 0x0001e20000100800 */
[----:B------:R-:W-:-:S02]  /*13c0*/  IMAD.MOV.U32 R20, RZ, RZ, R14 ;  /* 0x000000ffff147224 */ /* 0x000fc400078e000e */
[----:B------:R-:W-:Y:S01]  /*13d0*/  IMAD R2, R8, R13, R2 ;  /* 0x0000000d08027224 */ /* 0x000fe200078e0202 */
[----:B------:R-:W-:Y:S01]  /*13e0*/  LOP3.LUT R13, R10, 0x1e2, RZ, 0xfc, !PT ;  /* 0x000001e20a0d7812 */ /* 0x000fe200078efcff */
[----:B------:R-:W-:Y:S02]  /*13f0*/  @!P1 IMAD.IADD R0, R0, 0x1, -R8 ;  /* 0x0000000100009824 */ /* 0x000fe400078e0a08 */
[----:B------:R-:W-:Y:S01]  /*1400*/  @!P0 IMAD.MOV R20, RZ, RZ, -R20 ;  /* 0x000000ffff148224 */ /* 0x000fe200078e0a14 */
[C---:B------:R-:W-:Y:S01]  /*1410*/  ISETP.GT.U32.AND P0, PT, R8.reuse, R16, PT ;  /* 0x000000100800720c */ /* 0x040fe20003f04070 */
[----:B------:R-:W-:Y:S01]  /*1420*/  @!P6 IMAD.IADD R17, R17, 0x1, -R8 ;  /* 0x000000011111e824 */ /* 0x000fe200078e0a08 */
[C---:B------:R-:W-:Y:S01]  /*1430*/  ISETP.GT.U32.AND P2, PT, R8.reuse, R0, PT ;  /* 0x000000000800720c */ /* 0x040fe20003f44070 */
[----:B0-----:R-:W-:Y:S01]  /*1440*/  IMAD.MOV.U32 R7, RZ, RZ, R18 ;  /* 0x000000ffff077224 */ /* 0x001fe200078e0012 */
[----:B------:R-:W-:Y:S01]  /*1450*/  IABS R4, R13 ;  /* 0x0000000d00047213 */ /* 0x000fe20000000000 */
[----:B------:R-:W-:Y:S01]  /*1460*/  STL [R1+0xdc], R20 ;  /* 0x0000dc1401007387 */ /* 0x000fe20000100800 */
[C---:B------:R-:W-:Y:S01]  /*1470*/  ISETP.GT.U32.AND P6, PT, R8.reuse, R17, PT ;  /* 0x000000110800720c */ /* 0x040fe20003fc4070 */
[----:B------:R-:W-:Y:S01]  /*1480*/  @!P5 IMAD.MOV R7, RZ, RZ, -R7 ;  /* 0x000000ffff07d224 */ /* 0x000fe200078e0a07 */
[----:B------:R-:W-:Y:S01]  /*1490*/  ISETP.GT.U32.AND P5, PT, R8, R2, PT ;  /* 0x000000020800720c */ /* 0x000fe20003fa4070 */
[----:B------:R-:W-:-:S03]  /*14a0*/  IMAD.HI.U32 R14, R11, R4, RZ ;  /* 0x000000040b0e7227 */ /* 0x000fc600078e00ff */
[----:B------:R0:W-:Y:S01]  /*14b0*/  STL [R1+0x3bc], R7 ;  /* 0x0003bc0701007387 */ /* 0x0001e20000100800 */
[----:B------:R-:W-:Y:S01]  /*14c0*/  @!P0 IMAD.IADD R16, R16, 0x1, -R8 ;  /* 0x0000000110108824 */ /* 0x000fe200078e0a08 */
[----:B------:R-:W-:Y:S01]  /*14d0*/  ISETP.GE.AND P0, PT, R12, RZ, PT ;  /* 0x000000ff0c00720c */ /* 0x000fe20003f06270 */
[----:B------:R-:W-:Y:S02]  /*14e0*/  IMAD.MOV R14, RZ, RZ, -R14 ;  /* 0x000000ffff0e7224 */ /* 0x000fe400078e0a0e */
[----:B------:R-:W-:Y:S01]  /*14f0*/  @!P2 IMAD.IADD R0, R0, 0x1, -R8 ;  /* 0x000000010000a824 */ /* 0x000fe200078e0a08 */
[----:B------:R-:W-:Y:S01]  /*1500*/  ISETP.GE.AND P2, PT, R3, RZ, PT ;  /* 0x000000ff0300720c */ /* 0x000fe20003f46270 */
[----:B------:R-:W-:Y:S02]  /*1510*/  IMAD R4, R8, R14, R4 ;  /* 0x0000000e08047224 */ /* 0x000fe400078e0204 */
[----:B------:R-:W-:Y:S01]  /*1520*/  @!P5 IMAD.IADD R2, R2, 0x1, -R8 ;  /* 0x000000010202d824 */ /* 0x000fe200078e0a08 */
[----:B------:R-:W-:Y:S01]  /*1530*/  ISETP.GT.U32.AND P5, PT, R8, R16, PT ;  /* 0x000000100800720c */ /* 0x000fe20003fa4070 */
[----:B------:R-:W-:-:S04]  /*1540*/  IMAD.HI.U32 R3, R11, R19, RZ ;  /* 0x000000130b037227 */ /* 0x000fc800078e00ff */
[----:B------:R-:W-:Y:S02]  /*1550*/  VIADD R5, R9, 0x1de ;  /* 0x000001de09057836 */ /* 0x000fe40000000000 */
[----:B------:R-:W-:Y:S01]  /*1560*/  @!P6 IMAD.IADD R17, R17, 0x1, -R8 ;  /* 0x000000011111e824 */ /* 0x000fe200078e0a08 */
[C---:B------:R-:W-:Y:S01]  /*1570*/  ISETP.GT.U32.AND P6, PT, R8.reuse, R4, PT ;  /* 0x000000040800720c */ /* 0x040fe20003fc4070 */
[----:B------:R-:W-:Y:S01]  /*1580*/  IMAD.MOV R3, RZ, RZ, -R3 ;  /* 0x000000ffff037224 */ /* 0x000fe200078e0a03 */
[----:B------:R-:W-:Y:S01]  /*1590*/  ISETP.GE.AND P1, PT, R5, RZ, PT ;  /* 0x000000ff0500720c */ /* 0x000fe20003f26270 */
[----:B0-----:R-:W-:Y:S01]  /*15a0*/  IMAD.MOV.U32 R7, RZ, RZ, R0 ;  /* 0x000000ffff077224 */ /* 0x001fe200078e0000 */
[----:B------:R-:W-:Y:S01]  /*15b0*/  IABS R5, R5 ;  /* 0x0000000500057213 */ /* 0x000fe20000000000 */
[----:B------:R-:W-:Y:S01]  /*15c0*/  IMAD R19, R8, R3, R19 ;  /* 0x0000000308137224 */ /* 0x000fe200078e0213 */
[----:B------:R-:W-:Y:S01]  /*15d0*/  LOP3.LUT R3, R10, 0x1da, RZ, 0xfc, !PT ;  /* 0x000001da0a037812 */ /* 0x000fe200078efcff */
[----:B------:R-:W-:Y:S01]  /*15e0*/  @!P3 IMAD.MOV R7, RZ, RZ, -R7 ;  /* 0x000000ffff07b224 */ /* 0x000fe200078e0a07 */
[----:B------:R-:W-:Y:S01]  /*15f0*/  ISETP.GT.U32.AND P3, PT, R8, R2, PT ;  /* 0x000000020800720c */ /* 0x000fe20003f64070 */
[----:B------:R-:W-:Y:S01]  /*1600*/  @!P5 IMAD.IADD R16, R16, 0x1, -R8 ;  /* 0x000000011010d824 */ /* 0x000fe200078e0a08 */
[----:B------:R-:W-:Y:S01]  /*1610*/  ISETP.GT.U32.AND P5, PT, R8, R19, PT ;  /* 0x000000130800720c */ /* 0x000fe20003fa4070 */
[----:B------:R-:W-:Y:S01]  /*1620*/  IMAD.HI.U32 R14, R11, R5, RZ ;  /* 0x000000050b0e7227 */ /* 0x000fe200078e00ff */
[----:B------:R0:W-:Y:S01]  /*1630*/  STL [R1+0x3d8], R7 ;  /* 0x0003d80701007387 */ /* 0x0001e20000100800 */
[----:B------:R-:W-:-:S02]  /*1640*/  IABS R0, R3 ;  /* 0x0000000300007213 */ /* 0x000fc40000000000 */
[----:B------:R-:W-:Y:S01]  /*1650*/  IMAD.MOV R12, RZ, RZ, -R14 ;  /* 0x000000ffff0c7224 */ /* 0x000fe200078e0a0e */
[----:B------:R-:W-:Y:S01]  /*1660*/  LOP3.LUT R14, R10, 0x1dc, RZ, 0xfc, !PT ;  /* 0x000001dc0a0e7812 */ /* 0x000fe200078efcff */
[----:B------:R-:W-:Y:S02]  /*1670*/  @!P6 IMAD.IADD R4, R4, 0x1, -R8 ;  /* 0x000000010404e824 */ /* 0x000fe400078e0a08 */
[----:B------:R-:W-:Y:S01]  /*1680*/  @!P4 IMAD.MOV R17, RZ, RZ, -R17 ;  /* 0x000000ffff11c224 */ /* 0x000fe200078e0a11 */
[----:B------:R-:W-:Y:S01]  /*1690*/  ISETP.GE.AND P4, PT, R13, RZ, PT ;  /* 0x000000ff0d00720c */ /* 0x000fe20003f86270 */
[C---:B------:R-:W-:Y:S01]  /*16a0*/  IMAD R5, R8.reuse, R12, R5 ;  /* 0x0000000c08057224 */ /* 0x040fe200078e0205 */
[----:B------:R-:W-:Y:S01]  /*16b0*/  IABS R12, R14 ;  /* 0x0000000e000c7213 */ /* 0x000fe20000000000 */
[----:B0-----:R-:W-:Y:S01]  /*16c0*/  IMAD.MOV.U32 R7, RZ, RZ, R16 ;  /* 0x000000ffff077224 */ /* 0x001fe200078e0010 */
[----:B------:R-:W-:Y:S01]  /*16d0*/  ISETP.GT.U32.AND P6, PT, R8, R4, PT ;  /* 0x000000040800720c */ /* 0x000fe20003fc4070 */
[--C-:B------:R-:W-:Y:S01]  /*16e0*/  @!P3 IMAD.IADD R2, R2, 0x1, -R8.reuse ;  /* 0x000000010202b824 */ /* 0x100fe200078e0a08 */
[----:B------:R-:W-:Y:S01]  /*16f0*/  STL [R1+0x3c8], R17 ;  /* 0x0003c81101007387 */ /* 0x000fe20000100800 */
[----:B------:R-:W-:Y:S01]  /*1700*/  @!P2 IMAD.MOV R7, RZ, RZ, -R7 ;  /* 0x000000ffff07a224 */ /* 0x000fe200078e0a07 */
[----:B------:R-:W-:Y:S01]  /*1710*/  ISETP.GT.U32.AND P2, PT, R8, R5, PT ;  /* 0x000000050800720c */ /* 0x000fe20003f44070 */
[----:B------:R-:W-:Y:S01]  /*1720*/  @!P5 IMAD.IADD R19, R19, 0x1, -R8 ;  /* 0x000000011313d824 */ /* 0x000fe200078e0a08 */
[----:B------:R-:W-:Y:S01]  /*1730*/  ISETP.GE.AND P5, PT, R3, RZ, PT ;  /* 0x000000ff0300720c */ /* 0x000fe20003fa6270 */
[----:B------:R-:W-:Y:S01]  /*1740*/  IMAD.HI.U32 R16, R11, R12, RZ ;  /* 0x0000000c0b107227 */ /* 0x000fe200078e00ff */
[----:B------:R0:W-:Y:S01]  /*1750*/  STL [R1+0x3d4], R7 ;  /* 0x0003d40701007387 */ /* 0x0001e20000100800 */
[----:B------:R-:W-:-:S02]  /*1760*/  ISETP.GE.AND P3, PT, R15, RZ, PT ;  /* 0x000000ff0f00720c */ /* 0x000fc40003f66270 */
[----:B------:R-:W-:Y:S01]  /*1770*/  IMAD.HI.U32 R13, R11, R0, RZ ;  /* 0x000000000b0d7227 */ /* 0x000fe200078e00ff */
[----:B------:R-:W-:-:S03]  /*1780*/  LOP3.LUT R15, R10, 0x1d2, RZ, 0xfc, !PT ;  /* 0x000001d20a0f7812 */ /* 0x000fc600078efcff */
[----:B------:R-:W-:Y:S02]  /*1790*/  IMAD.MOV R16, RZ, RZ, -R16 ;  /* 0x000000ffff107224 */ /* 0x000fe400078e0a10 */
[----:B------:R-:W-:Y:S01]  /*17a0*/  @!P6 IMAD.IADD R4, R4, 0x1, -R8 ;  /* 0x000000010404e824 */ /* 0x000fe200078e0a08 */
[----:B------:R-:W-:Y:S01]  /*17b0*/  ISETP.GE.AND P6, PT, R14, RZ, PT ;  /* 0x000000ff0e00720c */ /* 0x000fe20003fc6270 */
[----:B0-----:R-:W-:Y:S01]  /*17c0*/  IMAD.MOV.U32 R7, RZ, RZ, R2 ;  /* 0x000000ffff077224 */ /* 0x001fe200078e0002 */
[C---:B------:R-:W-:Y:S01]  /*17d0*/  LOP3.LUT R2, R10.reuse, 0x1d8, RZ, 0xfc, !PT ;  /* 0x000001d80a027812 */ /* 0x040fe200078efcff */
[----:B------:R-:W-:Y:S01]  /*17e0*/  IMAD.MOV R13, RZ, RZ, -R13 ;  /* 0x000000ffff0d7224 */ /* 0x000fe200078e0a0d */
[----:B------:R-:W-:Y:S01]  /*17f0*/  LOP3.LUT R14, R10, 0x1d4, RZ, 0xfc, !PT ;  /* 0x000001d40a0e7812 */ /* 0x000fe200078efcff */
[----:B------:R-:W-:Y:S01]  /*1800*/  @!P0 IMAD.MOV R7, RZ, RZ, -R7 ;  /* 0x000000ffff078224 */ /* 0x000fe200078e0a07 */
[C---:B------:R-:W-:Y:S01]  /*1810*/  ISETP.GT.U32.AND P0, PT, R8.reuse, R19, PT ;  /* 0x000000130800720c */ /* 0x040fe20003f04070 */
[----:B------:R-:W-:Y:S01]  /*1820*/  IMAD R3, R8, R16, R12 ;  /* 0x0000001008037224 */ /* 0x000fe200078e020c */
[----:B------:R-:W-:Y:S01]  /*1830*/  LOP3.LUT R12, R10, 0x1d6, RZ, 0xfc, !PT ;  /* 0x000001d60a0c7812 */ /* 0x000fe200078efcff */
[C---:B------:R-:W-:Y:S01]  /*1840*/  IMAD R0, R8.reuse, R13, R0 ;  /* 0x0000000d08007224 */ /* 0x040fe200078e0200 */
[----:B------:R-:W-:Y:S01]  /*1850*/  IABS R13, R2 ;  /* 0x00000002000d7213 */ /* 0x000fe20000000000 */
[----:B------:R-:W-:Y:S01]  /*1860*/  @!P4 IMAD.MOV R4, RZ, RZ, -R4 ;  /* 0x000000ffff04c224 */ /* 0x000fe200078e0a04 */
[C---:B------:R-:W-:Y:S01]  /*1870*/  ISETP.GT.U32.AND P4, PT, R8.reuse, R3, PT ;  /* 0x000000030800720c */ /* 0x040fe20003f84070 */
[--C-:B------:R-:W-:Y:S01]  /*1880*/  @!P2 IMAD.IADD R5, R5, 0x1, -R8.reuse ;  /* 0x000000010505a824 */ /* 0x100fe200078e0a08 */
[----:B------:R-:W-:Y:S01]  /*1890*/  IABS R16, R12 ;  /* 0x0000000c00107213 */ /* 0x000fe20000000000 */
[----:B------:R-:W-:Y:S01]  /*18a0*/  IMAD.HI.U32 R17, R11, R13, RZ ;  /* 0x0000000d0b117227 */ /* 0x000fe200078e00ff */
[----:B------:R-:W-:Y:S02]  /*18b0*/  STL [R1+0x3cc], R7 ;  /* 0x0003cc0701007387 */ /* 0x000fe40000100800 */
[C---:B------:R-:W-:Y:S01]  /*18c0*/  ISETP.GT.U32.AND P2, PT, R8.reuse, R5, PT ;  /* 0x000000050800720c */ /* 0x040fe20003f44070 */
[----:B------:R-:W-:Y:S01]  /*18d0*/  @!P0 IMAD.IADD R19, R19, 0x1, -R8 ;  /* 0x0000000113138824 */ /* 0x000fe200078e0a08 */
[----:B------:R-:W-:Y:S01]  /*18e0*/  ISETP.GT.U32.AND P0, PT, R8, R0, PT ;  /* 0x000000000800720c */ /* 0x000fe20003f04070 */
[----:B------:R-:W-:Y:S01]  /*18f0*/  IMAD.MOV R17, RZ, RZ, -R17 ;  /* 0x000000ffff117224 */ /* 0x000fe200078e0a11 */
[----:B------:R0:W-:Y:S01]  /*1900*/  STL [R1+0x3d0], R4 ;  /* 0x0003d00401007387 */ /* 0x0001e20000100800 */
[----:B------:R-:W-:-:S02]  /*1910*/  IMAD.MOV.U32 R20, RZ, RZ, R19 ;  /* 0x000000ffff147224 */ /* 0x000fc400078e0013 */
[--C-:B------:R-:W-:Y:S02]  /*1920*/  @!P4 IMAD.IADD R3, R3, 0x1, -R8.reuse ;  /* 0x000000010303c824 */ /* 0x100fe400078e0a08 */
[C---:B------:R-:W-:Y:S02]  /*1930*/  IMAD R13, R8.reuse, R17, R13 ;  /* 0x00000011080d7224 */ /* 0x040fe400078e020d */
[----:B------:R-:W-:Y:S01]  /*1940*/  IMAD.HI.U32 R17, R11, R16, RZ ;  /* 0x000000100b117227 */ /* 0x000fe200078e00ff */
[----:B------:R-:W-:Y:S02]  /*1950*/  ISETP.GT.U32.AND P4, PT, R8, R3, PT ;  /* 0x000000030800720c */ /* 0x000fe40003f84070 */
[----:B0-----:R-:W-:Y:S01]  /*1960*/  IABS R4, R14 ;  /* 0x0000000e00047213 */ /* 0x001fe20000000000 */
[----:B------:R-:W-:Y:S02]  /*1970*/  @!P0 IMAD.IADD R0, R0, 0x1, -R8 ;  /* 0x0000000100008824 */ /* 0x000fe400078e0a08 */
[----:B------:R-:W-:Y:S01]  /*1980*/  @!P3 IMAD.MOV R20, RZ, RZ, -R20 ;  /* 0x000000ffff14b224 */ /* 0x000fe200078e0a14 */
[C---:B------:R-:W-:Y:S01]  /*1990*/  ISETP.GT.U32.AND P3, PT, R8.reuse, R13, PT ;  /* 0x0000000d0800720c */ /* 0x040fe20003f64070 */
[----:B------:R-:W-:Y:S01]  /*19a0*/  @!P2 IMAD.IADD R5, R5, 0x1, -R8 ;  /* 0x000000010505a824 */ /* 0x000fe200078e0a08 */
[----:B------:R-:W-:Y:S01]  /*19b0*/  ISETP.GT.U32.AND P0, PT, R8, R0, PT ;  /* 0x000000000800720c */ /* 0x000fe20003f04070 */
[----:B------:R-:W-:Y:S01]  /*19c0*/  IMAD.HI.U32 R18, R11, R4, RZ ;  /* 0x000000040b127227 */ /* 0x000fe200078e00ff */
[----:B------:R0:W-:Y:S01]  /*19d0*/  STL [R1+0x3c4], R20 ;  /* 0x0003c41401007387 */ /* 0x0001e20000100800 */
[----:B------:R-:W-:-:S02]  /*19e0*/  ISETP.GE.AND P2, PT, R2, RZ, PT ;  /* 0x000000ff0200720c */ /* 0x000fc40003f46270 */
[----:B------:R-:W-:Y:S01]  /*19f0*/  IMAD.MOV R17, RZ, RZ, -R17 ;  /* 0x000000ffff117224 */ /* 0x000fe200078e0a11 */
[----:B------:R-:W-:Y:S01]  /*1a00*/  IABS R2, R15 ;  /* 0x0000000f00027213 */ /* 0x000fe20000000000 */
[----:B------:R-:W-:Y:S02]  /*1a10*/  IMAD.MOV.U32 R7, RZ, RZ, R5 ;  /* 0x000000ffff077224 */ /* 0x000fe400078e0005 */
[----:B------:R-:W-:Y:S02]  /*1a20*/  IMAD.MOV R18, RZ, RZ, -R18 ;  /* 0x000000ffff127224 */ /* 0x000fe400078e0a12 */
[----:B------:R-:W-:Y:S01]  /*1a30*/  @!P4 IMAD.IADD R3, R3, 0x1, -R8 ;  /* 0x000000010303c824 */ /* 0x000fe200078e0a08 */
[----:B------:R-:W-:Y:S01]  /*1a40*/  ISETP.GE.AND P4, PT, R14, RZ, PT ;  /* 0x000000ff0e00720c */ /* 0x000fe20003f86270 */
[C---:B------:R-:W-:Y:S02]  /*1a50*/  IMAD R5, R8.reuse, R17, R16 ;  /* 0x0000001108057224 */ /* 0x040fe400078e0210 */
[----:B------:R-:W-:-:S02]  /*1a60*/  IMAD R4, R8, R18, R4 ;  /* 0x0000001208047224 */ /* 0x000fc400078e0204 */
[--C-:B------:R-:W-:Y:S01]  /*1a70*/  @!P0 IMAD.IADD R0, R0, 0x1, -R8.reuse ;  /* 0x0000000100008824 */ /* 0x100fe200078e0a08 */
[C---:B------:R-:W-:Y:S01]  /*1a80*/  ISETP.GT.U32.AND P0, PT, R8.reuse, R5, PT ;  /* 0x000000050800720c */ /* 0x040fe20003f04070 */
[----:B0-----:R-:W-:Y:S02]  /*1a90*/  IMAD.MOV.U32 R20, RZ, RZ, R3 ;  /* 0x000000ffff147224 */ /* 0x001fe400078e0003 */
[----:B------:R-:W-:Y:S02]  /*1aa0*/  @!P3 IMAD.IADD R13, R13, 0x1, -R8 ;  /* 0x000000010d0db824 */ /* 0x000fe400078e0a08 */
[----:B------:R-:W-:Y:S01]  /*1ab0*/  @!P6 IMAD.MOV R20, RZ, RZ, -R20 ;  /* 0x000000ffff14e224 */ /* 0x000fe200078e0a14 */
[C---:B------:R-:W-:Y:S01]  /*1ac0*/  ISETP.GT.U32.AND P6, PT, R8.reuse, R4, PT ;  /* 0x000000040800720c */ /* 0x040fe20003fc4070 */
[----:B------:R-:W-:Y:S01]  /*1ad0*/  IMAD.HI.U32 R19, R11, R2, RZ ;  /* 0x000000020b137227 */ /* 0x000fe200078e00ff */
[----:B------:R-:W-:-:S03]  /*1ae0*/  ISETP.GT.U32.AND P3, PT, R8, R13, PT ;  /* 0x0000000d0800720c */ /* 0x000fc60003f64070 */
[----:B------:R-:W-:Y:S01]  /*1af0*/  @!P1 IMAD.MOV R7, RZ, RZ, -R7 ;  /* 0x000000ffff079224 */ /* 0x000fe200078e0a07 */
[----:B------:R-:W-:Y:S01]  /*1b00*/  ISETP.GE.AND P1, PT, R12, RZ, PT ;  /* 0x000000ff0c00720c */ /* 0x000fe20003f26270 */
[----:B------:R-:W-:Y:S01]  /*1b10*/  IMAD.MOV R19, RZ, RZ, -R19 ;  /* 0x000000ffff137224 */ /* 0x000fe200078e0a13 */
[----:B------:R-:W-:Y:S01]  /*1b20*/  LOP3.LUT R12, R10, 0x1d0, RZ, 0xfc, !PT ;  /* 0x000001d00a0c7812 */ /* 0x000fe200078efcff */
[----:B------:R-:W-:Y:S01]  /*1b30*/  @!P0 IMAD.IADD R5, R5, 0x1, -R8 ;  /* 0x0000000105058824 */ /* 0x000fe200078e0a08 */
[----:B------:R0:W-:Y:S01]  /*1b40*/  STL [R1+0x3c0], R7 ;  /* 0x0003c00701007387 */ /* 0x0001e20000100800 */
[C---:B------:R-:W-:Y:S01]  /*1b50*/  IMAD R2, R8.reuse, R19, R2 ;  /* 0x0000001308027224 */ /* 0x040fe200078e0202 */
[----:B------:R-:W-:Y:S01]  /*1b60*/  IABS R3, R12 ;  /* 0x0000000c00037213 */ /* 0x000fe20000000000 */
[----:B------:R-:W-:Y:S01]  /*1b70*/  VIADD R14, R9, 0x1ce ;  /* 0x000001ce090e7836 */ /* 0x000fe20000000000 */
[----:B------:R-:W-:Y:S01]  /*1b80*/  ISETP.GT.U32.AND P0, PT, R8, R5, PT ;  /* 0x000000050800720c */ /* 0x000fe20003f04070 */
[--C-:B------:R-:W-:Y:S01]  /*1b90*/  @!P6 IMAD.IADD R4, R4, 0x1, -R8.reuse ;  /* 0x000000010404e824 */ /* 0x100fe200078e0a08 */
[----:B------:R-:W-:Y:S01]  /*1ba0*/  STL [R1+0xf0], R20 ;  /* 0x0000f01401007387 */ /* 0x000fe20000100800 */
[----:B------:R-:W-:Y:S01]  /*1bb0*/  @!P3 IMAD.IADD R13, R13, 0x1, -R8 ;  /* 0x000000010d0db824 */ /* 0x000fe200078e0a08 */
[----:B------:R-:W-:Y:S01]  /*1bc0*/  ISETP.GT.U32.AND P3, PT, R8, R2, PT ;  /* 0x000000020800720c */ /* 0x000fe20003f64070 */
[----:B0-----:R-:W-:Y:S01]  /*1bd0*/  IMAD.MOV.U32 R7, RZ, RZ, R0 ;  /* 0x000000ffff077224 */ /* 0x001fe200078e0000 */
[----:B------:R-:W-:-:S02]  /*1be0*/  IABS R17, R14 ;  /* 0x0000000e00117213 */ /* 0x000fc40000000000 */
[----:B------:R-:W-:Y:S01]  /*1bf0*/  ISETP.GT.U32.AND P6, PT, R8, R4, PT ;  /* 0x000000040800720c */ /* 0x000fe20003fc4070 */
[----:B------:R-:W-:Y:S01]  /*1c00*/  @!P5 IMAD.MOV R7, RZ, RZ, -R7 ;  /* 0x000000ffff07d224 */ /* 0x000fe200078e0a07 */
[----:B------:R-:W-:Y:S01]  /*1c10*/  ISETP.GE.AND P5, PT, R14, RZ, PT ;  /* 0x000000ff0e00720c */ /* 0x000fe20003fa6270 */
[----:B------:R-:W-:Y:S01]  /*1c20*/  IMAD.HI.U32 R14, R11, R3, RZ ;  /* 0x000000030b0e7227 */ /* 0x000fe200078e00ff */
[----:B------:R-:W-:Y:S02]  /*1c30*/  LOP3.LUT R0, R10, 0x1cc, RZ, 0xfc, !PT ;  /* 0x000001cc0a007812 */ /* 0x000fe400078efcff */
[----:B------:R0:W-:Y:S01]  /*1c40*/  STL [R1+0xf4], R7 ;  /* 0x0000f40701007387 */ /* 0x0001e20000100800 */
[----:B------:R-:W-:Y:S01]  /*1c50*/  IMAD.MOV R14, RZ, RZ, -R14 ;  /* 0x000000ffff0e7224 */ /* 0x000fe200078e0a0e */
[----:B------:R-:W-:Y:S01]  /*1c60*/  IABS R16, R0 ;  /* 0x0000000000107213 */ /* 0x000fe20000000000 */
[----:B------:R-:W-:Y:S01]  /*1c70*/  @!P0 IMAD.IADD R5, R5, 0x1, -R8 ;  /* 0x0000000105058824 */ /* 0x000fe200078e0a08 */
[----:B------:R-:W-:Y:S01]  /*1c80*/  ISETP.GE.AND P0, PT, R12, RZ, PT ;  /* 0x000000ff0c00720c */ /* 0x000fe20003f06270 */
[----:B------:R-:W-:-:S02]  /*1c90*/  IMAD R3, R8, R14, R3 ;  /* 0x0000000e08037224 */ /* 0x000fc400078e0203 */
[--C-:B------:R-:W-:Y:S02]  /*1ca0*/  @!P3 IMAD.IADD R2, R2, 0x1, -R8.reuse ;  /* 0x000000010202b824 */ /* 0x100fe400078e0a08 */
[----:B------:R-:W-:Y:S01]  /*1cb0*/  @!P6 IMAD.IADD R4, R4, 0x1, -R8 ;  /* 0x000000010404e824 */ /* 0x000fe200078e0a08 */
[C---:B------:R-:W-:Y:S01]  /*1cc0*/  ISETP.GT.U32.AND P6, PT, R8.reuse, R3, PT ;  /* 0x000000030800720c */ /* 0x040fe20003fc4070 */
[----:B0-----:R-:W-:Y:S01]  /*1cd0*/  IMAD.MOV.U32 R7, RZ, RZ, R13 ;  /* 0x000000ffff077224 */ /* 0x001fe200078e000d */
[----:B------:R-:W-:Y:S01]  /*1ce0*/  ISETP.GT.U32.AND P3, PT, R8, R2, PT ;  /* 0x000000020800720c */ /* 0x000fe20003f64070 */
[----:B------:R-:W-:-:S04]  /*1cf0*/  IMAD.HI.U32 R13, R11, R17, RZ ;  /* 0x000000110b0d7227 */ /* 0x000fc800078e00ff */
[----:B------:R-:W-:Y:S02]  /*1d00*/  IMAD.MOV R13, RZ, RZ, -R13 ;  /* 0x000000ffff0d7224 */ /* 0x000fe400078e0a0d */
[----:B------:R-:W-:Y:S01]  /*1d10*/  IMAD.MOV.U32 R18, RZ, RZ, R5 ;  /* 0x000000ffff127224 */ /* 0x000fe200078e0005 */
[----:B------:R-:W-:Y:S01]  /*1d20*/  LOP3.LUT R5, R10, 0x1c6, RZ, 0xfc, !PT ;  /* 0x000001c60a057812 */ /* 0x000fe200078efcff */
[C---:B------:R-:W-:Y:S02]  /*1d30*/  IMAD R17, R8.reuse, R13, R17 ;  /* 0x0000000d08117224 */ /* 0x040fe400078e0211 */
[----:B------:R-:W-:Y:S01]  /*1d40*/  @!P2 IMAD.MOV R7, RZ, RZ, -R7 ;  /* 0x000000ffff07a224 */ /* 0x000fe200078e0a07 */
[----:B------:R-:W-:Y:S01]  /*1d50*/  ISETP.GE.AND P2, PT, R15, RZ, PT ;  /* 0x000000ff0f00720c */ /* 0x000fe20003f46270 */
[----:B------:R-:W-:Y:S01]  /*1d60*/  IMAD.HI.U32 R15, R11, R16, RZ ;  /* 0x000000100b0f7227 */ /* 0x000fe200078e00ff */
[----:B------:R-:W-:Y:S02]  /*1d70*/  IABS R14, R5 ;  /* 0x00000005000e7213 */ /* 0x000fe40000000000 */
[----:B------:R0:W-:Y:S01]  /*1d80*/  STL [R1+0x2b8], R7 ;  /* 0x0002b80701007387 */ /* 0x0001e20000100800 */
[----:B------:R-:W-:Y:S01]  /*1d90*/  @!P1 IMAD.MOV R18, RZ, RZ, -R18 ;  /* 0x000000ffff129224 */ /* 0x000fe200078e0a12 */
[----:B------:R-:W-:Y:S01]  /*1da0*/  ISETP.GT.U32.AND P1, PT, R8, R17, PT ;  /* 0x000000110800720c */ /* 0x000fe20003f24070 */
[----:B------:R-:W-:-:S02]  /*1db0*/  IMAD.MOV R12, RZ, RZ, -R15 ;  /* 0x000000ffff0c7224 */ /* 0x000fc400078e0a0f */
[----:B------:R-:W-:Y:S01]  /*1dc0*/  @!P6 IMAD.IADD R3, R3, 0x1, -R8 ;  /* 0x000000010303e824 */ /* 0x000fe200078e0a08 */
[----:B------:R3:W-:Y:S01]  /*1dd0*/  STL [R1+0xf8], R18 ;  /* 0x0000f81201007387 */ /* 0x0007e20000100800 */
[----:B------:R-:W-:Y:S02]  /*1de0*/  IMAD R16, R8, R12, R16 ;  /* 0x0000000c08107224 */ /* 0x000fe400078e0210 */
[----:B------:R-:W-:Y:S02]  /*1df0*/  @!P3 IMAD.IADD R2, R2, 0x1, -R8 ;  /* 0x000000010202b824 */ /* 0x000fe400078e0a08 */
[----:B0-----:R-:W-:Y:S01]  /*1e00*/  IMAD.MOV.U32 R7, RZ, RZ, R4 ;  /* 0x000000ffff077224 */ /* 0x001fe200078e0004 */
[----:B------:R-:W-:Y:S01]  /*1e10*/  LOP3.LUT R4, R10, 0x1ca, RZ, 0xfc, !PT ;  /* 0x000001ca0a047812 */ /* 0x000fe200078efcff */
[----:B------:R-:W-:Y:S01]  /*1e20*/  IMAD.HI.U32 R19, R11, R14, RZ ;  /* 0x0000000e0b137227 */ /* 0x000fe200078e00ff */
[----:B------:R-:W-:Y:S02]  /*1e30*/  ISETP.GT.U32.AND P3, PT, R8, R16, PT ;  /* 0x000000100800720c */ /* 0x000fe40003f64070 */
[----:B------:R-:W-:Y:S01]  /*1e40*/  IABS R15, R4 ;  /* 0x00000004000f7213 */ /* 0x000fe20000000000 */
[----:B------:R-:W-:Y:S01]  /*1e50*/  @!P4 IMAD.MOV R7, RZ, RZ, -R7 ;  /* 0x000000ffff07c224 */ /* 0x000fe200078e0a07 */
[----:B------:R-:W-:Y:S01]  /*1e60*/  ISETP.GE.AND P4, PT, R0, RZ, PT ;  /* 0x000000ff0000720c */ /* 0x000fe20003f86270 */
[----:B------:R-:W-:Y:S01]  /*1e70*/  @!P1 IMAD.IADD R17, R17, 0x1, -R8 ;  /* 0x0000000111119824 */ /* 0x000fe200078e0a08 */
[----:B------:R-:W-:Y:S01]  /*1e80*/  ISETP.GT.U32.AND P1, PT, R8, R3, PT ;  /* 0x000000030800720c */ /* 0x000fe20003f24070 */
[----:B------:R-:W-:Y:S01]  /*1e90*/  IMAD.HI.U32 R0, R11, R15, RZ ;  /* 0x0000000f0b007227 */ /* 0x000fe200078e00ff */
[----:B---3--:R-:W-:Y:S01]  /*1ea0*/  LOP3.LUT R18, R10, 0x1c8, RZ, 0xfc, !PT ;  /* 0x000001c80a127812 */ /* 0x008fe200078efcff */
[----:B------:R0:W-:Y:S01]  /*1eb0*/  STL [R1+0x100], R7 ;  /* 0x0001000701007387 */ /* 0x0001e20000100800 */
[----:B------:R-:W-:Y:S01]  /*1ec0*/  ISETP.GE.AND P6, PT, R4, RZ, PT ;  /* 0x000000ff0400720c */ /* 0x000fe20003fc6270 */
[----:B------:R-:W-:Y:S01]  /*1ed0*/  IMAD.MOV R0, RZ, RZ, -R0 ;  /* 0x000000ffff007224 */ /* 0x000fe200078e0a00 */
[----:B------:R-:W-:Y:S01]  /*1ee0*/  IABS R12, R18 ;  /* 0x00000012000c7213 */ /* 0x000fe20000000000 */
[----:B------:R-:W-:Y:S01]  /*1ef0*/  @!P3 IMAD.IADD R16, R16, 0x1, -R8 ;  /* 0x000000011010b824 */ /* 0x000fe200078e0a08 */
[C---:B------:R-:W-:Y:S01]  /*1f00*/  ISETP.GT.U32.AND P3, PT, R8.reuse, R17, PT ;  /* 0x000000110800720c */ /* 0x040fe20003f64070 */
[----:B------:R-:W-:Y:S01]  /*1f10*/  IMAD R15, R8, R0, R15 ;  /* 0x00000000080f7224 */ /* 0x000fe200078e020f */
[----:B------:R-:W-:-:S02]  /*1f20*/  LOP3.LUT R4, R10, 0x1c2, RZ, 0xfc, !PT ;  /* 0x000001c20a047812 */ /* 0x000fc400078efcff */
[----:B------:R-:W-:Y:S01]  /*1f30*/  LOP3.LUT R0, R10, 0x1c4, RZ, 0xfc, !PT ;  /* 0x000001c40a007812 */ /* 0x000fe200078efcff */
[----:B0-----:R-:W-:Y:S01]  /*1f40*/  IMAD.MOV.U32 R7, RZ, RZ, R2 ;  /* 0x000000ffff077224 */ /* 0x001fe200078e0002 */
[----:B------:R-:W-:Y:S01]  /*1f50*/  IABS R13, R4 ;  /* 0x00000004000d7213 */ /* 0x000fe20000000000 */
[----:B------:R-:W-:-:S04]  /*1f60*/  IMAD.HI.U32 R2, R11, R12, RZ ;  /* 0x0000000c0b027227 */ /* 0x000fc800078e00ff */
[----:B------:R-:W-:Y:S01]  /*1f70*/  @!P1 IMAD.IADD R3, R3, 0x1, -R8 ;  /* 0x0000000103039824 */ /* 0x000fe200078e0a08 */
[C---:B------:R-:W-:Y:S01]  /*1f80*/  ISETP.GT.U32.AND P1, PT, R8.reuse, R15, PT ;  /* 0x0000000f0800720c */ /* 0x040fe20003f24070 */
[----:B------:R-:W-:Y:S01]  /*1f90*/  @!P2 IMAD.MOV R7, RZ, RZ, -R7 ;  /* 0x000000ffff07a224 */ /* 0x000fe200078e0a07 */
[C---:B------:R-:W-:Y:S01]  /*1fa0*/  ISETP.GT.U32.AND P2, PT, R8.reuse, R16, PT ;  /* 0x000000100800720c */ /* 0x040fe20003f44070 */
[----:B------:R-:W-:Y:S02]  /*1fb0*/  IMAD.MOV R2, RZ, RZ, -R2 ;  /* 0x000000ffff027224 */ /* 0x000fe400078e0a02 */
[----:B------:R-:W-:Y:S01]  /*1fc0*/  @!P3 IMAD.IADD R17, R17, 0x1, -R8 ;  /* 0x000000011111b824 */ /* 0x000fe200078e0a08 */
[----:B------:R0:W-:Y:S01]  /*1fd0*/  STL [R1+0x2b4], R7 ;  /* 0x0002b40701007387 */ /* 0x0001e20000100800 */
[----:B------:R-:W-:Y:S01]  /*1fe0*/  IMAD R12, R8, R2, R12 ;  /* 0x00000002080c7224 */ /* 0x000fe200078e020c */
[----:B------:R-:W-:Y:S01]  /*1ff0*/  IABS R2, R0 ;  /* 0x0000000000027213 */ /* 0x000fe20000000000 */
[----:B------:R-:W-:-:S03]  /*2000*/  @!P5 IMAD.MOV R17, RZ, RZ, -R17 ;  /* 0x000000ffff11d224 */ /* 0x000fc600078e0a11 */
[----:B------:R-:W-:Y:S01]  /*2010*/  ISETP.GT.U32.AND P3, PT, R8, R12, PT ;  /* 0x0000000c0800720c */ /* 0x000fe20003f64070 */
[--C-:B------:R-:W-:Y:S01]  /*2020*/  @!P1 IMAD.IADD R15, R15, 0x1, -R8.reuse ;  /* 0x000000010f0f9824 */ /* 0x100fe200078e0a08 */
[----:B------:R-:W-:Y:S01]  /*2030*/  ISETP.GE.AND P1, PT, R5, RZ, PT ;  /* 0x000000ff0500720c */ /* 0x000fe20003f26270 */
[----:B------:R-:W-:Y:S01]  /*2040*/  @!P2 IMAD.IADD R16, R16, 0x1, -R8 ;  /* 0x000000011010a824 */ /* 0x000fe200078e0a08 */
[----:B------:R-:W-:Y:S01]  /*2050*/  ISETP.GE.AND P2, PT, R18, RZ, PT ;  /* 0x000000ff1200720c */ /* 0x000fe20003f46270 */
[----:B0-----:R-:W-:Y:S02]  /*2060*/  IMAD.MOV.U32 R7, RZ, RZ, R3 ;  /* 0x000000ffff077224 */ /* 0x001fe400078e0003 */
[----:B------:R-:W-:Y:S02]  /*2070*/  IMAD.MOV R18, RZ, RZ, -R19 ;  /* 0x000000ffff127224 */ /* 0x000fe400078e0a13 */
[----:B------:R-:W-:Y:S01]  /*2080*/  @!P0 IMAD.MOV R7, RZ, RZ, -R7 ;  /* 0x000000ffff078224 */ /* 0x000fe200078e0a07 */
[C---:B------:R-:W-:Y:S01]  /*2090*/  ISETP.GT.U32.AND P0, PT, R8.reuse, R15, PT ;  /* 0x0000000f0800720c */ /* 0x040fe20003f04070 */
[----:B------:R-:W-:-:S02]  /*20a0*/  IMAD R5, R8, R18, R14 ;  /* 0x0000001208057224 */ /* 0x000fc400078e020e */
[----:B------:R-:W-:Y:S01]  /*20b0*/  @!P3 IMAD.IADD R12, R12, 0x1, -R8 ;  /* 0x000000010c0cb824 */ /* 0x000fe200078e0a08 */
[----:B------:R0:W-:Y:S01]  /*20c0*/  STL [R1+0x108], R7 ;  /* 0x0001080701007387 */ /* 0x0001e20000100800 */
[C---:B------:R-:W-:Y:S01]  /*20d0*/  IMAD.HI.U32 R3, R11.reuse, R13, RZ ;  /* 0x0000000d0b037227 */ /* 0x040fe200078e00ff */
[C---:B------:R-:W-:Y:S02]  /*20e0*/  ISETP.GT.U32.AND P5, PT, R8.reuse, R5, PT ;  /* 0x000000050800720c */ /* 0x040fe40003fa4070 */
[----:B------:R-:W-:Y:S01]  /*20f0*/  ISETP.GT.U32.AND P3, PT, R8, R12, PT ;  /* 0x0000000c0800720c */ /* 0x000fe20003f64070 */
[----:B------:R-:W-:Y:S01]  /*2100*/  IMAD.HI.U32 R14, R11, R2, RZ ;  /* 0x000000020b0e7227 */ /* 0x000fe200078e00ff */
[----:B------:R-:W-:Y:S03]  /*2110*/  STL [R1+0x10c], R17 ;  /* 0x00010c1101007387 */ /* 0x000fe60000100800 */
[----:B------:R-:W-:-:S02]  /*2120*/  IMAD.MOV R3, RZ, RZ, -R3 ;  /* 0x000000ffff037224 */ /* 0x000fc400078e0a03 */
[----:B------:R-:W-:Y:S02]  /*2130*/  @!P0 IMAD.IADD R15, R15, 0x1, -R8 ;  /* 0x000000010f0f8824 */ /* 0x000fe400078e0a08 */
[----:B0-----:R-:W-:Y:S02]  /*2140*/  IMAD.MOV.U32 R7, RZ, RZ, R16 ;  /* 0x000000ffff077224 */ /* 0x001fe400078e0010 */
[----:B------:R-:W-:Y:S02]  /*2150*/  IMAD.MOV R14, RZ, RZ, -R14 ;  /* 0x000000ffff0e7224 */ /* 0x000fe400078e0a0e */
[----:B------:R-:W-:Y:S01]  /*2160*/  IMAD R13, R8, R3, R13 ;  /* 0x00000003080d7224 */ /* 0x000fe200078e020d */
[----:B------:R-:W-:Y:S01]  /*2170*/  LOP3.LUT R3, R10, 0x1bc, RZ, 0xfc, !PT ;  /* 0x000001bc0a037812 */ /* 0x000fe200078efcff */
[----:B------:R-:W-:Y:S02]  /*2180*/  IMAD.MOV.U32 R16, RZ, RZ, R15 ;  /* 0x000000ffff107224 */ /* 0x000fe400078e000f */
[----:B------:R-:W-:Y:S01]  /*2190*/  IMAD R2, R8, R14, R2 ;  /* 0x0000000e08027224 */ /* 0x000fe200078e0202 */
[----:B------:R-:W-:Y:S01]  /*21a0*/  IABS R18, R3 ;  /* 0x0000000300127213 */ /* 0x000fe20000000000 */
[----:B------:R-:W-:-:S02]  /*21b0*/  @!P5 IMAD.IADD R5, R5, 0x1, -R8 ;  /* 0x000000010505d824 */ /* 0x000fc400078e0a08 */
[----:B------:R-:W-:Y:S01]  /*21c0*/  @!P6 IMAD.MOV R16, RZ, RZ, -R16 ;  /* 0x000000ffff10e224 */ /* 0x000fe200078e0a10 */
[----:B------:R-:W-:Y:S01]  /*21d0*/  ISETP.GT.U32.AND P6, PT, R8, R13, PT ;  /* 0x0000000d0800720c */ /* 0x000fe20003fc4070 */
[--C-:B------:R-:W-:Y:S01]  /*21e0*/  @!P3 IMAD.IADD R12, R12, 0x1, -R8.reuse ;  /* 0x000000010c0cb824 */ /* 0x100fe200078e0a08 */
[C---:B------:R-:W-:Y:S01]  /*21f0*/  ISETP.GT.U32.AND P3, PT, R8.reuse, R2, PT ;  /* 0x000000020800720c */ /* 0x040fe20003f64070 */
[----:B------:R-:W-:Y:S01]  /*2200*/  @!P4 IMAD.MOV R7, RZ, RZ, -R7 ;  /* 0x000000ffff07c224 */ /* 0x000fe200078e0a07 */
[----:B------:R-:W-:Y:S02]  /*2210*/  ISETP.GT.U32.AND P5, PT, R8, R5, PT ;  /* 0x000000050800720c */ /* 0x000fe40003fa4070 */
[----:B------:R-:W-:Y:S01]  /*2220*/  ISETP.GE.AND P4, PT, R0, RZ, PT ;  /* 0x000000ff0000720c */ /* 0x000fe20003f86270 */
[----:B------:R-:W-:Y:S01]  /*2230*/  VIADD R0, R9, 0x1be ;  /* 0x000001be09007836 */ /* 0x000fe20000000000 */
[----:B------:R0:W-:Y:S04]  /*2240*/  STL [R1+0x110], R7 ;  /* 0x0001100701007387 */ /* 0x0001e80000100800 */
[----:B------:R-:W-:Y:S01]  /*2250*/  ISETP.GE.AND P0, PT, R0, RZ, PT ;  /* 0x000000ff0000720c */ /* 0x000fe20003f06270 */
[--C-:B------:R-:W-:Y:S01]  /*2260*/  @!P6 IMAD.IADD R13, R13, 0x1, -R8.reuse ;  /* 0x000000010d0de824 */ /* 0x100fe200078e0a08 */
[----:B------:R-:W-:Y:S01]  /*2270*/  IABS R14, R0 ;  /* 0x00000000000e7213 */ /* 0x000fe20000000000 */
[--C-:B------:R-:W-:Y:S01]  /*2280*/  @!P3 IMAD.IADD R2, R2, 0x1, -R8.reuse ;  /* 0x000000010202b824 */ /* 0x100fe200078e0a08 */
[----:B------:R-:W-:Y:S01]  /*2290*/  LOP3.LUT R0, R10, 0x1c0, RZ, 0xfc, !PT ;  /* 0x000001c00a007812 */ /* 0x000fe200078efcff */
[----:B------:R-:W-:Y:S01]  /*22a0*/  @!P5 IMAD.IADD R5, R5, 0x1, -R8 ;  /* 0x000000010505d824 */ /* 0x000fe200078e0a08 */
[----:B------:R-:W-:Y:S01]  /*22b0*/  ISETP.GT.U32.AND P6, PT, R8, R13, PT ;  /* 0x0000000d0800720c */ /* 0x000fe20003fc4070 */
[----:B0-----:R-:W-:Y:S01]  /*22c0*/  IMAD.MOV.U32 R7, RZ, RZ, R12 ;  /* 0x000000ffff077224 */ /* 0x001fe200078e000c */
[----:B------:R-:W-:Y:S01]  /*22d0*/  IABS R19, R0 ;  /* 0x0000000000137213 */ /* 0x000fe20000000000 */
[----:B------:R-:W-:Y:S01]  /*22e0*/  STL [R1+0x114], R16 ;  /* 0x0001141001007387 */ /* 0x000fe20000100800 */
[----:B------:R-:W-:Y:S01]  /*22f0*/  ISETP.GE.AND P5, PT, R0, RZ, PT ;  /* 0x000000ff0000720c */ /* 0x000fe20003fa6270 */
[----:B------:R-:W-:Y:S01]  /*2300*/  IMAD.HI.U32 R0, R11, R18, RZ ;  /* 0x000000120b007227 */ /* 0x000fe200078e00ff */
[----:B------:R-:W-:-:S03]  /*2310*/  ISETP.GT.U32.AND P3, PT, R8, R2, PT ;  /* 0x000000020800720c */ /* 0x000fc60003f64070 */
[----:B------:R-:W-:-:S04]  /*2320*/  IMAD.HI.U32 R12, R11, R19, RZ ;  /* 0x000000130b0c7227 */ /* 0x000fc800078e00ff */
[----:B------:R-:W-:Y:S02]  /*2330*/  IMAD.MOV R0, RZ, RZ, -R0 ;  /* 0x000000ffff007224 */ /* 0x000fe400078e0a00 */
[----:B------:R-:W-:Y:S01]  /*2340*/  @!P2 IMAD.MOV R7, RZ, RZ, -R7 ;  /* 0x000000ffff07a224 */ /* 0x000fe200078e0a07 */
[----:B------:R-:W-:Y:S01]  /*2350*/  ISETP.GE.AND P2, PT, R4, RZ, PT ;  /* 0x000000ff0400720c */ /* 0x000fe20003f46270 */
[----:B------:R-:W-:Y:S02]  /*2360*/  IMAD.MOV R12, RZ, RZ, -R12 ;  /* 0x000000ffff0c7224 */ /* 0x000fe400078e0a0c */
[----:B------:R-:W-:Y:S01]  /*2370*/  IMAD.HI.U32 R4, R11, R14, RZ ;  /* 0x0000000e0b047227 */ /* 0x000fe200078e00ff */
[----:B------:R0:W-:Y:S03]  /*2380*/  STL [R1+0x11c], R7 ;  /* 0x00011c0701007387 */ /* 0x0001e60000100800 */
[----:B------:R-:W-:-:S02]  /*2390*/  IMAD R18, R8, R0, R18 ;  /* 0x0000000008127224 */ /* 0x000fc400078e0212 */
[----:B------:R-:W-:Y:S01]  /*23a0*/  IMAD R19, R8, R12, R19 ;  /* 0x0000000c08137224 */ /* 0x000fe200078e0213 */
[----:B------:R-:W-:Y:S01]  /*23b0*/  LOP3.LUT R12, R10, 0x1b6, RZ, 0xfc, !PT ;  /* 0x000001b60a0c7812 */ /* 0x000fe200078efcff */
[----:B------:R-:W-:Y:S02]  /*23c0*/  IMAD.MOV R4, RZ, RZ, -R4 ;  /* 0x000000ffff047224 */ /* 0x000fe400078e0a04 */
[--C-:B------:R-:W-:Y:S01]  /*23d0*/  @!P6 IMAD.IADD R13, R13, 0x1, -R8.reuse ;  /* 0x000000010d0de824 */ /* 0x100fe200078e0a08 */
[----:B------:R-:W-:Y:S01]  /*23e0*/  ISETP.GT.U32.AND P6, PT, R8, R18, PT ;  /* 0x000000120800720c */ /* 0x000fe20003fc4070 */
[----:B0-----:R-:W-:Y:S01]  /*23f0*/  IMAD.MOV.U32 R7, RZ, RZ, R5 ;  /* 0x000000ffff077224 */ /* 0x001fe200078e0005 */
[----:B------:R-:W-:Y:S01]  /*2400*/  IABS R16, R12 ;  /* 0x0000000c00107213 */ /* 0x000fe20000000000 */
[----:B------:R-:W-:Y:S01]  /*2410*/  @!P3 IMAD.IADD R2, R2, 0x1, -R8 ;  /* 0x000000010202b824 */ /* 0x000fe200078e0a08 */
[----:B------:R-:W-:Y:S01]  /*2420*/  ISETP.GE.AND P3, PT, R3, RZ, PT ;  /* 0x000000ff0300720c */ /* 0x000fe20003f66270 */
[----:B------:R-:W-:Y:S01]  /*2430*/  @!P1 IMAD.MOV R7, RZ, RZ, -R7 ;  /* 0x000000ffff079224 */ /* 0x000fe200078e0a07 */
[C---:B------:R-:W-:Y:S01]  /*2440*/  ISETP.GT.U32.AND P1, PT, R8.reuse, R19, PT ;  /* 0x000000130800720c */ /* 0x040fe20003f24070 */
[----:B------:R-:W-:Y:S01]  /*2450*/  IMAD R14, R8, R4, R14 ;  /* 0x00000004080e7224 */ /* 0x000fe200078e020e */
[C---:B------:R-:W-:Y:S01]  /*2460*/  LOP3.LUT R4, R10.reuse, 0x1b8, RZ, 0xfc, !PT ;  /* 0x000001b80a047812 */ /* 0x040fe200078efcff */
[----:B------:R-:W-:Y:S01]  /*2470*/  @!P4 IMAD.MOV R2, RZ, RZ, -R2 ;  /* 0x000000ffff02c224 */ /* 0x000fe200078e0a02 */
[----:B------:R-:W-:Y:S01]  /*2480*/  LOP3.LUT R3, R10, 0x1ba, RZ, 0xfc, !PT ;  /* 0x000001ba0a037812 */ /* 0x000fe200078efcff */
[----:B------:R0:W-:Y:S01]  /*2490*/  STL [R1+0x120], R7 ;  /* 0x0001200701007387 */ /* 0x0001e20000100800 */
[----:B------:R-:W-:Y:S01]  /*24a0*/  ISETP.GT.U32.AND P4, PT, R8, R14, PT ;  /* 0x0000000e0800720c */ /* 0x000fe20003f84070 */
[----:B------:R-:W-:Y:S01]  /*24b0*/  @!P6 IMAD.IADD R18, R18, 0x1, -R8 ;  /* 0x000000011212e824 */ /* 0x000fe200078e0a08 */
[----:B------:R-:W-:Y:S01]  /*24c0*/  IABS R17, R4 ;  /* 0x0000000400117213 */ /* 0x000fe20000000000 */
[----:B------:R3:W-:Y:S01]  /*24d0*/  STL [R1+0x128], R2 ;  /* 0x0001280201007387 */ /* 0x0007e20000100800 */
[----:B------:R-:W-:-:S02]  /*24e0*/  IABS R0, R3 ;  /* 0x0000000300007213 */ /* 0x000fc40000000000 */
[----:B------:R-:W-:Y:S01]  /*24f0*/  ISETP.GT.U32.AND P6, PT, R8, R18, PT ;  /* 0x000000120800720c */ /* 0x000fe20003fc4070 */
[----:B------:R-:W-:Y:S01]  /*2500*/  @!P1 IMAD.IADD R19, R19, 0x1, -R8 ;  /* 0x0000000113139824 */ /* 0x000fe200078e0a08 */
[----:B------:R-:W-:Y:S01]  /*2510*/  ISETP.GE.AND P1, PT, R3, RZ, PT ;  /* 0x000000ff0300720c */ /* 0x000fe20003f26270 */
[----:B------:R-:W-:-:S04]  /*2520*/  IMAD.HI.U32 R15, R11, R17, RZ ;  /* 0x000000110b0f7227 */ /* 0x000fc800078e00ff */
[----:B------:R-:W-:Y:S01]  /*2530*/  @!P4 IMAD.IADD R14, R14, 0x1, -R8 ;  /* 0x000000010e0ec824 */ /* 0x000fe200078e0a08 */
[----:B------:R-:W-:Y:S01]  /*2540*/  ISETP.GT.U32.AND P4, PT, R8, R19, PT ;  /* 0x000000130800720c */ /* 0x000fe20003f84070 */
[----:B0-----:R-:W-:Y:S01]  /*2550*/  IMAD.MOV.U32 R7, RZ, RZ, R13 ;  /* 0x000000ffff077224 */ /* 0x001fe200078e000d */
[----:B---3--:R-:W-:Y:S01]  /*2560*/  LOP3.LUT R2, R10, 0x1b4, RZ, 0xfc, !PT ;  /* 0x000001b40a027812 */ /* 0x008fe200078efcff */
[----:B------:R-:W-:Y:S02]  /*2570*/  IMAD.MOV R15, RZ, RZ, -R15 ;  /* 0x000000ffff0f7224 */ /* 0x000fe400078e0a0f */
[----:B------:R-:W-:Y:S01]  /*2580*/  IMAD.HI.U32 R5, R11, R0, RZ ;  /* 0x000000000b057227 */ /* 0x000fe200078e00ff */
[----:B------:R-:W-:-:S03]  /*2590*/  IABS R3, R2 ;  /* 0x0000000200037213 */ /* 0x000fc60000000000 */
[----:B------:R-:W-:Y:S01]  /*25a0*/  @!P2 IMAD.MOV R7, RZ, RZ, -R7 ;  /* 0x000000ffff07a224 */ /* 0x000fe200078e0a07 */
[C---:B------:R-:W-:Y:S01]  /*25b0*/  ISETP.GT.U32.AND P2, PT, R8.reuse, R14, PT ;  /* 0x0000000e0800720c */ /* 0x040fe20003f44070 */
[----:B------:R-:W-:Y:S01]  /*25c0*/  IMAD R17, R8, R15, R17 ;  /* 0x0000000f08117224 */ /* 0x000fe200078e0211 */
[----:B------:R-:W-:Y:S01]  /*25d0*/  LOP3.LUT R15, R10, 0x1b0, RZ, 0xfc, !PT ;  /* 0x000001b00a0f7812 */ /* 0x000fe200078efcff */
[----:B------:R-:W-:Y:S01]  /*25e0*/  IMAD.MOV R5, RZ, RZ, -R5 ;  /* 0x000000ffff057224 */ /* 0x000fe200078e0a05 */
[----:B------:R0:W-:Y:S01]  /*25f0*/  STL [R1+0x12c], R7 ;  /* 0x00012c0701007387 */ /* 0x0001e20000100800 */
[----:B------:R-:W-:Y:S01]  /*2600*/  @!P6 IMAD.IADD R18, R18, 0x1, -R8 ;  /* 0x000000011212e824 */ /* 0x000fe200078e0a08 */
[----:B------:R-:W-:Y:S01]  /*2610*/  ISETP.GT.U32.AND P6, PT, R8, R17, PT ;  /* 0x000000110800720c */ /* 0x000fe20003fc4070 */
[----:B------:R-:W-:-:S04]  /*2620*/  IMAD.HI.U32 R13, R11, R3, RZ ;  /* 0x000000030b0d7227 */ /* 0x000fc800078e00ff */
[C---:B------:R-:W-:Y:S02]  /*2630*/  IMAD R0, R8.reuse, R5, R0 ;  /* 0x0000000508007224 */ /* 0x040fe400078e0200 */
[----:B------:R-:W-:Y:S02]  /*2640*/  @!P4 IMAD.IADD R19, R19, 0x1, -R8 ;  /* 0x000000011313c824 */ /* 0x000fe400078e0a08 */
[----:B------:R-:W-:Y:S01]  /*2650*/  IMAD.HI.U32 R5, R11, R16, RZ ;  /* 0x000000100b057227 */ /* 0x000fe200078e00ff */
[----:B------:R-:W-:-:S03]  /*2660*/  ISETP.GT.U32.AND P4, PT, R8, R0, PT ;  /* 0x000000000800720c */ /* 0x000fc60003f84070 */
[----:B------:R-:W-:Y:S02]  /*2670*/  IMAD.MOV R13, RZ, RZ, -R13 ;  /* 0x000000ffff0d7224 */ /* 0x000fe400078e0a0d */
[----:B0-----:R-:W-:Y:S01]  /*2680*/  IMAD.MOV.U32 R7, RZ, RZ, R19 ;  /* 0x000000ffff077224 */ /* 0x001fe200078e0013 */
[----:B------:R-:W-:Y:S01]  /*2690*/  IABS R19, R15 ;  /* 0x0000000f00137213 */ /* 0x000fe20000000000 */
[----:B------:R-:W-:Y:S02]  /*26a0*/  IMAD.MOV R5, RZ, RZ, -R5 ;  /* 0x000000ffff057224 */ /* 0x000fe400078e0a05 */
[----:B------:R-:W-:Y:S01]  /*26b0*/  @!P2 IMAD.IADD R14, R14, 0x1, -R8 ;  /* 0x000000010e0ea824 */ /* 0x000fe200078e0a08 */
[----:B------:R-:W-:Y:S01]  /*26c0*/  ISETP.GE.AND P2, PT, R4, RZ, PT ;  /* 0x000000ff0400720c */ /* 0x000fe20003f46270 */
[----:B------:R-:W-:Y:S01]  /*26d0*/  IMAD R3, R8, R13, R3 ;  /* 0x0000000d08037224 */ /* 0x000fe200078e0203 */
[----:B------:R-:W-:Y:S01]  /*26e0*/  LOP3.LUT R13, R10, 0x1b2, RZ, 0xfc, !PT ;  /* 0x000001b20a0d7812 */ /* 0x000fe200078efcff */
[----:B------:R-:W-:-:S02]  /*26f0*/  @!P5 IMAD.MOV R7, RZ, RZ, -R7 ;  /* 0x000000ffff07d224 */ /* 0x000fc400078e0a07 */
[C---:B------:R-:W-:Y:S01]  /*2700*/  IMAD R16, R8.reuse, R5, R16 ;  /* 0x0000000508107224 */ /* 0x040fe200078e0210 */
[----:B------:R-:W-:Y:S01]  /*2710*/  IABS R4, R13 ;  /* 0x0000000d00047213 */ /* 0x000fe20000000000 */
[----:B------:R-:W-:Y:S01]  /*2720*/  @!P6 IMAD.IADD R17, R17, 0x1, -R8 ;  /* 0x000000011111e824 */ /* 0x000fe200078e0a08 */
[----:B------:R0:W-:Y:S01]  /*2730*/  STL [R1+0x130], R7 ;  /* 0x0001300701007387 */ /* 0x0001e20000100800 */
[----:B------:R-:W-:Y:S02]  /*2740*/  IMAD.MOV.U32 R20, RZ, RZ, R14 ;  /* 0x000000ffff147224 */ /* 0x000fe400078e000e */
[----:B------:R-:W-:Y:S01]  /*2750*/  IMAD.HI.U32 R14, R11, R4, RZ ;  /* 0x000000040b0e7227 */ /* 0x000fe200078e00ff */
[----:B------:R-:W-:-:S03]  /*2760*/  ISETP.GT.U32.AND P6, PT, R8, R17, PT ;  /* 0x000000110800720c */ /* 0x000fc60003fc4070 */
[----:B------:R-:W-:Y:S01]  /*2770*/  @!P0 IMAD.MOV R20, RZ, RZ, -R20 ;  /* 0x000000ffff148224 */ /* 0x000fe200078e0a14 */
[----:B------:R-:W-:Y:S01]  /*2780*/  ISETP.GT.U32.AND P0, PT, R8, R16, PT ;  /* 0x000000100800720c */ /* 0x000fe20003f04070 */
[----:B------:R-:W-:Y:S02]  /*2790*/  @!P4 IMAD.IADD R0, R0, 0x1, -R8 ;  /* 0x000000010000c824 */ /* 0x000fe400078e0a08 */
[----:B0-----:R-:W-:Y:S01]  /*27a0*/  IMAD.MOV.U32 R7, RZ, RZ, R18 ;  /* 0x000000ffff077224 */ /* 0x001fe200078e0012 */
[----:B------:R-:W-:Y:S01]  /*27b0*/  STL [R1+0x138], R20 ;  /* 0x0001381401007387 */ /* 0x000fe20000100800 */
[----:B------:R-:W-:Y:S01]  /*27c0*/  IMAD.MOV R14, RZ, RZ, -R14 ;  /* 0x000000ffff0e7224 */ /* 0x000fe200078e0a0e */
[C---:B------:R-:W-:Y:S01]  /*27d0*/  ISETP.GT.U32.AND P5, PT, R8.reuse, R0, PT ;  /* 0x000000000800720c */ /* 0x040fe20003fa4070 */
[----:B------:R-:W-:Y:S01]  /*27e0*/  @!P3 IMAD.MOV R7, RZ, RZ, -R7 ;  /* 0x000000ffff07b224 */ /* 0x000fe200078e0a07 */
[C---:B------:R-:W-:Y:S01]  /*27f0*/  ISETP.GT.U32.AND P3, PT, R8.reuse, R3, PT ;  /* 0x000000030800720c */ /* 0x040fe20003f64070 */
[----:B------:R-:W-:-:S02]  /*2800*/  IMAD R4, R8, R14, R4 ;  /* 0x0000000e08047224 */ /* 0x000fc400078e0204 */
[--C-:B------:R-:W-:Y:S01]  /*2810*/  @!P6 IMAD.IADD R17, R17, 0x1, -R8.reuse ;  /* 0x000000011111e824 */ /* 0x100fe200078e0a08 */
[----:B------:R0:W-:Y:S01]  /*2820*/  STL [R1+0x13c], R7 ;  /* 0x00013c0701007387 */ /* 0x0001e20000100800 */
[----:B------:R-:W-:Y:S01]  /*2830*/  @!P0 IMAD.IADD R16, R16, 0x1, -R8 ;  /* 0x0000000110108824 */ /* 0x000fe200078e0a08 */
[----:B------:R-:W-:Y:S01]  /*2840*/  ISETP.GT.U32.AND P6, PT, R8, R4, PT ;  /* 0x000000040800720c */ /* 0x000fe20003fc4070 */
[----:B------:R-:W-:Y:S01]  /*2850*/  IMAD.HI.U32 R14, R11, R19, RZ ;  /* 0x000000130b0e7227 */ /* 0x000fe200078e00ff */
[----:B------:R-:W-:-:S03]  /*2860*/  ISETP.GE.AND P0, PT, R2, RZ, PT ;  /* 0x000000ff0200720c */ /* 0x000fc60003f06270 */
[--C-:B------:R-:W-:Y:S01]  /*2870*/  @!P5 IMAD.IADD R0, R0, 0x1, -R8.reuse ;  /* 0x000000010000d824 */ /* 0x100fe200078e0a08 */
[----:B------:R-:W-:Y:S01]  /*2880*/  ISETP.GE.AND P5, PT, R12, RZ, PT ;  /* 0x000000ff0c00720c */ /* 0x000fe20003fa6270 */
[----:B------:R-:W-:Y:S01]  /*2890*/  @!P3 IMAD.IADD R3, R3, 0x1, -R8 ;  /* 0x000000010303b824 */ /* 0x000fe200078e0a08 */
[----:B------:R-:W-:Y:S01]  /*28a0*/  ISETP.GT.U32.AND P3, PT, R8, R16, PT ;  /* 0x000000100800720c */ /* 0x000fe20003f64070 */
[----:B------:R-:W-:Y:S02]  /*28b0*/  VIADD R5, R9, 0x1ae ;  /* 0x000001ae09057836 */ /* 0x000fe40000000000 */
[----:B------:R-:W-:Y:S01]  /*28c0*/  IMAD.MOV R2, RZ, RZ, -R14 ;  /* 0x000000ffff027224 */ /* 0x000fe200078e0a0e */
[----:B------:R-:W-:Y:S01]  /*28d0*/  LOP3.LUT R14, R10, 0x1ac, RZ, 0xfc, !PT ;  /* 0x000001ac0a0e7812 */ /* 0x000fe200078efcff */
[----:B0-----:R-:W-:Y:S01]  /*28e0*/  IMAD.MOV.U32 R7, RZ, RZ, R0 ;  /* 0x000000ffff077224 */ /* 0x001fe200078e0000 */
[----:B------:R-:W-:Y:S01]  /*28f0*/  ISETP.GE.AND P4, PT, R5, RZ, PT ;  /* 0x000000ff0500720c */ /* 0x000fe20003f86270 */
[----:B------:R-:W-:Y:S01]  /*2900*/  IMAD R19, R8, R2, R19 ;  /* 0x0000000208137224 */ /* 0x000fe200078e0213 */
[----:B------:R-:W-:Y:S01]  /*2910*/  IABS R5, R5 ;  /* 0x0000000500057213 */ /* 0x000fe20000000000 */
[--C-:B------:R-:W-:Y:S01]  /*2920*/  @!P6 IMAD.IADD R4, R4, 0x1, -R8.reuse ;  /* 0x000000010404e824 */ /* 0x100fe200078e0a08 */
[----:B------:R-:W-:Y:S01]  /*2930*/  ISETP.GT.U32.AND P6, PT, R8, R3, PT ;  /* 0x000000030800720c */ /* 0x000fe20003fc4070 */
[----:B------:R-:W-:Y:S01]  /*2940*/  @!P1 IMAD.MOV R7, RZ, RZ, -R7 ;  /* 0x000000ffff079224 */ /* 0x000fe200078e0a07 */
[----:B------:R-:W-:Y:S01]  /*2950*/  LOP3.LUT R2, R10, 0x1aa, RZ, 0xfc, !PT ;  /* 0x000001aa0a027812 */ /* 0x000fe200078efcff */
[----:B------:R-:W-:Y:S01]  /*2960*/  @!P3 IMAD.IADD R16, R16, 0x1, -R8 ;  /* 0x000000011010b824 */ /* 0x000fe200078e0a08 */
[C---:B------:R-:W-:Y:S01]  /*2970*/  ISETP.GT.U32.AND P3, PT, R8.reuse, R19, PT ;  /* 0x000000130800720c */ /* 0x040fe20003f64070 */
[----:B------:R-:W-:Y:S01]  /*2980*/  IMAD.HI.U32 R12, R11, R5, RZ ;  /* 0x000000050b0c7227 */ /* 0x000fe200078e00ff */
[----:B------:R0:W-:Y:S01]  /*2990*/  STL [R1+0x140], R7 ;  /* 0x0001400701007387 */ /* 0x0001e20000100800 */
[----:B------:R-:W-:-:S02]  /*29a0*/  ISETP.GT.U32.AND P1, PT, R8, R4, PT ;  /* 0x000000040800720c */ /* 0x000fc40003f24070 */
[----:B------:R-:W-:Y:S01]  /*29b0*/  IMAD.MOV R12, RZ, RZ, -R12 ;  /* 0x000000ffff0c7224 */ /* 0x000fe200078e0a0c */
[----:B------:R-:W-:Y:S01]  /*29c0*/  IABS R0, R2 ;  /* 0x0000000200007213 */ /* 0x000fe20000000000 */
[----:B------:R-:W-:Y:S01]  /*29d0*/  @!P2 IMAD.MOV R17, RZ, RZ, -R17 ;  /* 0x000000ffff11a224 */ /* 0x000fe200078e0a11 */
[----:B------:R-:W-:Y:S01]  /*29e0*/  ISETP.GE.AND P2, PT, R13, RZ, PT ;  /* 0x000000ff0d00720c */ /* 0x000fe20003f46270 */
[----:B------:R-:W-:Y:S01]  /*29f0*/  @!P6 IMAD.IADD R3, R3, 0x1, -R8 ;  /* 0x000000010303e824 */ /* 0x000fe200078e0a08 */
[----:B------:R-:W-:Y:S01]  /*2a00*/  ISETP.GE.AND P6, PT, R15, RZ, PT ;  /* 0x000000ff0f00720c */ /* 0x000fe20003fc6270 */
[----:B------:R-:W-:Y:S01]  /*2a10*/  IMAD R5, R8, R12, R5 ;  /* 0x0000000c08057224 */ /* 0x000fe200078e0205 */
[----:B------:R-:W-:Y:S01]  /*2a20*/  IABS R12, R14 ;  /* 0x0000000e000c7213 */ /* 0x000fe20000000000 */
[----:B0-----:R-:W-:Y:S01]  /*2a30*/  IMAD.MOV.U32 R7, RZ, RZ, R16 ;  /* 0x000000ffff077224 */ /* 0x001fe200078e0010 */
[----:B------:R0:W-:Y:S01]  /*2a40*/  STL [R1+0x144], R17 ;  /* 0x0001441101007387 */ /* 0x0001e20000100800 */
[----:B------:R-:W-:Y:S01]  /*2a50*/  @!P3 IMAD.IADD R19, R19, 0x1, -R8 ;  /* 0x000000011313b824 */ /* 0x000fe200078e0a08 */
[----:B------:R-:W-:Y:S01]  /*2a60*/  ISETP.GE.AND P3, PT, R2, RZ, PT ;  /* 0x000000ff0200720c */ /* 0x000fe20003f66270 */
[----:B------:R-:W-:Y:S01]  /*2a70*/  @!P5 IMAD.MOV R7, RZ, RZ, -R7 ;  /* 0x000000ffff07d224 */ /* 0x000fe200078e0a07 */
[----:B------:R-:W-:Y:S01]  /*2a80*/  ISETP.GT.U32.AND P5, PT, R8, R5, PT ;  /* 0x000000050800720c */ /* 0x000fe20003fa4070 */
[----:B------:R-:W-:-:S03]  /*2a90*/  IMAD.HI.U32 R16, R11, R12, RZ ;  /* 0x0000000c0b107227 */ /* 0x000fc600078e00ff */
[----:B------:R3:W-:Y:S01]  /*2aa0*/  STL [R1+0x148], R7 ;  /* 0x0001480701007387 */ /* 0x0007e20000100800 */
[----:B------:R-:W-:Y:S01]  /*2ab0*/  IMAD.HI.U32 R13, R11, R0, RZ ;  /* 0x000000000b0d7227 */ /* 0x000fe200078e00ff */
[----:B0-----:R-:W-:-:S03]  /*2ac0*/  LOP3.LUT R17, R10, 0x1a2, RZ, 0xfc, !PT ;  /* 0x000001a20a117812 */ /* 0x001fc600078efcff */
[----:B------:R-:W-:Y:S02]  /*2ad0*/  IMAD.MOV R16, RZ, RZ, -R16 ;  /* 0x000000ffff107224 */ /* 0x000fe400078e0a10 */
[----:B------:R-:W-:Y:S02]  /*2ae0*/  IMAD.MOV R13, RZ, RZ, -R13 ;  /* 0x000000ffff0d7224 */ /* 0x000fe400078e0a0d */
[----:B------:R-:W-:Y:S01]  /*2af0*/  @!P1 IMAD.IADD R4, R4, 0x1, -R8 ;  /* 0x0000000104049824 */ /* 0x000fe200078e0a08 */
[----:B------:R-:W-:Y:S01]  /*2b00*/  ISETP.GE.AND P1, PT, R14, RZ, PT ;  /* 0x000000ff0e00720c */ /* 0x000fe20003f26270 */
[----:B---3--:R-:W-:Y:S01]  /*2b10*/  IMAD.MOV.U32 R7, RZ, RZ, R3 ;  /* 0x000000ffff077224 */ /* 0x008fe200078e0003 */
[----:B------:R-:W-:Y:S01]  /*2b20*/  LOP3.LUT R3, R10, 0x1a8, RZ, 0xfc, !PT ;  /* 0x000001a80a037812 */ /* 0x000fe200078efcff */
[----:B------:R-:W-:Y:S01]  /*2b30*/  IMAD R2, R8, R16, R12 ;  /* 0x0000001008027224 */ /* 0x000fe200078e020c */
[----:B------:R-:W-:Y:S01]  /*2b40*/  LOP3.LUT R12, R10, 0x1a6, RZ, 0xfc, !PT ;  /* 0x000001a60a0c7812 */ /* 0x000fe200078efcff */
[----:B------:R-:W-:Y:S01]  /*2b50*/  @!P0 IMAD.MOV R7, RZ, RZ, -R7 ;  /* 0x000000ffff078224 */ /* 0x000fe200078e0a07 */
[C---:B------:R-:W-:Y:S01]  /*2b60*/  ISETP.GT.U32.AND P0, PT, R8.reuse, R19, PT ;  /* 0x000000130800720c */ /* 0x040fe20003f04070 */
[C---:B------:R-:W-:Y:S01]  /*2b70*/  IMAD R0, R8.reuse, R13, R0 ;  /* 0x0000000d08007224 */ /* 0x040fe200078e0200 */
[----:B------:R-:W-:Y:S01]  /*2b80*/  IABS R13, R3 ;  /* 0x00000003000d7213 */ /* 0x000fe20000000000 */
[----:B------:R-:W-:Y:S01]  /*2b90*/  @!P2 IMAD.MOV R4, RZ, RZ, -R4 ;  /* 0x000000ffff04a224 */ /* 0x000fe200078e0a04 */
[----:B------:R-:W-:Y:S01]  /*2ba0*/  ISETP.GT.U32.AND P2, PT, R8, R2, PT ;  /* 0x000000020800720c */ /* 0x000fe20003f44070 */
[----:B------:R-:W-:Y:S01]  /*2bb0*/  @!P5 IMAD.IADD R5, R5, 0x1, -R8 ;  /* 0x000000010505d824 */ /* 0x000fe200078e0a08 */
[----:B------:R-:W-:Y:S01]  /*2bc0*/  IABS R15, R12 ;  /* 0x0000000c000f7213 */ /* 0x000fe20000000000 */
[----:B------:R-:W-:Y:S01]  /*2bd0*/  IMAD.HI.U32 R16, R11, R13, RZ ;  /* 0x0000000d0b107227 */ /* 0x000fe200078e00ff */
[----:B------:R-:W-:Y:S01]  /*2be0*/  LOP3.LUT R14, R10, 0x1a4, RZ, 0xfc, !PT ;  /* 0x000001a40a0e7812 */ /* 0x000fe200078efcff */
[----:B------:R-:W-:Y:S01]  /*2bf0*/  STL [R1+0x150], R7 ;  /* 0x0001500701007387 */ /* 0x000fe20000100800 */
[----:B------:R-:W-:Y:S01]  /*2c00*/  ISETP.GT.U32.AND P5, PT, R8, R5, PT ;  /* 0x000000050800720c */ /* 0x000fe20003fa4070 */
[----:B------:R-:W-:-:S02]  /*2c10*/  IMAD.MOV R16, RZ, RZ, -R16 ;  /* 0x000000ffff107224 */ /* 0x000fc400078e0a10 */
[--C-:B------:R-:W-:Y:S01]  /*2c20*/  @!P0 IMAD.IADD R19, R19, 0x1, -R8.reuse ;  /* 0x0000000113138824 */ /* 0x100fe200078e0a08 */
[C---:B------:R-:W-:Y:S01]  /*2c30*/  ISETP.GT.U32.AND P0, PT, R8.reuse, R0, PT ;  /* 0x000000000800720c */ /* 0x040fe20003f04070 */
[----:B------:R-:W-:Y:S01]  /*2c40*/  IMAD R13, R8, R16, R13 ;  /* 0x00000010080d7224 */ /* 0x000fe200078e020d */
[----:B------:R0:W-:Y:S01]  /*2c50*/  STL [R1+0x160], R4 ;  /* 0x0001600401007387 */ /* 0x0001e20000100800 */
[----:B------:R-:W-:Y:S02]  /*2c60*/  IMAD.MOV.U32 R20, RZ, RZ, R19 ;  /* 0x000000ffff147224 */ /* 0x000fe400078e0013 */
[----:B------:R-:W-:Y:S02]  /*2c70*/  @!P2 IMAD.IADD R2, R2, 0x1, -R8 ;  /* 0x000000010202a824 */ /* 0x000fe400078e0a08 */
[----:B------:R-:W-:Y:S01]  /*2c80*/  @!P6 IMAD.MOV R20, RZ, RZ, -R20 ;  /* 0x000000ffff14e224 */ /* 0x000fe200078e0a14 */
[C---:B------:R-:W-:Y:S01]  /*2c90*/  ISETP.GT.U32.AND P6, PT, R8.reuse, R13, PT ;  /* 0x0000000d0800720c */ /* 0x040fe20003fc4070 */
[----:B------:R-:W-:Y:S01]  /*2ca0*/  IMAD.HI.U32 R16, R11, R15, RZ ;  /* 0x0000000f0b107227 */ /* 0x000fe200078e00ff */
[----:B------:R-:W-:-:S02]  /*2cb0*/  ISETP.GT.U32.AND P2, PT, R8, R2, PT ;  /* 0x000000020800720c */ /* 0x000fc40003f44070 */
[----:B0-----:R-:W-:Y:S01]  /*2cc0*/  IABS R4, R14 ;  /* 0x0000000e00047213 */ /* 0x001fe20000000000 */
[--C-:B------:R-:W-:Y:S01]  /*2cd0*/  @!P0 IMAD.IADD R0, R0, 0x1, -R8.reuse ;  /* 0x0000000100008824 */ /* 0x100fe200078e0a08 */
[----:B------:R0:W-:Y:S01]  /*2ce0*/  STL [R1+0x164], R20 ;  /* 0x0001641401007387 */ /* 0x0001e20000100800 */
[----:B------:R-:W-:Y:S01]  /*2cf0*/  @!P5 IMAD.IADD R5, R5, 0x1, -R8 ;  /* 0x000000010505d824 */ /* 0x000fe200078e0a08 */
[----:B------:R-:W-:Y:S01]  /*2d00*/  ISETP.GE.AND P5, PT, R3, RZ, PT ;  /* 0x000000ff0300720c */ /* 0x000fe20003fa6270 */
[----:B------:R-:W-:Y:S01]  /*2d10*/  IMAD.MOV R16, RZ, RZ, -R16 ;  /* 0x000000ffff107224 */ /* 0x000fe200078e0a10 */
[----:B------:R-:W-:Y:S01]  /*2d20*/  ISETP.GT.U32.AND P0, PT, R8, R0, PT ;  /* 0x000000000800720c */ /* 0x000fe20003f04070 */
[----:B------:R-:W-:Y:S01]  /*2d30*/  IMAD.HI.U32 R18, R11, R4, RZ ;  /* 0x000000040b127227 */ /* 0x000fe200078e00ff */
[----:B------:R-:W-:-:S03]  /*2d40*/  IABS R3, R17 ;  /* 0x0000001100037213 */ /* 0x000fc60000000000 */
[----:B------:R-:W-:Y:S02]  /*2d50*/  @!P6 IMAD.IADD R13, R13, 0x1, -R8 ;  /* 0x000000010d0de824 */ /* 0x000fe400078e0a08 */
[----:B------:R-:W-:Y:S02]  /*2d60*/  IMAD.MOV.U32 R7, RZ, RZ, R5 ;  /* 0x000000ffff077224 */ /* 0x000fe400078e0005 */
[C---:B------:R-:W-:Y:S01]  /*2d70*/  IMAD R5, R8.reuse, R16, R15 ;  /* 0x0000001008057224 */ /* 0x040fe200078e020f */
[----:B------:R-:W-:Y:S01]  /*2d80*/  ISETP.GT.U32.AND P6, PT, R8, R13, PT ;  /* 0x0000000d0800720c */ /* 0x000fe20003fc4070 */
[----:B------:R-:W-:Y:S02]  /*2d90*/  IMAD.MOV R18, RZ, RZ, -R18 ;  /* 0x000000ffff127224 */ /* 0x000fe400078e0a12 */
[----:B------:R-:W-:Y:S01]  /*2da0*/  @!P2 IMAD.IADD R2, R2, 0x1, -R8 ;  /* 0x000000010202a824 */ /* 0x000fe200078e0a08 */
[----:B------:R-:W-:Y:S01]  /*2db0*/  ISETP.GE.AND P2, PT, R14, RZ, PT ;  /* 0x000000ff0e00720c */ /* 0x000fe20003f46270 */
[----:B------:R-:W-:-:S04]  /*2dc0*/  IMAD.HI.U32 R19, R11, R3, RZ ;  /* 0x000000030b137227 */ /* 0x000fc800078e00ff */
[----:B------:R-:W-:Y:S01]  /*2dd0*/  @!P0 IMAD.IADD R0, R0, 0x1, -R8 ;  /* 0x0000000100008824 */ /* 0x000fe200078e0a08 */
[C---:B------:R-:W-:Y:S01]  /*2de0*/  ISETP.GT.U32.AND P0, PT, R8.reuse, R5, PT ;  /* 0x000000050800720c */ /* 0x040fe20003f04070 */
[C---:B------:R-:W-:Y:S02]  /*2df0*/  IMAD R4, R8.reuse, R18, R4 ;  /* 0x0000001208047224 */ /* 0x040fe400078e0204 */
[----:B0-----:R-:W-:Y:S02]  /*2e00*/  IMAD.MOV.U32 R20, RZ, RZ, R2 ;  /* 0x000000ffff147224 */ /* 0x001fe400078e0002 */
[----:B------:R-:W-:Y:S02]  /*2e10*/  IMAD.MOV R19, RZ, RZ, -R19 ;  /* 0x000000ffff137224 */ /* 0x000fe400078e0a13 */
[----:B------:R-:W-:Y:S01]  /*2e20*/  @!P1 IMAD.MOV R20, RZ, RZ, -R20 ;  /* 0x000000ffff149224 */ /* 0x000fe200078e0a14 */
[C---:B------:R-:W-:Y:S01]  /*2e30*/  ISETP.GT.U32.AND P1, PT, R8.reuse, R4, PT ;  /* 0x000000040800720c */ /* 0x040fe20003f24070 */
[----:B------:R-:W-:-:S02]  /*2e40*/  IMAD R3, R8, R19, R3 ;  /* 0x0000001308037224 */ /* 0x000fc400078e0203 */
[----:B------:R-:W-:Y:S01]  /*2e50*/  @!P4 IMAD.MOV R7, RZ, RZ, -R7 ;  /* 0x000000ffff07c224 */ /* 0x000fe200078e0a07 */
[----:B------:R-:W-:Y:S01]  /*2e60*/  ISETP.GE.AND P4, PT, R12, RZ, PT ;  /* 0x000000ff0c00720c */ /* 0x000fe20003f86270 */
[--C-:B------:R-:W-:Y:S01]  /*2e70*/  @!P6 IMAD.IADD R13, R13, 0x1, -R8.reuse ;  /* 0x000000010d0de824 */ /* 0x100fe200078e0a08 */
[----:B------:R-:W-:Y:S01]  /*2e80*/  ISETP.GT.U32.AND P6, PT, R8, R3, PT ;  /* 0x000000030800720c */ /* 0x000fe20003fc4070 */
[--C-:B------:R-:W-:Y:S01]  /*2e90*/  @!P0 IMAD.IADD R5, R5, 0x1, -R8.reuse ;  /* 0x0000000105058824 */ /* 0x100fe200078e0a08 */
[----:B------:R0:W-:Y:S01]  /*2ea0*/  STL [R1+0x168], R7 ;  /* 0x0001680701007387 */ /* 0x0001e20000100800 */
[----:B------:R-:W-:Y:S01]  /*2eb0*/  LOP3.LUT R12, R10, 0x1a0, RZ, 0xfc, !PT ;  /* 0x000001a00a0c7812 */ /* 0x000fe200078efcff */
[C---:B------:R-:W-:Y:S02]  /*2ec0*/  VIADD R14, R9.reuse, 0x19e ;  /* 0x0000019e090e7836 */ /* 0x040fe40000000000 */
[----:B------:R-:W-:Y:S01]  /*2ed0*/  ISETP.GT.U32.AND P0, PT, R8, R5, PT ;  /* 0x000000050800720c */ /* 0x000fe20003f04070 */
[----:B------:R-:W-:Y:S01]  /*2ee0*/  @!P1 IMAD.IADD R4, R4, 0x1, -R8 ;  /* 0x0000000104049824 */ /* 0x000fe200078e0a08 */
[----:B------:R-:W-:Y:S01]  /*2ef0*/  IABS R2, R12 ;  /* 0x0000000c00027213 */ /* 0x000fe20000000000 */
[----:B------:R-:W-:Y:S01]  /*2f00*/  STL [R1+0x16c], R20 ;  /* 0x00016c1401007387 */ /* 0x000fe20000100800 */
[----:B------:R-:W-:-:S02]  /*2f10*/  VIADD R19, R9, 0x18e ;  /* 0x0000018e09137836 */ /* 0x000fc40000000000 */
        /* <DEDUP_REMOVED lines=8> */
[----:B------:R-:W-:Y:S01]  /*2fa0*/  IABS R14, R14 ;  /* 0x0000000e000e7213 */ /* 0x000fe20000000000 */
[----:B------:R-:W-:Y:S01]  /*2fb0*/  IMAD.MOV R16, RZ, RZ, -R16 ;  /* 0x000000ffff107224 */ /* 0x000fe200078e0a10 */
[----:B------:R0:W-:Y:S01]  /*2fc0*/  STL [R1+0x170], R7 ;  /* 0x0001700701007387 */ /* 0x0001e20000100800 */
[----:B------:R-:W-:Y:S01]  /*2fd0*/  @!P0 IMAD.IADD R5, R5, 0x1, -R8 ;  /* 0x0000000105058824 */ /* 0x000fe200078e0a08 */
[C---:B------:R-:W-:Y:S01]  /*2fe0*/  ISETP.GT.U32.AND P6, PT, R8.reuse, R3, PT ;  /* 0x000000030800720c */ /* 0x040fe20003fc4070 */
[----:B------:R-:W-:Y:S01]  /*2ff0*/  IMAD R2, R8, R16, R2 ;  /* 0x0000001008027224 */ /* 0x000fe200078e0202 */
[----:B------:R-:W-:Y:S01]  /*3000*/  ISETP.GE.AND P0, PT, R12, RZ, PT ;  /* 0x000000ff0c00720c */ /* 0x000fe20003f06270 */
[----:B------:R-:W-:-:S02]  /*3010*/  IMAD.MOV.U32 R18, RZ, RZ, R5 ;  /* 0x000000ffff127224 */ /* 0x000fc400078e0005 */
[----:B------:R-:W-:Y:S01]  /*3020*/  @!P1 IMAD.IADD R4, R4, 0x1, -R8 ;  /* 0x0000000104049824 */ /* 0x000fe200078e0a08 */
[----:B------:R-:W-:Y:S01]  /*3030*/  ISETP.GT.U32.AND P1, PT, R8, R2, PT ;  /* 0x000000020800720c */ /* 0x000fe20003f24070 */
[----:B------:R-:W-:Y:S02]  /*3040*/  @!P4 IMAD.MOV R18, RZ, RZ, -R18 ;  /* 0x000000ffff12c224 */ /* 0x000fe400078e0a12 */
[----:B0-----:R-:W-:Y:S02]  /*3050*/  IMAD.MOV.U32 R7, RZ, RZ, R13 ;  /* 0x000000ffff077224 */ /* 0x001fe400078e000d */
[----:B------:R-:W-:-:S04]  /*3060*/  IMAD.HI.U32 R13, R11, R14, RZ ;  /* 0x0000000e0b0d7227 */ /* 0x000fc800078e00ff */
[----:B------:R-:W-:Y:S01]  /*3070*/  @!P5 IMAD.MOV R7, RZ, RZ, -R7 ;  /* 0x000000ffff07d224 */ /* 0x000fe200078e0a07 */
[----:B------:R-:W-:Y:S01]  /*3080*/  ISETP.GE.AND P5, PT, R17, RZ, PT ;  /* 0x000000ff1100720c */ /* 0x000fe20003fa6270 */
[----:B------:R-:W-:-:S03]  /*3090*/  IMAD.HI.U32 R17, R11, R15, RZ ;  /* 0x0000000f0b117227 */ /* 0x000fc600078e00ff */
[----:B------:R0:W-:Y:S01]  /*30a0*/  STL [R1+0x174], R7 ;  /* 0x0001740701007387 */ /* 0x0001e20000100800 */
[----:B------:R-:W-:Y:S02]  /*30b0*/  IMAD.MOV R13, RZ, RZ, -R13 ;  /* 0x000000ffff0d7224 */ /* 0x000fe400078e0a0d */
[----:B------:R-:W-:Y:S01]  /*30c0*/  IMAD.MOV R12, RZ, RZ, -R17 ;  /* 0x000000ffff0c7224 */ /* 0x000fe200078e0a11 */
[----:B------:R-:W-:Y:S01]  /*30d0*/  LOP3.LUT R17, R10, 0x198, RZ, 0xfc, !PT ;  /* 0x000001980a117812 */ /* 0x000fe200078efcff */
[C---:B------:R-:W-:Y:S01]  /*30e0*/  IMAD R14, R8.reuse, R13, R14 ;  /* 0x0000000d080e7224 */ /* 0x040fe200078e020e */
[----:B------:R3:W-:Y:S01]  /*30f0*/  STL [R1+0x1a8], R18 ;  /* 0x0001a81201007387 */ /* 0x0007e20000100800 */
[C---:B------:R-:W-:Y:S01]  /*3100*/  IMAD R15, R8.reuse, R12, R15 ;  /* 0x0000000c080f7224 */ /* 0x040fe200078e020f */
[----:B------:R-:W-:Y:S01]  /*3110*/  IABS R13, R17 ;  /* 0x00000011000d7213 */ /* 0x000fe20000000000 */
[----:B------:R-:W-:Y:S01]  /*3120*/  @!P6 IMAD.IADD R3, R3, 0x1, -R8 ;  /* 0x000000010303e824 */ /* 0x000fe200078e0a08 */
[C---:B------:R-:W-:Y:S01]  /*3130*/  ISETP.GT.U32.AND P4, PT, R8.reuse, R14, PT ;  /* 0x0000000e0800720c */ /* 0x040fe20003f84070 */
[----:B0-----:R-:W-:Y:S01]  /*3140*/  IMAD.MOV.U32 R7, RZ, RZ, R4 ;  /* 0x000000ffff077224 */ /* 0x001fe200078e0004 */
[----:B------:R-:W-:Y:S01]  /*3150*/  ISETP.GT.U32.AND P6, PT, R8, R15, PT ;  /* 0x0000000f0800720c */ /* 0x000fe20003fc4070 */
[--C-:B------:R-:W-:Y:S01]  /*3160*/  @!P1 IMAD.IADD R2, R2, 0x1, -R8.reuse ;  /* 0x0000000102029824 */ /* 0x100fe200078e0a08 */
[----:B------:R-:W-:Y:S01]  /*3170*/  LOP3.LUT R4, R10, 0x19a, RZ, 0xfc, !PT ;  /* 0x0000019a0a047812 */ /* 0x000fe200078efcff */
[----:B------:R-:W-:Y:S01]  /*3180*/  @!P2 IMAD.MOV R7, RZ, RZ, -R7 ;  /* 0x000000ffff07a224 */ /* 0x000fe200078e0a07 */
[----:B------:R-:W-:Y:S01]  /*3190*/  ISETP.GE.AND P2, PT, R0, RZ, PT ;  /* 0x000000ff0000720c */ /* 0x000fe20003f46270 */
[----:B------:R-:W-:Y:S01]  /*31a0*/  IMAD.MOV.U32 R5, RZ, RZ, R3 ;  /* 0x000000ffff057224 */ /* 0x000fe200078e0003 */
[----:B------:R-:W-:Y:S01]  /*31b0*/  IABS R0, R4 ;  /* 0x0000000400007213 */ /* 0x000fe20000000000 */
[C---:B------:R-:W-:Y:S01]  /*31c0*/  IMAD.HI.U32 R3, R11.reuse, R13, RZ ;  /* 0x0000000d0b037227 */ /* 0x040fe200078e00ff */
[----:B------:R-:W-:Y:S01]  /*31d0*/  ISETP.GE.AND P1, PT, R4, RZ, PT ;  /* 0x000000ff0400720c */ /* 0x000fe20003f26270 */
[----:B------:R0:W-:Y:S01]  /*31e0*/  STL [R1+0x1b0], R7 ;  /* 0x0001b00701007387 */ /* 0x0001e20000100800 */
[----:B------:R-:W-:Y:S01]  /*31f0*/  LOP3.LUT R12, R10, 0x196, RZ, 0xfc, !PT ;  /* 0x000001960a0c7812 */ /* 0x000fe200078efcff */
[----:B------:R-:W-:Y:S01]  /*3200*/  @!P4 IMAD.IADD R14, R14, 0x1, -R8 ;  /* 0x000000010e0ec824 */ /* 0x000fe200078e0a08 */
[----:B------:R-:W-:Y:S01]  /*3210*/  ISETP.GT.U32.AND P4, PT, R8, R2, PT ;  /* 0x000000020800720c */ /* 0x000fe20003f84070 */
[----:B------:R-:W-:Y:S01]  /*3220*/  IMAD.HI.U32 R4, R11, R0, RZ ;  /* 0x000000000b047227 */ /* 0x000fe200078e00ff */
[----:B------:R-:W-:-:S03]  /*3230*/  IABS R16, R12 ;  /* 0x0000000c00107213 */ /* 0x000fc60000000000 */
[----:B------:R-:W-:Y:S01]  /*3240*/  @!P6 IMAD.IADD R15, R15, 0x1, -R8 ;  /* 0x000000010f0fe824 */ /* 0x000fe200078e0a08 */
[C---:B------:R-:W-:Y:S01]  /*3250*/  ISETP.GT.U32.AND P6, PT, R8.reuse, R14, PT ;  /* 0x0000000e0800720c */ /* 0x040fe20003fc4070 */
[----:B------:R-:W-:Y:S02]  /*3260*/  IMAD.MOV R4, RZ, RZ, -R4 ;  /* 0x000000ffff047224 */ /* 0x000fe400078e0a04 */
[----:B------:R-:W-:Y:S02]  /*3270*/  IMAD.MOV R3, RZ, RZ, -R3 ;  /* 0x000000ffff037224 */ /* 0x000fe400078e0a03 */
[----:B------:R-:W-:Y:S01]  /*3280*/  IMAD R0, R8, R4, R0 ;  /* 0x0000000408007224 */ /* 0x000fe200078e0200 */
[----:B------:R-:W-:Y:S01]  /*3290*/  LOP3.LUT R4, R10, 0x194, RZ, 0xfc, !PT ;  /* 0x000001940a047812 */ /* 0x000fe200078efcff */
[----:B------:R-:W-:Y:S02]  /*32a0*/  IMAD R13, R8, R3, R13 ;  /* 0x00000003080d7224 */ /* 0x000fe400078e020d */
[--C-:B------:R-:W-:Y:S01]  /*32b0*/  @!P4 IMAD.IADD R2, R2, 0x1, -R8.reuse ;  /* 0x000000010202c824 */ /* 0x100fe200078e0a08 */
[C---:B------:R-:W-:Y:S01]  /*32c0*/  ISETP.GT.U32.AND P4, PT, R8.reuse, R0, PT ;  /* 0x000000000800720c */ /* 0x040fe20003f84070 */
[----:B------:R-:W-:Y:S01]  /*32d0*/  @!P5 IMAD.MOV R5, RZ, RZ, -R5 ;  /* 0x000000ffff05d224 */ /* 0x000fe200078e0a05 */
[----:B------:R-:W-:Y:S01]  /*32e0*/  ISETP.GT.U32.AND P5, PT, R8, R15, PT ;  /* 0x0000000f0800720c */ /* 0x000fe20003fa4070 */
[----:B------:R-:W-:Y:S01]  /*32f0*/  @!P6 IMAD.IADD R14, R14, 0x1, -R8 ;  /* 0x000000010e0ee824 */ /* 0x000fe200078e0a08 */
[----:B------:R-:W-:Y:S01]  /*3300*/  ISETP.GT.U32.AND P6, PT, R8, R13, PT ;  /* 0x0000000d0800720c */ /* 0x000fe20003fc4070 */
[----:B---3--:R-:W-:Y:S01]  /*3310*/  IMAD.HI.U32 R18, R11, R16, RZ ;  /* 0x000000100b127227 */ /* 0x008fe200078e00ff */
[----:B------:R3:W-:Y:S01]  /*3320*/  STL [R1+0x1dc], R5 ;  /* 0x0001dc0501007387 */ /* 0x0007e20000100800 */
[----:B------:R-:W-:-:S02]  /*3330*/  IABS R22, R4 ;  /* 0x0000000400167213 */ /* 0x000fc40000000000 */
[----:B0-----:R-:W-:-:S04]  /*3340*/  IMAD.MOV.U32 R7, RZ, RZ, R2 ;  /* 0x000000ffff077224 */ /* 0x001fc800078e0002 */
[--C-:B------:R-:W-:Y:S01]  /*3350*/  @!P4 IMAD.IADD R0, R0, 0x1, -R8.reuse ;  /* 0x000000010000c824 */ /* 0x100fe200078e0a08 */
[----:B------:R-:W-:Y:S01]  /*3360*/  ISETP.GE.AND P4, PT, R12, RZ, PT ;  /* 0x000000ff0c00720c */ /* 0x000fe20003f86270 */
[----:B------:R-:W-:Y:S01]  /*3370*/  @!P5 IMAD.IADD R15, R15, 0x1, -R8 ;  /* 0x000000010f0fd824 */ /* 0x000fe200078e0a08 */
[----:B------:R-:W-:Y:S01]  /*3380*/  ISETP.GE.AND P5, PT, R17, RZ, PT ;  /* 0x000000ff1100720c */ /* 0x000fe20003fa6270 */
[----:B------:R-:W-:Y:S01]  /*3390*/  IMAD.MOV R17, RZ, RZ, -R18 ;  /* 0x000000ffff117224 */ /* 0x000fe200078e0a12 */
[----:B---3--:R-:W-:Y:S01]  /*33a0*/  LOP3.LUT R5, R10, 0x192, RZ, 0xfc, !PT ;  /* 0x000001920a057812 */ /* 0x008fe200078efcff */
[----:B------:R-:W-:Y:S02]  /*33b0*/  @!P6 IMAD.IADD R13, R13, 0x1, -R8 ;  /* 0x000000010d0de824 */ /* 0x000fe400078e0a08 */
[----:B------:R-:W-:Y:S01]  /*33c0*/  @!P0 IMAD.MOV R7, RZ, RZ, -R7 ;  /* 0x000000ffff078224 */ /* 0x000fe200078e0a07 */
[C---:B------:R-:W-:Y:S01]  /*33d0*/  ISETP.GT.U32.AND P0, PT, R8.reuse, R0, PT ;  /* 0x000000000800720c */ /* 0x040fe20003f04070 */
[C---:B------:R-:W-:Y:S01]  /*33e0*/  IMAD R12, R8.reuse, R17, R16 ;  /* 0x00000011080c7224 */ /* 0x040fe200078e0210 */
[C---:B------:R-:W-:Y:S01]  /*33f0*/  ISETP.GT.U32.AND P6, PT, R8.reuse, R13, PT ;  /* 0x0000000d0800720c */ /* 0x040fe20003fc4070 */
[----:B------:R-:W-:Y:S01]  /*3400*/  IMAD.MOV.U32 R17, RZ, RZ, R14 ;  /* 0x000000ffff117224 */ /* 0x000fe200078e000e */
[----:B------:R-:W-:Y:S01]  /*3410*/  IABS R3, R5 ;  /* 0x0000000500037213 */ /* 0x000fe20000000000 */
[----:B------:R-:W-:Y:S01]  /*3420*/  IMAD.HI.U32 R16, R11, R22, RZ ;  /* 0x000000160b107227 */ /* 0x000fe200078e00ff */
[----:B------:R0:W-:Y:S03]  /*3430*/  STL [R1+0x1e0], R7 ;  /* 0x0001e00701007387 */ /* 0x0001e60000100800 */
[----:B------:R-:W-:Y:S01]  /*3440*/  @!P3 IMAD.MOV R17, RZ, RZ, -R17 ;  /* 0x000000ffff11b224 */ /* 0x000fe200078e0a11 */
[----:B------:R-:W-:Y:S01]  /*3450*/  ISETP.GT.U32.AND P3, PT, R8, R12, PT ;  /* 0x0000000c0800720c */ /* 0x000fe20003f64070 */
[----:B------:R-:W-:-:S02]  /*3460*/  IMAD.MOV R14, RZ, RZ, -R16 ;  /* 0x000000ffff0e7224 */ /* 0x000fc400078e0a10 */
[----:B------:R-:W-:Y:S01]  /*3470*/  IMAD.HI.U32 R2, R11, R3, RZ ;  /* 0x000000030b027227 */ /* 0x000fe200078e00ff */
[----:B------:R-:W-:Y:S03]  /*3480*/  STL [R1+0x1e4], R17 ;  /* 0x0001e41101007387 */ /* 0x000fe60000100800 */
[----:B------:R-:W-:Y:S01]  /*3490*/  IMAD R22, R8, R14, R22 ;  /* 0x0000000e08167224 */ /* 0x000fe200078e0216 */
[----:B------:R-:W-:Y:S01]  /*34a0*/  LOP3.LUT R14, R10, 0x184, RZ, 0xfc, !PT ;  /* 0x000001840a0e7812 */ /* 0x000fe200078efcff */
[----:B------:R-:W-:Y:S02]  /*34b0*/  IMAD.MOV R2, RZ, RZ, -R2 ;  /* 0x000000ffff027224 */ /* 0x000fe400078e0a02 */
[--C-:B------:R-:W-:Y:S01]  /*34c0*/  @!P0 IMAD.IADD R0, R0, 0x1, -R8.reuse ;  /* 0x0000000100008824 */ /* 0x100fe200078e0a08 */
[----:B------:R-:W-:Y:S01]  /*34d0*/  ISETP.GE.AND P0, PT, R19, RZ, PT ;  /* 0x000000ff1300720c */ /* 0x000fe20003f06270 */
[----:B0-----:R-:W-:Y:S01]  /*34e0*/  IMAD.MOV.U32 R7, RZ, RZ, R15 ;  /* 0x000000ffff077224 */ /* 0x001fe200078e000f */
[----:B------:R-:W-:Y:S01]  /*34f0*/  IABS R19, R19 ;  /* 0x0000001300137213 */ /* 0x000fe20000000000 */
[----:B------:R-:W-:Y:S01]  /*3500*/  @!P6 IMAD.IADD R13, R13, 0x1, -R8 ;  /* 0x000000010d0de824 */ /* 0x000fe200078e0a08 */
[C---:B------:R-:W-:Y:S01]  /*3510*/  ISETP.GT.U32.AND P6, PT, R8.reuse, R22, PT ;  /* 0x000000160800720c */ /* 0x040fe20003fc4070 */
[----:B------:R-:W-:Y:S01]  /*3520*/  IMAD R3, R8, R2, R3 ;  /* 0x0000000208037224 */ /* 0x000fe200078e0203 */
[----:B------:R-:W-:Y:S01]  /*3530*/  LOP3.LUT R2, R10, 0x18c, RZ, 0xfc, !PT ;  /* 0x0000018c0a027812 */ /* 0x000fe200078efcff */
[----:B------:R-:W-:Y:S01]  /*3540*/  IMAD.MOV.U32 R15, RZ, RZ, R0 ;  /* 0x000000ffff0f7224 */ /* 0x000fe200078e0000 */
[----:B------:R-:W-:Y:S01]  /*3550*/  IABS R21, R14 ;  /* 0x0000000e00157213 */ /* 0x000fe20000000000 */
[----:B------:R-:W-:Y:S01]  /*3560*/  @!P3 IMAD.IADD R12, R12, 0x1, -R8 ;  /* 0x000000010c0cb824 */ /* 0x000fe200078e0a08 */
[----:B------:R-:W-:Y:S01]  /*3570*/  IABS R0, R2 ;  /* 0x0000000200007213 */ /* 0x000fe20000000000 */
[----:B------:R-:W-:Y:S01]  /*3580*/  @!P1 IMAD.MOV R15, RZ, RZ, -R15 ;  /* 0x000000ffff0f9224 */ /* 0x000fe200078e0a0f */
[----:B------:R-:W-:Y:S01]  /*3590*/  ISETP.GT.U32.AND P1, PT, R8, R3, PT ;  /* 0x000000030800720c */ /* 0x000fe20003f24070 */
[----:B------:R-:W-:Y:S01]  /*35a0*/  @!P2 IMAD.MOV R7, RZ, RZ, -R7 ;  /* 0x000000ffff07a224 */ /* 0x000fe200078e0a07 */
[----:B------:R-:W-:-:S02]  /*35b0*/  ISETP.GE.AND P2, PT, R4, RZ, PT ;  /* 0x000000ff0400720c */ /* 0x000fc40003f46270 */
[----:B------:R-:W-:Y:S01]  /*35c0*/  ISETP.GT.U32.AND P3, PT, R8, R12, PT ;  /* 0x0000000c0800720c */ /* 0x000fe20003f64070 */
[--C-:B------:R-:W-:Y:S01]  /*35d0*/  @!P6 IMAD.IADD R22, R22, 0x1, -R8.reuse ;  /* 0x000000011616e824 */ /* 0x100fe200078e0a08 */
[----:B------:R-:W-:Y:S01]  /*35e0*/  LOP3.LUT R4, R10, 0x190, RZ, 0xfc, !PT ;  /* 0x000001900a047812 */ /* 0x000fe200078efcff */
[----:B------:R0:W-:Y:S03]  /*35f0*/  STL [R1+0x1e8], R7 ;  /* 0x0001e80701007387 */ /* 0x0001e60000100800 */
[----:B------:R-:W-:Y:S01]  /*3600*/  IABS R18, R4 ;  /* 0x0000000400127213 */ /* 0x000fe20000000000 */
[----:B------:R3:W-:Y:S01]  /*3610*/  STL [R1+0x1f0], R15 ;  /* 0x0001f00f01007387 */ /* 0x0007e20000100800 */
[----:B------:R-:W-:Y:S01]  /*3620*/  ISETP.GT.U32.AND P6, PT, R8, R22, PT ;  /* 0x000000160800720c */ /* 0x000fe20003fc4070 */
[----:B------:R-:W-:Y:S02]  /*3630*/  @!P1 IMAD.IADD R3, R3, 0x1, -R8 ;  /* 0x0000000103039824 */ /* 0x000fe400078e0a08 */
[----:B0-----:R-:W-:-:S03]  /*3640*/  IMAD.MOV.U32 R7, RZ, RZ, R13 ;  /* 0x000000ffff077224 */ /* 0x001fc600078e000d */
[----:B------:R-:W-:Y:S01]  /*3650*/  ISETP.GT.U32.AND P1, PT, R8, R3, PT ;  /* 0x000000030800720c */ /* 0x000fe20003f24070 */
[----:B------:R-:W-:Y:S01]  /*3660*/  IMAD.HI.U32 R13, R11, R18, RZ ;  /* 0x000000120b0d7227 */ /* 0x000fe200078e00ff */
[----:B---3--:R-:W-:-:S03]  /*3670*/  LOP3.LUT R15, R10, 0x188, RZ, 0xfc, !PT ;  /* 0x000001880a0f7812 */ /* 0x008fc600078efcff */
[----:B------:R-:W-:Y:S01]  /*3680*/  @!P3 IMAD.IADD R12, R12, 0x1, -R8 ;  /* 0x000000010c0cb824 */ /* 0x000fe200078e0a08 */
[----:B------:R-:W-:Y:S01]  /*3690*/  ISETP.GE.AND P3, PT, R4, RZ, PT ;  /* 0x000000ff0400720c */ /* 0x000fe20003f66270 */
[----:B------:R-:W-:Y:S01]  /*36a0*/  IMAD.MOV R13, RZ, RZ, -R13 ;  /* 0x000000ffff0d7224 */ /* 0x000fe200078e0a0d */
[----:B------:R-:W-:Y:S01]  /*36b0*/  IABS R16, R15 ;  /* 0x0000000f00107213 */ /* 0x000fe20000000000 */
[----:B------:R-:W-:-:S04]  /*36c0*/  IMAD.HI.U32 R4, R11, R19, RZ ;  /* 0x000000130b047227 */ /* 0x000fc800078e00ff */
[----:B------:R-:W-:Y:S02]  /*36d0*/  IMAD R18, R8, R13, R18 ;  /* 0x0000000d08127224 */ /* 0x000fe400078e0212 */
[----:B------:R-:W-:Y:S02]  /*36e0*/  IMAD.MOV R4, RZ, RZ, -R4 ;  /* 0x000000ffff047224 */ /* 0x000fe400078e0a04 */
[----:B------:R-:W-:Y:S01]  /*36f0*/  @!P5 IMAD.MOV R7, RZ, RZ, -R7 ;  /* 0x000000ffff07d224 */ /* 0x000fe200078e0a07 */
[----:B------:R-:W-:Y:S01]  /*3700*/  ISETP.GE.AND P5, PT, R5, RZ, PT ;  /* 0x000000ff0500720c */ /* 0x000fe20003fa6270 */
[----:B------:R-:W-:Y:S01]  /*3710*/  @!P6 IMAD.IADD R22, R22, 0x1, -R8 ;  /* 0x000000011616e824 */ /* 0x000fe200078e0a08 */
[C---:B------:R-:W-:Y:S01]  /*3720*/  ISETP.GT.U32.AND P6, PT, R8.reuse, R18, PT ;  /* 0x000000120800720c */ /* 0x040fe20003fc4070 */
[----:B------:R-:W-:Y:S01]  /*3730*/  IMAD R19, R8, R4, R19 ;  /* 0x0000000408137224 */ /* 0x000fe200078e0213 */
[----:B------:R0:W-:Y:S01]  /*3740*/  STL [R1+0x1f4], R7 ;  /* 0x0001f40701007387 */ /* 0x0001e20000100800 */
[----:B------:R-:W-:Y:S01]  /*3750*/  IMAD.HI.U32 R5, R11, R0, RZ ;  /* 0x000000000b057227 */ /* 0x000fe200078e00ff */
[----:B------:R-:W-:-:S03]  /*3760*/  LOP3.LUT R4, R10, 0x186, RZ, 0xfc, !PT ;  /* 0x000001860a047812 */ /* 0x000fc600078efcff */
[----:B------:R-:W-:Y:S01]  /*3770*/  @!P1 IMAD.IADD R3, R3, 0x1, -R8 ;  /* 0x0000000103039824 */ /* 0x000fe200078e0a08 */
[----:B------:R-:W-:Y:S01]  /*3780*/  ISETP.GT.U32.AND P1, PT, R8, R19, PT ;  /* 0x000000130800720c */ /* 0x000fe20003f24070 */
[----:B------:R-:W-:Y:S01]  /*3790*/  IMAD.MOV R5, RZ, RZ, -R5 ;  /* 0x000000ffff057224 */ /* 0x000fe200078e0a05 */
[----:B------:R-:W-:Y:S01]  /*37a0*/  IABS R13, R4 ;  /* 0x00000004000d7213 */ /* 0x000fe20000000000 */
[----:B------:R-:W-:-:S04]  /*37b0*/  IMAD.HI.U32 R23, R11, R16, RZ ;  /* 0x000000100b177227 */ /* 0x000fc800078e00ff */
[----:B------:R-:W-:Y:S01]  /*37c0*/  IMAD R0, R8, R5, R0 ;  /* 0x0000000508007224 */ /* 0x000fe200078e0200 */
[----:B------:R-:W-:Y:S01]  /*37d0*/  LOP3.LUT R5, R10, 0x18a, RZ, 0xfc, !PT ;  /* 0x0000018a0a057812 */ /* 0x000fe200078efcff */
[----:B------:R-:W-:Y:S02]  /*37e0*/  @!P6 IMAD.IADD R18, R18, 0x1, -R8 ;  /* 0x000000011212e824 */ /* 0x000fe400078e0a08 */
[----:B0-----:R-:W-:Y:S01]  /*37f0*/  IMAD.MOV.U32 R7, RZ, RZ, R12 ;  /* 0x000000ffff077224 */ /* 0x001fe200078e000c */
[C---:B------:R-:W-:Y:S01]  /*3800*/  ISETP.GT.U32.AND P6, PT, R8.reuse, R0, PT ;  /* 0x000000000800720c */ /* 0x040fe20003fc4070 */
[----:B------:R-:W-:Y:S01]  /*3810*/  @!P1 IMAD.IADD R19, R19, 0x1, -R8 ;  /* 0x0000000113139824 */ /* 0x000fe200078e0a08 */
[----:B------:R-:W-:Y:S01]  /*3820*/  IABS R17, R5 ;  /* 0x0000000500117213 */ /* 0x000fe20000000000 */
[----:B------:R-:W-:Y:S01]  /*3830*/  @!P4 IMAD.MOV R7, RZ, RZ, -R7 ;  /* 0x000000ffff07c224 */ /* 0x000fe200078e0a07 */
[----:B------:R-:W-:Y:S01]  /*3840*/  ISETP.GT.U32.AND P1, PT, R8, R18, PT ;  /* 0x000000120800720c */ /* 0x000fe20003f24070 */
[----:B------:R-:W-:Y:S01]  /*3850*/  IMAD.MOV R23, RZ, RZ, -R23 ;  /* 0x000000ffff177224 */ /* 0x000fe200078e0a17 */
[----:B------:R-:W-:Y:S01]  /*3860*/  ISETP.GE.AND P4, PT, R2, RZ, PT ;  /* 0x000000ff0200720c */ /* 0x000fe20003f86270 */
[----:B------:R-:W-:Y:S01]  /*3870*/  IMAD.HI.U32 R20, R11, R17, RZ ;  /* 0x000000110b147227 */ /* 0x000fe200078e00ff */
[----:B------:R0:W-:Y:S01]  /*3880*/  STL [R1+0x1f8], R7 ;  /* 0x0001f80701007387 */ /* 0x0001e20000100800 */
[----:B------:R-:W-:-:S02]  /*3890*/  LOP3.LUT R2, R10, 0x182, RZ, 0xfc, !PT ;  /* 0x000001820a027812 */ /* 0x000fc400078efcff */
[----:B------:R-:W-:Y:S02]  /*38a0*/  IMAD.MOV R20, RZ, RZ, -R20 ;  /* 0x000000ffff147224 */ /* 0x000fe400078e0a14 */
[--C-:B------:R-:W-:Y:S01]  /*38b0*/  @!P6 IMAD.IADD R0, R0, 0x1, -R8.reuse ;  /* 0x000000010000e824 */ /* 0x100fe200078e0a08 */
[C---:B------:R-:W-:Y:S01]  /*38c0*/  ISETP.GT.U32.AND P6, PT, R8.reuse, R19, PT ;  /* 0x000000130800720c */ /* 0x040fe20003fc4070 */
[----:B------:R-:W-:Y:S01]  /*38d0*/  IMAD R17, R8, R20, R17 ;  /* 0x0000001408117224 */ /* 0x000fe200078e0211 */
[----:B------:R-:W-:Y:S01]  /*38e0*/  IABS R12, R2 ;  /* 0x00000002000c7213 */ /* 0x000fe20000000000 */
[----:B------:R-:W-:Y:S02]  /*38f0*/  @!P1 IMAD.IADD R18, R18, 0x1, -R8 ;  /* 0x0000000112129824 */ /* 0x000fe400078e0a08 */
[----:B0-----:R-:W-:Y:S01]  /*3900*/  IMAD.MOV.U32 R7, RZ, RZ, R22 ;  /* 0x000000ffff077224 */ /* 0x001fe200078e0016 */
[C---:B------:R-:W-:Y:S01]  /*3910*/  ISETP.GT.U32.AND P1, PT, R8.reuse, R17, PT ;  /* 0x000000110800720c */ /* 0x040fe20003f24070 */
[----:B------:R-:W-:-:S02]  /*3920*/  IMAD R16, R8, R23, R16 ;  /* 0x0000001708107224 */ /* 0x000fc400078e0210 */
[----:B------:R-:W-:Y:S01]  /*3930*/  @!P2 IMAD.MOV R7, RZ, RZ, -R7 ;  /* 0x000000ffff07a224 */ /* 0x000fe200078e0a07 */
[----:B------:R-:W-:Y:S01]  /*3940*/  ISETP.GT.U32.AND P2, PT, R8, R0, PT ;  /* 0x000000000800720c */ /* 0x000fe20003f44070 */
[----:B------:R-:W-:-:S03]  /*3950*/  IMAD.HI.U32 R20, R11, R13, RZ ;  /* 0x0000000d0b147227 */ /* 0x000fc600078e00ff */
[----:B------:R0:W-:Y:S01]  /*3960*/  STL [R1+0x1fc], R7 ;  /* 0x0001fc0701007387 */ /* 0x0001e20000100800 */
[--C-:B------:R-:W-:Y:S01]  /*3970*/  @!P6 IMAD.IADD R19, R19, 0x1, -R8.reuse ;  /* 0x000000011313e824 */ /* 0x100fe200078e0a08 */
[----:B------:R-:W-:Y:S01]  /*3980*/  ISETP.GT.U32.AND P6, PT, R8, R16, PT ;  /* 0x000000100800720c */ /* 0x000fe20003fc4070 */
[----:B------:R-:W-:Y:S02]  /*3990*/  IMAD.MOV.U32 R24, RZ, RZ, R3 ;  /* 0x000000ffff187224 */ /* 0x000fe400078e0003 */
[----:B------:R-:W-:Y:S02]  /*39a0*/  @!P1 IMAD.IADD R17, R17, 0x1, -R8 ;  /* 0x0000000111119824 */ /* 0x000fe400078e0a08 */
[----:B------:R-:W-:-:S04]  /*39b0*/  IMAD.HI.U32 R23, R11, R21, RZ ;  /* 0x000000150b177227 */ /* 0x000fc800078e00ff */
[----:B------:R-:W-:Y:S02]  /*39c0*/  IMAD.MOV R20, RZ, RZ, -R20 ;  /* 0x000000ffff147224 */ /* 0x000fe400078e0a14 */
[----:B0-----:R-:W-:Y:S02]  /*39d0*/  IMAD.MOV.U32 R7, RZ, RZ, R18 ;  /* 0x000000ffff077224 */ /* 0x001fe400078e0012 */
[----:B------:R-:W-:Y:S01]  /*39e0*/  @!P5 IMAD.MOV R24, RZ, RZ, -R24 ;  /* 0x000000ffff18d224 */ /* 0x000fe200078e0a18 */
[----:B------:R-:W-:Y:S01]  /*39f0*/  ISETP.GT.U32.AND P5, PT, R8, R17, PT ;  /* 0x000000110800720c */ /* 0x000fe20003fa4070 */
[----:B------:R-:W-:-:S03]  /*3a00*/  IMAD.HI.U32 R22, R11, R12, RZ ;  /* 0x0000000c0b167227 */ /* 0x000fc600078e00ff */
[----:B------:R-:W-:Y:S01]  /*3a10*/  STL [R1+0x200], R24 ;  /* 0x0002001801007387 */ /* 0x000fe20000100800 */
[----:B------:R-:W-:Y:S02]  /*3a20*/  IMAD.MOV R23, RZ, RZ, -R23 ;  /* 0x000000ffff177224 */ /* 0x000fe400078e0a17 */
[----:B------:R-:W-:Y:S02]  /*3a30*/  IMAD R13, R8, R20, R13 ;  /* 0x00000014080d7224 */ /* 0x000fe400078e020d */
[----:B------:R-:W-:Y:S02]  /*3a40*/  @!P3 IMAD.MOV R7, RZ, RZ, -R7 ;  /* 0x000000ffff07b224 */ /* 0x000fe400078e0a07 */
[--C-:B------:R-:W-:Y:S01]  /*3a50*/  @!P2 IMAD.IADD R0, R0, 0x1, -R8.reuse ;  /* 0x000000010000a824 */ /* 0x100fe200078e0a08 */
[----:B------:R-:W-:Y:S01]  /*3a60*/  ISETP.GE.AND P2, PT, R5, RZ, PT ;  /* 0x000000ff0500720c */ /* 0x000fe20003f46270 */
[----:B------:R-:W-:Y:S01]  /*3a70*/  @!P6 IMAD.IADD R16, R16, 0x1, -R8 ;  /* 0x000000011010e824 */ /* 0x000fe200078e0a08 */
[C---:B------:R-:W-:Y:S01]  /*3a80*/  ISETP.GT.U32.AND P6, PT, R8.reuse, R13, PT ;  /* 0x0000000d0800720c */ /* 0x040fe20003fc4070 */
[----:B------:R-:W-:Y:S01]  /*3a90*/  IMAD.MOV R22, RZ, RZ, -R22 ;  /* 0x000000ffff167224 */ /* 0x000fe200078e0a16 */
[----:B------:R0:W-:Y:S01]  /*3aa0*/  STL [R1+0x204], R7 ;  /* 0x0002040701007387 */ /* 0x0001e20000100800 */
[C---:B------:R-:W-:Y:S01]  /*3ab0*/  IMAD R21, R8.reuse, R23, R21 ;  /* 0x0000001708157224 */ /* 0x040fe200078e0215 */
[----:B------:R-:W-:Y:S01]  /*3ac0*/  ISETP.GT.U32.AND P3, PT, R8, R16, PT ;  /* 0x000000100800720c */ /* 0x000fe20003f64070 */
[----:B------:R-:W-:-:S02]  /*3ad0*/  IMAD.MOV.U32 R18, RZ, RZ, R19 ;  /* 0x000000ffff127224 */ /* 0x000fc400078e0013 */
[----:B------:R-:W-:Y:S01]  /*3ae0*/  IMAD R22, R8, R22, R12 ;  /* 0x0000001608167224 */ /* 0x000fe200078e020c */
[----:B------:R-:W-:Y:S01]  /*3af0*/  LOP3.LUT R12, R10, 0x180, RZ, 0xfc, !PT ;  /* 0x000001800a0c7812 */ /* 0x000fe200078efcff */
[----:B------:R-:W-:Y:S01]  /*3b00*/  @!P0 IMAD.MOV R18, RZ, RZ, -R18 ;  /* 0x000000ffff128224 */ /* 0x000fe200078e0a12 */
[C---:B------:R-:W-:Y:S01]  /*3b10*/  ISETP.GT.U32.AND P0, PT, R8.reuse, R21, PT ;  /* 0x000000150800720c */ /* 0x040fe20003f04070 */
[----:B------:R-:W-:Y:S01]  /*3b20*/  VIADD R5, R9, 0x17e ;  /* 0x0000017e09057836 */ /* 0x000fe20000000000 */
[----:B------:R-:W-:Y:S01]  /*3b30*/  IABS R3, R12 ;  /* 0x0000000c00037213 */ /* 0x000fe20000000000 */
[----:B0-----:R-:W-:Y:S01]  /*3b40*/  IMAD.MOV.U32 R7, RZ, RZ, R0 ;  /* 0x000000ffff077224 */ /* 0x001fe200078e0000 */
[----:B------:R-:W-:Y:S01]  /*3b50*/  STL [R1+0x208], R18 ;  /* 0x0002081201007387 */ /* 0x000fe20000100800 */
[----:B------:R-:W-:Y:S01]  /*3b60*/  @!P5 IMAD.IADD R17, R17, 0x1, -R8 ;  /* 0x000000011111d824 */ /* 0x000fe200078e0a08 */
[----:B------:R-:W-:Y:S01]  /*3b70*/  ISETP.GT.U32.AND P5, PT, R8, R22, PT ;  /* 0x000000160800720c */ /* 0x000fe20003fa4070 */
[----:B------:R-:W-:Y:S01]  /*3b80*/  @!P4 IMAD.MOV R7, RZ, RZ, -R7 ;  /* 0x000000ffff07c224 */ /* 0x000fe200078e0a07 */
[----:B------:R-:W-:Y:S01]  /*3b90*/  ISETP.GE.AND P1, PT, R5, RZ, PT ;  /* 0x000000ff0500720c */ /* 0x000fe20003f26270 */
[----:B------:R-:W-:Y:S01]  /*3ba0*/  IMAD.HI.U32 R0, R11, R3, RZ ;  /* 0x000000030b007227 */ /* 0x000fe200078e00ff */
[----:B------:R-:W-:-:S02]  /*3bb0*/  ISETP.GE.AND P4, PT, R15, RZ, PT ;  /* 0x000000ff0f00720c */ /* 0x000fc40003f86270 */
[----:B------:R0:W-:Y:S01]  /*3bc0*/  STL [R1+0x20c], R7 ;  /* 0x00020c0701007387 */ /* 0x0001e20000100800 */
[----:B------:R-:W-:Y:S01]  /*3bd0*/  IABS R5, R5 ;  /* 0x0000000500057213 */ /* 0x000fe20000000000 */
[--C-:B------:R-:W-:Y:S01]  /*3be0*/  @!P6 IMAD.IADD R13, R13, 0x1, -R8.reuse ;  /* 0x000000010d0de824 */ /* 0x100fe200078e0a08 */
[----:B------:R-:W-:Y:S01]  /*3bf0*/  ISETP.GE.AND P6, PT, R14, RZ, PT ;  /* 0x000000ff0e00720c */ /* 0x000fe20003fc6270 */
[----:B------:R-:W-:Y:S01]  /*3c00*/  @!P3 IMAD.IADD R16, R16, 0x1, -R8 ;  /* 0x000000011010b824 */ /* 0x000fe200078e0a08 */
[----:B------:R-:W-:Y:S01]  /*3c10*/  ISETP.GE.AND P3, PT, R4, RZ, PT ;  /* 0x000000ff0400720c */ /* 0x000fe20003f66270 */
[----:B------:R-:W-:Y:S02]  /*3c20*/  IMAD.MOV R0, RZ, RZ, -R0 ;  /* 0x000000ffff007224 */ /* 0x000fe400078e0a00 */
[----:B------:R-:W-:Y:S01]  /*3c30*/  @!P0 IMAD.IADD R21, R21, 0x1, -R8 ;  /* 0x0000000115158824 */ /* 0x000fe200078e0a08 */
[----:B------:R-:W-:Y:S01]  /*3c40*/  ISETP.GT.U32.AND P0, PT, R8, R13, PT ;  /* 0x0000000d0800720c */ /* 0x000fe20003f04070 */
[----:B0-----:R-:W-:-:S02]  /*3c50*/  IMAD.MOV.U32 R7, RZ, RZ, R17 ;  /* 0x000000ffff077224 */ /* 0x001fc400078e0011 */
[----:B------:R-:W-:-:S04]  /*3c60*/  IMAD.HI.U32 R4, R11, R5, RZ ;  /* 0x000000050b047227 */ /* 0x000fc800078e00ff */
[----:B------:R-:W-:Y:S02]  /*3c70*/  @!P2 IMAD.MOV R7, RZ, RZ, -R7 ;  /* 0x000000ffff07a224 */ /* 0x000fe400078e0a07 */
[----:B------:R-:W-:Y:S01]  /*3c80*/  IMAD R3, R8, R0, R3 ;  /* 0x0000000008037224 */ /* 0x000fe200078e0203 */
[----:B------:R-:W-:Y:S01]  /*3c90*/  LOP3.LUT R0, R10, 0x17c, RZ, 0xfc, !PT ;  /* 0x0000017c0a007812 */ /* 0x000fe200078efcff */
[----:B------:R-:W-:Y:S01]  /*3ca0*/  IMAD.MOV R4, RZ, RZ, -R4 ;  /* 0x000000ffff047224 */ /* 0x000fe200078e0a04 */
[----:B------:R0:W-:Y:S01]  /*3cb0*/  STL [R1+0x210], R7 ;  /* 0x0002100701007387 */ /* 0x0001e20000100800 */
[--C-:B------:R-:W-:Y:S01]  /*3cc0*/  @!P5 IMAD.IADD R22, R22, 0x1, -R8.reuse ;  /* 0x000000011616d824 */ /* 0x100fe200078e0a08 */
[C---:B------:R-:W-:Y:S01]  /*3cd0*/  ISETP.GT.U32.AND P5, PT, R8.reuse, R21, PT ;  /* 0x000000150800720c */ /* 0x040fe20003fa4070 */
[----:B------:R-:W-:Y:S01]  /*3ce0*/  IMAD R4, R8, R4, R5 ;  /* 0x0000000408047224 */ /* 0x000fe200078e0205 */
[----:B------:R-:W-:Y:S01]  /*3cf0*/  LOP3.LUT R5, R10, 0x17a, RZ, 0xfc, !PT ;  /* 0x0000017a0a057812 */ /* 0x000fe200078efcff */
[----:B------:R-:W-:Y:S01]  /*3d00*/  @!P0 IMAD.IADD R13, R13, 0x1, -R8 ;  /* 0x000000010d0d8824 */ /* 0x000fe200078e0a08 */
[----:B------:R-:W-:-:S02]  /*3d10*/  IABS R14, R0 ;  /* 0x00000000000e7213 */ /* 0x000fc40000000000 */
[----:B------:R-:W-:Y:S01]  /*3d20*/  ISETP.GT.U32.AND P2, PT, R8, R22, PT ;  /* 0x000000160800720c */ /* 0x000fe20003f44070 */
[----:B0-----:R-:W-:Y:S01]  /*3d30*/  IMAD.MOV.U32 R7, RZ, RZ, R16 ;  /* 0x000000ffff077224 */ /* 0x001fe200078e0010 */
[----:B------:R-:W-:Y:S02]  /*3d40*/  IABS R15, R5 ;  /* 0x00000005000f7213 */ /* 0x000fe40000000000 */
[----:B------:R-:W-:Y:S01]  /*3d50*/  ISETP.GE.AND P0, PT, R2, RZ, PT ;  /* 0x000000ff0200720c */ /* 0x000fe20003f06270 */
[----:B------:R-:W-:Y:S01]  /*3d60*/  @!P4 IMAD.MOV R7, RZ, RZ, -R7 ;  /* 0x000000ffff07c224 */ /* 0x000fe200078e0a07 */
[C---:B------:R-:W-:Y:S01]  /*3d70*/  ISETP.GT.U32.AND P4, PT, R8.reuse, R3, PT ;  /* 0x000000030800720c */ /* 0x040fe20003f84070 */
[----:B------:R-:W-:Y:S02]  /*3d80*/  IMAD.MOV.U32 R2, RZ, RZ, R14 ;  /* 0x000000ffff027224 */ /* 0x000fe400078e000e */
[----:B------:R-:W-:Y:S01]  /*3d90*/  @!P5 IMAD.IADD R21, R21, 0x1, -R8 ;  /* 0x000000011515d824 */ /* 0x000fe200078e0a08 */
[----:B------:R-:W-:Y:S01]  /*3da0*/  ISETP.GT.U32.AND P5, PT, R8, R4, PT ;  /* 0x000000040800720c */ /* 0x000fe20003fa4070 */
[----:B------:R-:W-:Y:S01]  /*3db0*/  IMAD.MOV.U32 R14, RZ, RZ, R15 ;  /* 0x000000ffff0e7224 */ /* 0x000fe200078e000f */
[----:B------:R0:W-:Y:S01]  /*3dc0*/  STL [R1+0x214], R7 ;  /* 0x0002140701007387 */ /* 0x0001e20000100800 */
[----:B------:R-:W-:-:S04]  /*3dd0*/  IMAD.HI.U32 R17, R11, R2, RZ ;  /* 0x000000020b117227 */ /* 0x000fc800078e00ff */
[----:B------:R-:W-:-:S04]  /*3de0*/  IMAD.HI.U32 R15, R11, R14, RZ ;  /* 0x0000000e0b0f7227 */ /* 0x000fc800078e00ff */
[--C-:B------:R-:W-:Y:S01]  /*3df0*/  @!P4 IMAD.IADD R3, R3, 0x1, -R8.reuse ;  /* 0x000000010303c824 */ /* 0x100fe200078e0a08 */
[----:B------:R-:W-:Y:S01]  /*3e00*/  ISETP.GE.AND P4, PT, R0, RZ, PT ;  /* 0x000000ff0000720c */ /* 0x000fe20003f86270 */
[----:B0-----:R-:W-:Y:S02]  /*3e10*/  IMAD.MOV.U32 R7, RZ, RZ, R13 ;  /* 0x000000ffff077224 */ /* 0x001fe400078e000d */
[----:B------:R-:W-:Y:S02]  /*3e20*/  IMAD.MOV R17, RZ, RZ, -R17 ;  /* 0x000000ffff117224 */ /* 0x000fe400078e0a11 */
[----:B------:R-:W-:Y:S01]  /*3e30*/  @!P2 IMAD.IADD R22, R22, 0x1, -R8 ;  /* 0x000000011616a824 */ /* 0x000fe200078e0a08 */
[----:B------:R-:W-:Y:S01]  /*3e40*/  ISETP.GE.AND P2, PT, R12, RZ, PT ;  /* 0x000000ff0c00720c */ /* 0x000fe20003f46270 */
[----:B------:R-:W-:Y:S01]  /*3e50*/  @!P3 IMAD.MOV R7, RZ, RZ, -R7 ;  /* 0x000000ffff07b224 */ /* 0x000fe200078e0a07 */
[----:B------:R-:W-:Y:S01]  /*3e60*/  LOP3.LUT R12, R10, 0x178, RZ, 0xfc, !PT ;  /* 0x000001780a0c7812 */ /* 0x000fe200078efcff */
[----:B------:R-:W-:Y:S01]  /*3e70*/  IMAD.MOV R0, RZ, RZ, -R15 ;  /* 0x000000ffff007224 */ /* 0x000fe200078e0a0f */
[C---:B------:R-:W-:Y:S01]  /*3e80*/  ISETP.GT.U32.AND P3, PT, R8.reuse, R3, PT ;  /* 0x000000030800720c */ /* 0x040fe20003f64070 */
[----:B------:R-:W-:Y:S01]  /*3e90*/  IMAD R2, R8, R17, R2 ;  /* 0x0000001108027224 */ /* 0x000fe200078e0202 */
[----:B------:R-:W-:Y:S01]  /*3ea0*/  IABS R16, R12 ;  /* 0x0000000c00107213 */ /* 0x000fe20000000000 */
[----:B------:R-:W-:Y:S01]  /*3eb0*/  IMAD.MOV.U32 R15, RZ, RZ, R21 ;  /* 0x000000ffff0f7224 */ /* 0x000fe200078e0015 */
[----:B------:R0:W-:Y:S01]  /*3ec0*/  STL [R1+0x218], R7 ;  /* 0x0002180701007387 */ /* 0x0001e20000100800 */
[----:B------:R-:W-:-:S02]  /*3ed0*/  @!P5 IMAD.IADD R4, R4, 0x1, -R8 ;  /* 0x000000010404d824 */ /* 0x000fc400078e0a08 */
[----:B------:R-:W-:Y:S01]  /*3ee0*/  @!P6 IMAD.MOV R15, RZ, RZ, -R15 ;  /* 0x000000ffff0fe224 */ /* 0x000fe200078e0a0f */
[C---:B------:R-:W-:Y:S01]  /*3ef0*/  ISETP.GT.U32.AND P6, PT, R8.reuse, R2, PT ;  /* 0x000000020800720c */ /* 0x040fe20003fc4070 */
[----:B------:R-:W-:Y:S01]  /*3f00*/  IMAD.HI.U32 R13, R11, R16, RZ ;  /* 0x000000100b0d7227 */ /* 0x000fe200078e00ff */
[C---:B------:R-:W-:Y:S02]  /*3f10*/  ISETP.GT.U32.AND P5, PT, R8.reuse, R4, PT ;  /* 0x000000040800720c */ /* 0x040fe40003fa4070 */
[----:B------:R3:W-:Y:S01]  /*3f20*/  STL [R1+0x21c], R15 ;  /* 0x00021c0f01007387 */ /* 0x0007e20000100800 */
[----:B------:R-:W-:Y:S02]  /*3f30*/  IMAD.MOV R13, RZ, RZ, -R13 ;  /* 0x000000ffff0d7224 */ /* 0x000fe400078e0a0d */
[----:B------:R-:W-:Y:S02]  /*3f40*/  @!P3 IMAD.IADD R3, R3, 0x1, -R8 ;  /* 0x000000010303b824 */ /* 0x000fe400078e0a08 */
[----:B------:R-:W-:Y:S01]  /*3f50*/  IMAD R16, R8, R13, R16 ;  /* 0x0000000d08107224 */ /* 0x000fe200078e0210 */
[----:B------:R-:W-:Y:S01]  /*3f60*/  LOP3.LUT R13, R10, 0x172, RZ, 0xfc, !PT ;  /* 0x000001720a0d7812 */ /* 0x000fe200078efcff */
[----:B------:R-:W-:-:S02]  /*3f70*/  IMAD.MOV.U32 R17, RZ, RZ, R3 ;  /* 0x000000ffff117224 */ /* 0x000fc400078e0003 */
[----:B0-----:R-:W-:Y:S01]  /*3f80*/  IMAD.MOV.U32 R7, RZ, RZ, R22 ;  /* 0x000000ffff077224 */ /* 0x001fe200078e0016 */
[----:B---3--:R-:W-:Y:S01]  /*3f90*/  IABS R15, R13 ;  /* 0x0000000d000f7213 */ /* 0x008fe20000000000 */
[----:B------:R-:W-:Y:S02]  /*3fa0*/  @!P6 IMAD.IADD R2, R2, 0x1, -R8 ;  /* 0x000000010202e824 */ /* 0x000fe400078e0a08 */
[----:B------:R-:W-:Y:S01]  /*3fb0*/  IMAD R0, R8, R0, R14 ;  /* 0x0000000008007224 */ /* 0x000fe200078e020e */
[----:B------:R-:W-:Y:S01]  /*3fc0*/  LOP3.LUT R14, R10, 0x174, RZ, 0xfc, !PT ;  /* 0x000001740a0e7812 */ /* 0x000fe200078efcff */
[----:B------:R-:W-:Y:S01]  /*3fd0*/  @!P2 IMAD.MOV R17, RZ, RZ, -R17 ;  /* 0x000000ffff11a224 */ /* 0x000fe200078e0a11 */
[C---:B------:R-:W-:Y:S01]  /*3fe0*/  ISETP.GT.U32.AND P2, PT, R8.reuse, R16, PT ;  /* 0x000000100800720c */ /* 0x040fe20003f44070 */
[----:B------:R-:W-:Y:S01]  /*3ff0*/  @!P0 IMAD.MOV R7, RZ, RZ, -R7 ;  /* 0x000000ffff078224 */ /* 0x000fe200078e0a07 */
[----:B------:R-:W-:Y:S01]  /*4000*/  ISETP.GT.U32.AND P6, PT, R8, R2, PT ;  /* 0x000000020800720c */ /* 0x000fe20003fc4070 */
[----:B------:R-:W-:Y:S01]  /*4010*/  @!P5 IMAD.IADD R4, R4, 0x1, -R8 ;  /* 0x000000010404d824 */ /* 0x000fe200078e0a08 */
[----:B------:R-:W-:-:S02]  /*4020*/  ISETP.GE.AND P0, PT, R5, RZ, PT ;  /* 0x000000ff0500720c */ /* 0x000fc40003f06270 */
[----:B------:R-:W-:Y:S01]  /*4030*/  ISETP.GT.U32.AND P3, PT, R8, R0, PT ;  /* 0x000000000800720c */ /* 0x000fe20003f64070 */
[----:B------:R0:W-:Y:S01]  /*4040*/  STL [R1+0x220], R7 ;  /* 0x0002200701007387 */ /* 0x0001e20000100800 */
[----:B------:R-:W-:Y:S02]  /*4050*/  LOP3.LUT R5, R10, 0x176, RZ, 0xfc, !PT ;  /* 0x000001760a057812 */ /* 0x000fe400078efcff */
[----:B------:R-:W-:Y:S01]  /*4060*/  ISETP.GE.AND P5, PT, R12, RZ, PT ;  /* 0x000000ff0c00720c */ /* 0x000fe20003fa6270 */
[----:B------:R3:W-:Y:S01]  /*4070*/  STL [R1+0x224], R17 ;  /* 0x0002241101007387 */ /* 0x0007e20000100800 */
[----:B------:R-:W-:Y:S01]  /*4080*/  IABS R23, R5 ;  /* 0x0000000500177213 */ /* 0x000fe20000000000 */
[--C-:B------:R-:W-:Y:S01]  /*4090*/  @!P2 IMAD.IADD R16, R16, 0x1, -R8.reuse ;  /* 0x000000011010a824 */ /* 0x100fe200078e0a08 */
[----:B------:R-:W-:Y:S01]  /*40a0*/  IABS R12, R14 ;  /* 0x0000000e000c7213 */ /* 0x000fe20000000000 */
[----:B------:R-:W-:Y:S01]  /*40b0*/  @!P6 IMAD.IADD R2, R2, 0x1, -R8 ;  /* 0x000000010202e824 */ /* 0x000fe200078e0a08 */
[----:B------:R-:W-:Y:S01]  /*40c0*/  ISETP.GE.AND P6, PT, R14, RZ, PT ;  /* 0x000000ff0e00720c */ /* 0x000fe20003fc6270 */
[----:B0-----:R-:W-:Y:S01]  /*40d0*/  IMAD.MOV.U32 R7, RZ, RZ, R4 ;  /* 0x000000ffff077224 */ /* 0x001fe200078e0004 */
[----:B------:R-:W-:Y:S01]  /*40e0*/  ISETP.GT.U32.AND P2, PT, R8, R16, PT ;  /* 0x000000100800720c */ /* 0x000fe20003f44070 */
[----:B------:R-:W-:-:S02]  /*40f0*/  @!P3 IMAD.IADD R0, R0, 0x1, -R8 ;  /* 0x000000010000b824 */ /* 0x000fc400078e0a08 */
[----:B------:R-:W-:Y:S01]  /*4100*/  @!P1 IMAD.MOV R7, RZ, RZ, -R7 ;  /* 0x000000ffff079224 */ /* 0x000fe200078e0a07 */
[----:B------:R-:W-:Y:S01]  /*4110*/  ISETP.GE.AND P1, PT, R5, RZ, PT ;  /* 0x000000ff0500720c */ /* 0x000fe20003f26270 */
[----:B------:R-:W-:Y:S01]  /*4120*/  IMAD.MOV.U32 R5, RZ, RZ, R15 ;  /* 0x000000ffff057224 */ /* 0x000fe200078e000f */
[----:B------:R-:W-:Y:S01]  /*4130*/  ISETP.GT.U32.AND P3, PT, R8, R0, PT ;  /* 0x000000000800720c */ /* 0x000fe20003f64070 */
[C---:B------:R-:W-:Y:S01]  /*4140*/  IMAD.HI.U32 R15, R11.reuse, R23, RZ ;  /* 0x000000170b0f7227 */ /* 0x040fe200078e00ff */
[----:B------:R0:W-:Y:S03]  /*4150*/  STL [R1+0x22c], R7 ;  /* 0x00022c0701007387 */ /* 0x0001e60000100800 */
[----:B------:R-:W-:Y:S02]  /*4160*/  IMAD.MOV R14, RZ, RZ, -R15 ;  /* 0x000000ffff0e7224 */ /* 0x000fe400078e0a0f */
[----:B------:R-:W-:-:S04]  /*4170*/  IMAD.HI.U32 R4, R11, R12, RZ ;  /* 0x0000000c0b047227 */ /* 0x000fc800078e00ff */
[----:B------:R-:W-:Y:S01]  /*4180*/  IMAD R23, R8, R14, R23 ;  /* 0x0000000e08177224 */ /* 0x000fe200078e0217 */
[----:B------:R-:W-:Y:S01]  /*4190*/  LOP3.LUT R14, R10, 0x16a, RZ, 0xfc, !PT ;  /* 0x0000016a0a0e7812 */ /* 0x000fe200078efcff */
[----:B---3--:R-:W-:Y:S02]  /*41a0*/  IMAD.MOV.U32 R17, RZ, RZ, R2 ;  /* 0x000000ffff117224 */ /* 0x008fe400078e0002 */
[----:B------:R-:W-:Y:S02]  /*41b0*/  IMAD.MOV R4, RZ, RZ, -R4 ;  /* 0x000000ffff047224 */ /* 0x000fe400078e0a04 */
[----:B------:R-:W-:Y:S01]  /*41c0*/  @!P4 IMAD.MOV R17, RZ, RZ, -R17 ;  /* 0x000000ffff11c224 */ /* 0x000fe200078e0a11 */
[C---:B------:R-:W-:Y:S01]  /*41d0*/  ISETP.GT.U32.AND P4, PT, R8.reuse, R23, PT ;  /* 0x000000170800720c */ /* 0x040fe20003f84070 */
[----:B------:R-:W-:Y:S01]  /*41e0*/  IMAD R12, R8, R4, R12 ;  /* 0x00000004080c7224 */ /* 0x000fe200078e020c */
[----:B------:R-:W-:Y:S01]  /*41f0*/  LOP3.LUT R4, R10, 0x170, RZ, 0xfc, !PT ;  /* 0x000001700a047812 */ /* 0x000fe200078efcff */
[----:B------:R-:W-:Y:S01]  /*4200*/  @!P2 IMAD.IADD R16, R16, 0x1, -R8 ;  /* 0x000000011010a824 */ /* 0x000fe200078e0a08 */
[----:B------:R-:W-:Y:S01]  /*4210*/  STL [R1+0x230], R17 ;  /* 0x0002301101007387 */ /* 0x000fe20000100800 */
[----:B------:R-:W-:Y:S01]  /*4220*/  IMAD.HI.U32 R3, R11, R5, RZ ;  /* 0x000000050b037227 */ /* 0x000fe200078e00ff */
[----:B------:R-:W-:-:S02]  /*4230*/  ISETP.GT.U32.AND P2, PT, R8, R12, PT ;  /* 0x0000000c0800720c */ /* 0x000fc40003f44070 */
[----:B------:R-:W-:Y:S01]  /*4240*/  IABS R18, R4 ;  /* 0x0000000400127213 */ /* 0x000fe20000000000 */
[----:B------:R-:W-:Y:S01]  /*4250*/  @!P3 IMAD.IADD R0, R0, 0x1, -R8 ;  /* 0x000000010000b824 */ /* 0x000fe200078e0a08 */
[----:B------:R-:W-:Y:S01]  /*4260*/  ISETP.GE.AND P3, PT, R13, RZ, PT ;  /* 0x000000ff0d00720c */ /* 0x000fe20003f66270 */
[----:B------:R-:W-:Y:S01]  /*4270*/  IMAD.MOV R3, RZ, RZ, -R3 ;  /* 0x000000ffff037224 */ /* 0x000fe200078e0a03 */
[----:B------:R-:W-:Y:S01]  /*4280*/  LOP3.LUT R13, R10, 0x16c, RZ, 0xfc, !PT ;  /* 0x0000016c0a0d7812 */ /* 0x000fe200078efcff */
[----:B0-----:R-:W-:Y:S01]  /*4290*/  IMAD.MOV.U32 R7, RZ, RZ, R0 ;  /* 0x000000ffff077224 */ /* 0x001fe200078e0000 */
[----:B------:R-:W-:Y:S01]  /*42a0*/  IABS R0, R14 ;  /* 0x0000000e00007213 */ /* 0x000fe20000000000 */
[----:B------:R-:W-:Y:S01]  /*42b0*/  @!P4 IMAD.IADD R23, R23, 0x1, -R8 ;  /* 0x000000011717c824 */ /* 0x000fe200078e0a08 */
[----:B------:R-:W-:Y:S01]  /*42c0*/  IABS R2, R13 ;  /* 0x0000000d00027213 */ /* 0x000fe20000000000 */
[C---:B------:R-:W-:Y:S02]  /*42d0*/  IMAD R5, R8.reuse, R3, R5 ;  /* 0x0000000308057224 */ /* 0x040fe400078e0205 */
[----:B------:R-:W-:Y:S01]  /*42e0*/  @!P0 IMAD.MOV R7, RZ, RZ, -R7 ;  /* 0x000000ffff078224 */ /* 0x000fe200078e0a07 */
[----:B------:R-:W-:Y:S01]  /*42f0*/  ISETP.GT.U32.AND P4, PT, R8, R23, PT ;  /* 0x000000170800720c */ /* 0x000fe20003f84070 */
[----:B------:R-:W-:-:S02]  /*4300*/  VIADD R3, R9, 0x16e ;  /* 0x0000016e09037836 */ /* 0x000fc40000000000 */
[----:B------:R-:W-:Y:S01]  /*4310*/  @!P2 IMAD.IADD R12, R12, 0x1, -R8 ;  /* 0x000000010c0ca824 */ /* 0x000fe200078e0a08 */
[----:B------:R0:W-:Y:S01]  /*4320*/  STL [R1+0x238], R7 ;  /* 0x0002380701007387 */ /* 0x0001e20000100800 */
[----:B------:R-:W-:Y:S01]  /*4330*/  IMAD.HI.U32 R19, R11, R18, RZ ;  /* 0x000000120b137227 */ /* 0x000fe200078e00ff */
[----:B------:R-:W-:Y:S02]  /*4340*/  ISETP.GE.AND P0, PT, R3, RZ, PT ;  /* 0x000000ff0300720c */ /* 0x000fe40003f06270 */
[----:B------:R-:W-:Y:S01]  /*4350*/  IABS R3, R3 ;  /* 0x0000000300037213 */ /* 0x000fe20000000000 */
[----:B------:R-:W-:Y:S01]  /*4360*/  IMAD.MOV R19, RZ, RZ, -R19 ;  /* 0x000000ffff137224 */ /* 0x000fe200078e0a13 */
[----:B------:R-:W-:Y:S01]  /*4370*/  ISETP.GT.U32.AND P2, PT, R8, R12, PT ;  /* 0x0000000c0800720c */ /* 0x000fe20003f44070 */
[----:B------:R-:W-:-:S04]  /*4380*/  IMAD.HI.U32 R15, R11, R0, RZ ;  /* 0x000000000b0f7227 */ /* 0x000fc800078e00ff */
[----:B0-----:R-:W-:Y:S02]  /*4390*/  IMAD.MOV.U32 R7, RZ, RZ, R16 ;  /* 0x000000ffff077224 */ /* 0x001fe400078e0010 */
[----:B------:R-:W-:-:S04]  /*43a0*/  IMAD.HI.U32 R17, R11, R3, RZ ;  /* 0x000000030b117227 */ /* 0x000fc800078e00ff */
[----:B------:R-:W-:Y:S01]  /*43b0*/  @!P5 IMAD.MOV R7, RZ, RZ, -R7 ;  /* 0x000000ffff07d224 */ /* 0x000fe200078e0a07 */
[----:B------:R-:W-:Y:S01]  /*43c0*/  ISETP.GT.U32.AND P5, PT, R8, R5, PT ;  /* 0x000000050800720c */ /* 0x000fe20003fa4070 */
[----:B------:R-:W-:Y:S01]  /*43d0*/  @!P4 IMAD.IADD R23, R23, 0x1, -R8 ;  /* 0x000000011717c824 */ /* 0x000fe200078e0a08 */
[----:B------:R-:W-:Y:S01]  /*43e0*/  ISETP.GE.AND P4, PT, R4, RZ, PT ;  /* 0x000000ff0400720c */ /* 0x000fe20003f86270 */
[----:B------:R-:W-:Y:S01]  /*43f0*/  IMAD.MOV R17, RZ, RZ, -R17 ;  /* 0x000000ffff117224 */ /* 0x000fe200078e0a11 */
[----:B------:R0:W-:Y:S01]  /*4400*/  STL [R1+0x234], R7 ;  /* 0x0002340701007387 */ /* 0x0001e20000100800 */
[----:B------:R-:W-:Y:S01]  /*4410*/  IMAD R4, R8, R19, R18 ;  /* 0x0000001308047224 */ /* 0x000fe200078e0212 */
[----:B------:R-:W-:Y:S01]  /*4420*/  LOP3.LUT R18, R10, 0x162, RZ, 0xfc, !PT ;  /* 0x000001620a127812 */ /* 0x000fe200078efcff */
[----:B------:R-:W-:Y:S01]  /*4430*/  IMAD R3, R8, R17, R3 ;  /* 0x0000001108037224 */ /* 0x000fe200078e0203 */
[----:B------:R-:W-:Y:S01]  /*4440*/  LOP3.LUT R17, R10, 0x164, RZ, 0xfc, !PT ;  /* 0x000001640a117812 */ /* 0x000fe200078efcff */
[--C-:B------:R-:W-:Y:S01]  /*4450*/  @!P2 IMAD.IADD R12, R12, 0x1, -R8.reuse ;  /* 0x000000010c0ca824 */ /* 0x100fe200078e0a08 */
[C---:B------:R-:W-:Y:S01]  /*4460*/  ISETP.GT.U32.AND P2, PT, R8.reuse, R4, PT ;  /* 0x000000040800720c */ /* 0x040fe20003f44070 */
[----:B------:R-:W-:Y:S01]  /*4470*/  IMAD.MOV R15, RZ, RZ, -R15 ;  /* 0x000000ffff0f7224 */ /* 0x000fe200078e0a0f */
[----:B------:R-:W-:Y:S01]  /*4480*/  IABS R21, R17 ;  /* 0x0000001100157213 */ /* 0x000fe20000000000 */
[----:B------:R-:W-:Y:S01]  /*4490*/  @!P5 IMAD.IADD R5, R5, 0x1, -R8 ;  /* 0x000000010505d824 */ /* 0x000fe200078e0a08 */
[C---:B------:R-:W-:Y:S01]  /*44a0*/  ISETP.GT.U32.AND P5, PT, R8.reuse, R3, PT ;  /* 0x000000030800720c */ /* 0x040fe20003fa4070 */
[----:B------:R-:W-:Y:S01]  /*44b0*/  IMAD R0, R8, R15, R0 ;  /* 0x0000000f08007224 */ /* 0x000fe200078e0200 */
[----:B------:R-:W-:Y:S01]  /*44c0*/  LOP3.LUT R15, R10, 0x168, RZ, 0xfc, !PT ;  /* 0x000001680a0f7812 */ /* 0x000fe200078efcff */
[----:B------:R-:W-:Y:S01]  /*44d0*/  IMAD.HI.U32 R20, R11, R2, RZ ;  /* 0x000000020b147227 */ /* 0x000fe200078e00ff */
[----:B------:R-:W-:-:S02]  /*44e0*/  IABS R22, R18 ;  /* 0x0000001200167213 */ /* 0x000fc40000000000 */
[----:B------:R-:W-:Y:S01]  /*44f0*/  IABS R19, R15 ;  /* 0x0000000f00137213 */ /* 0x000fe20000000000 */
[----:B0-----:R-:W-:Y:S02]  /*4500*/  IMAD.MOV.U32 R7, RZ, RZ, R23 ;  /* 0x000000ffff077224 */ /* 0x001fe400078e0017 */
[----:B------:R-:W-:Y:S01]  /*4510*/  @!P2 IMAD.IADD R4, R4, 0x1, -R8 ;  /* 0x000000010404a824 */ /* 0x000fe200078e0a08 */
[C---:B------:R-:W-:Y:S01]  /*4520*/  ISETP.GT.U32.AND P2, PT, R8.reuse, R5, PT ;  /* 0x000000050800720c */ /* 0x040fe20003f44070 */
[----:B------:R-:W-:Y:S02]  /*4530*/  IMAD.MOV R16, RZ, RZ, -R20 ;  /* 0x000000ffff107224 */ /* 0x000fe400078e0a14 */
[----:B------:R-:W-:Y:S01]  /*4540*/  @!P5 IMAD.IADD R3, R3, 0x1, -R8 ;  /* 0x000000010303d824 */ /* 0x000fe200078e0a08 */
[----:B------:R-:W-:Y:S01]  /*4550*/  ISETP.GT.U32.AND P5, PT, R8, R4, PT ;  /* 0x000000040800720c */ /* 0x000fe20003fa4070 */
[----:B------:R-:W-:-:S04]  /*4560*/  IMAD.HI.U32 R23, R11, R19, RZ ;  /* 0x000000130b177227 */ /* 0x000fc800078e00ff */
[----:B------:R-:W-:Y:S01]  /*4570*/  @!P1 IMAD.MOV R7, RZ, RZ, -R7 ;  /* 0x000000ffff079224 */ /* 0x000fe200078e0a07 */
[C---:B------:R-:W-:Y:S01]  /*4580*/  ISETP.GT.U32.AND P1, PT, R8.reuse, R3, PT ;  /* 0x000000030800720c */ /* 0x040fe20003f24070 */
[----:B------:R-:W-:Y:S01]  /*4590*/  IMAD R2, R8, R16, R2 ;  /* 0x0000001008027224 */ /* 0x000fe200078e0202 */
[----:B------:R-:W-:Y:S01]  /*45a0*/  LOP3.LUT R16, R10, 0x166, RZ, 0xfc, !PT ;  /* 0x000001660a107812 */ /* 0x000fe200078efcff */
[----:B------:R-:W-:Y:S01]  /*45b0*/  IMAD.MOV R23, RZ, RZ, -R23 ;  /* 0x000000ffff177224 */ /* 0x000fe200078e0a17 */
[----:B------:R0:W-:Y:S01]  /*45c0*/  STL [R1+0x23c], R7 ;  /* 0x00023c0701007387 */ /* 0x0001e20000100800 */
[--C-:B------:R-:W-:Y:S01]  /*45d0*/  @!P2 IMAD.IADD R5, R5, 0x1, -R8.reuse ;  /* 0x000000010505a824 */ /* 0x100fe200078e0a08 */
[----:B------:R-:W-:Y:S01]  /*45e0*/  IABS R20, R16 ;  /* 0x0000001000147213 */ /* 0x000fe20000000000 */
[C---:B------:R-:W-:Y:S01]  /*45f0*/  IMAD R19, R8.reuse, R23, R19 ;  /* 0x0000001708137224 */ /* 0x040fe200078e0213 */
[----:B------:R-:W-:Y:S01]  /*4600*/  ISETP.GT.U32.AND P2, PT, R8, R0, PT ;  /* 0x000000000800720c */ /* 0x000fe20003f44070 */
[----:B------:R-:W-:-:S02]  /*4610*/  @!P5 IMAD.IADD R4, R4, 0x1, -R8 ;  /* 0x000000010404d824 */ /* 0x000fc400078e0a08 */
[----:B------:R-:W-:Y:S01]  /*4620*/  IMAD.HI.U32 R24, R11, R20, RZ ;  /* 0x000000140b187227 */ /* 0x000fe200078e00ff */
[----:B------:R-:W-:-:S03]  /*4630*/  ISETP.GT.U32.AND P5, PT, R8, R19, PT ;  /* 0x000000130800720c */ /* 0x000fc60003fa4070 */
[----:B0-----:R-:W-:Y:S02]  /*4640*/  IMAD.MOV.U32 R7, RZ, RZ, R12 ;  /* 0x000000ffff077224 */ /* 0x001fe400078e000c */
[----:B------:R-:W-:Y:S02]  /*4650*/  IMAD.MOV R24, RZ, RZ, -R24 ;  /* 0x000000ffff187224 */ /* 0x000fe400078e0a18 */
[----:B------:R-:W-:Y:S01]  /*4660*/  @!P6 IMAD.MOV R7, RZ, RZ, -R7 ;  /* 0x000000ffff07e224 */ /* 0x000fe200078e0a07 */
[C---:B------:R-:W-:Y:S01]  /*4670*/  ISETP.GT.U32.AND P6, PT, R8.reuse, R2, PT ;  /* 0x000000020800720c */ /* 0x040fe20003fc4070 */
[----:B------:R-:W-:Y:S02]  /*4680*/  IMAD R20, R8, R24, R20 ;  /* 0x0000001808147224 */ /* 0x000fe400078e0214 */
[----:B------:R-:W-:Y:S01]  /*4690*/  @!P4 IMAD.MOV R4, RZ, RZ, -R4 ;  /* 0x000000ffff04c224 */ /* 0x000fe200078e0a04 */
[----:B------:R0:W-:Y:S01]  /*46a0*/  STL [R1+0x27c], R7 ;  /* 0x00027c0701007387 */ /* 0x0001e20000100800 */
[----:B------:R-:W-:-:S02]  /*46b0*/  @!P5 IMAD.IADD R19, R19, 0x1, -R8 ;  /* 0x000000011313d824 */ /* 0x000fc400078e0a08 */
[----:B------:R-:W-:-:S03]  /*46c0*/  IMAD.HI.U32 R12, R11, R21, RZ ;  /* 0x000000150b0c7227 */ /* 0x000fc600078e00ff */
[----:B------:R-:W-:Y:S01]  /*46d0*/  ISETP.GT.U32.AND P4, PT, R8, R19, PT ;  /* 0x000000130800720c */ /* 0x000fe20003f84070 */
[----:B------:R-:W-:-:S04]  /*46e0*/  IMAD.HI.U32 R23, R11, R22, RZ ;  /* 0x000000160b177227 */ /* 0x000fc800078e00ff */
[----:B------:R-:W-:Y:S01]  /*46f0*/  @!P6 IMAD.IADD R2, R2, 0x1, -R8 ;  /* 0x000000010202e824 */ /* 0x000fe200078e0a08 */
[----:B------:R-:W-:Y:S01]  /*4700*/  ISETP.GT.U32.AND P6, PT, R8, R20, PT ;  /* 0x000000140800720c */ /* 0x000fe20003fc4070 */
[----:B0-----:R-:W-:Y:S01]  /*4710*/  IMAD.MOV.U32 R7, RZ, RZ, R5 ;  /* 0x000000ffff077224 */ /* 0x001fe200078e0005 */
[----:B------:R-:W-:Y:S01]  /*4720*/  LOP3.LUT R5, R10, 0x160, RZ, 0xfc, !PT ;  /* 0x000001600a057812 */ /* 0x000fe200078efcff */
[----:B------:R-:W-:Y:S02]  /*4730*/  IMAD.MOV R12, RZ, RZ, -R12 ;  /* 0x000000ffff0c7224 */ /* 0x000fe400078e0a0c */
[----:B------:R-:W-:Y:S01]  /*4740*/  @!P3 IMAD.MOV R7, RZ, RZ, -R7 ;  /* 0x000000ffff07b224 */ /* 0x000fe200078e0a07 */
[C---:B------:R-:W-:Y:S01]  /*4750*/  ISETP.GT.U32.AND P3, PT, R8.reuse, R2, PT ;  /* 0x000000020800720c */ /* 0x040fe20003f64070 */
[----:B------:R-:W-:Y:S02]  /*4760*/  IMAD.MOV R23, RZ, RZ, -R23 ;  /* 0x000000ffff177224 */ /* 0x000fe400078e0a17 */
[C---:B------:R-:W-:Y:S01]  /*4770*/  IMAD R12, R8.reuse, R12, R21 ;  /* 0x0000000c080c7224 */ /* 0x040fe200078e0215 */
[----:B------:R0:W-:Y:S01]  /*4780*/  STL [R1+0x284], R7 ;  /* 0x0002840701007387 */ /* 0x0001e20000100800 */
[----:B------:R-:W-:-:S02]  /*4790*/  IMAD R22, R8, R23, R22 ;  /* 0x0000001708167224 */ /* 0x000fc400078e0216 */
[--C-:B------:R-:W-:Y:S01]  /*47a0*/  @!P6 IMAD.IADD R20, R20, 0x1, -R8.reuse ;  /* 0x000000011414e824 */ /* 0x100fe200078e0a08 */
[----:B------:R3:W-:Y:S01]  /*47b0*/  STL [R1+0x288], R4 ;  /* 0x0002880401007387 */ /* 0x0007e20000100800 */
[--C-:B------:R-:W-:Y:S01]  /*47c0*/  @!P1 IMAD.IADD R3, R3, 0x1, -R8.reuse ;  /* 0x0000000103039824 */ /* 0x100fe200078e0a08 */
[----:B------:R-:W-:Y:S01]  /*47d0*/  ISETP.GE.AND P1, PT, R13, RZ, PT ;  /* 0x000000ff0d00720c */ /* 0x000fe20003f26270 */
[--C-:B------:R-:W-:Y:S01]  /*47e0*/  @!P2 IMAD.IADD R0, R0, 0x1, -R8.reuse ;  /* 0x000000010000a824 */ /* 0x100fe200078e0a08 */
[----:B------:R-:W-:Y:S01]  /*47f0*/  ISETP.GT.U32.AND P6, PT, R8, R20, PT ;  /* 0x000000140800720c */ /* 0x000fe20003fc4070 */
[--C-:B------:R-:W-:Y:S01]  /*4800*/  @!P3 IMAD.IADD R2, R2, 0x1, -R8.reuse ;  /* 0x000000010202b824 */ /* 0x100fe200078e0a08 */
[C---:B------:R-:W-:Y:S01]  /*4810*/  ISETP.GT.U32.AND P3, PT, R8.reuse, R12, PT ;  /* 0x0000000c0800720c */ /* 0x040fe20003f64070 */
[----:B------:R-:W-:Y:S01]  /*4820*/  @!P4 IMAD.IADD R19, R19, 0x1, -R8 ;  /* 0x000000011313c824 */ /* 0x000fe200078e0a08 */
[C---:B------:R-:W-:Y:S01]  /*4830*/  ISETP.GT.U32.AND P4, PT, R8.reuse, R22, PT ;  /* 0x000000160800720c */ /* 0x040fe20003f84070 */
[----:B0-----:R-:W-:Y:S01]  /*4840*/  IMAD.MOV.U32 R7, RZ, RZ, R3 ;  /* 0x000000ffff077224 */ /* 0x001fe200078e0003 */
[----:B------:R-:W-:Y:S01]  /*4850*/  ISETP.GT.U32.AND P5, PT, R8, R0, PT ;  /* 0x000000000800720c */ /* 0x000fe20003fa4070 */
[----:B------:R-:W-:Y:S01]  /*4860*/  VIADD R13, R9, 0x15e ;  /* 0x0000015e090d7836 */ /* 0x000fe20000000000 */
[----:B------:R-:W-:Y:S01]  /*4870*/  IABS R3, R5 ;  /* 0x0000000500037213 */ /* 0x000fe20000000000 */
[----:B------:R-:W-:Y:S01]  /*4880*/  @!P0 IMAD.MOV R7, RZ, RZ, -R7 ;  /* 0x000000ffff078224 */ /* 0x000fe200078e0a07 */
[----:B------:R-:W-:-:S02]  /*4890*/  ISETP.GE.AND P2, PT, R14, RZ, PT ;  /* 0x000000ff0e00720c */ /* 0x000fc40003f46270 */
[----:B------:R-:W-:Y:S01]  /*48a0*/  ISETP.GE.AND P0, PT, R13, RZ, PT ;  /* 0x000000ff0d00720c */ /* 0x000fe20003f06270 */
[----:B------:R-:W-:Y:S01]  /*48b0*/  IMAD.HI.U32 R14, R11, R3, RZ ;  /* 0x000000030b0e7227 */ /* 0x000fe200078e00ff */
[----:B------:R0:W-:Y:S01]  /*48c0*/  STL [R1+0x28c], R7 ;  /* 0x00028c0701007387 */ /* 0x0001e20000100800 */
[----:B------:R-:W-:Y:S02]  /*48d0*/  IABS R13, R13 ;  /* 0x0000000d000d7213 */ /* 0x000fe40000000000 */
[----:B------:R-:W-:Y:S01]  /*48e0*/  @!P6 IMAD.IADD R20, R20, 0x1, -R8 ;  /* 0x000000011414e824 */ /* 0x000fe200078e0a08 */
[----:B------:R-:W-:Y:S01]  /*48f0*/  ISETP.GE.AND P6, PT, R16, RZ, PT ;  /* 0x000000ff1000720c */ /* 0x000fe20003fc6270 */
[----:B------:R-:W-:Y:S01]  /*4900*/  IMAD.MOV R16, RZ, RZ, -R14 ;  /* 0x000000ffff107224 */ /* 0x000fe200078e0a0e */
[----:B---3--:R-:W-:Y:S01]  /*4910*/  LOP3.LUT R4, R10, 0x15c, RZ, 0xfc, !PT ;  /* 0x0000015c0a047812 */ /* 0x008fe200078efcff */
[--C-:B------:R-:W-:Y:S01]  /*4920*/  @!P3 IMAD.IADD R12, R12, 0x1, -R8.reuse ;  /* 0x000000010c0cb824 */ /* 0x100fe200078e0a08 */
[----:B------:R-:W-:Y:S01]  /*4930*/  ISETP.GE.AND P3, PT, R17, RZ, PT ;  /* 0x000000ff1100720c */ /* 0x000fe20003f66270 */
[----:B------:R-:W-:-:S02]  /*4940*/  @!P4 IMAD.IADD R22, R22, 0x1, -R8 ;  /* 0x000000011616c824 */ /* 0x000fc400078e0a08 */
[----:B0-----:R-:W-:Y:S02]  /*4950*/  IMAD.MOV.U32 R7, RZ, RZ, R2 ;  /* 0x000000ffff077224 */ /* 0x001fe400078e0002 */
[----:B------:R-:W-:Y:S01]  /*4960*/  @!P5 IMAD.IADD R0, R0, 0x1, -R8 ;  /* 0x000000010000d824 */ /* 0x000fe200078e0a08 */
[----:B------:R-:W-:Y:S01]  /*4970*/  ISETP.GE.AND P5, PT, R15, RZ, PT ;  /* 0x000000ff0f00720c */ /* 0x000fe20003fa6270 */
[----:B------:R-:W-:Y:S01]  /*4980*/  @!P1 IMAD.MOV R7, RZ, RZ, -R7 ;  /* 0x000000ffff079224 */ /* 0x000fe200078e0a07 */
[----:B------:R-:W-:Y:S01]  /*4990*/  IABS R15, R4 ;  /* 0x00000004000f7213 */ /* 0x000fe20000000000 */
[C---:B------:R-:W-:Y:S01]  /*49a0*/  IMAD R3, R8.reuse, R16, R3 ;  /* 0x0000001008037224 */ /* 0x040fe200078e0203 */
[C---:B------:R-:W-:Y:S01]  /*49b0*/  ISETP.GT.U32.AND P1, PT, R8.reuse, R12, PT ;  /* 0x0000000c0800720c */ /* 0x040fe20003f24070 */
[----:B------:R-:W-:Y:S01]  /*49c0*/  IMAD.HI.U32 R14, R11, R13, RZ ;  /* 0x0000000d0b0e7227 */ /* 0x000fe200078e00ff */
[C---:B------:R-:W-:Y:S01]  /*49d0*/  ISETP.GT.U32.AND P4, PT, R8.reuse, R22, PT ;  /* 0x000000160800720c */ /* 0x040fe20003f84070 */
[----:B------:R0:W-:Y:S02]  /*49e0*/  STL [R1+0x290], R7 ;  /* 0x0002900701007387 */ /* 0x0001e40000100800 */
[----:B------:R-:W-:Y:S01]  /*49f0*/  @!P2 IMAD.MOV R0, RZ, RZ, -R0 ;  /* 0x000000ffff00a224 */ /* 0x000fe200078e0a00 */
[----:B------:R-:W-:Y:S01]  /*4a00*/  ISETP.GT.U32.AND P2, PT, R8, R3, PT ;  /* 0x000000030800720c */ /* 0x000fe20003f44070 */
[----:B------:R-:W-:-:S02]  /*4a10*/  IMAD.MOV.U32 R2, RZ, RZ, R15 ;  /* 0x000000ffff027224 */ /* 0x000fc400078e000f */
[----:B------:R-:W-:Y:S01]  /*4a20*/  IMAD.MOV R14, RZ, RZ, -R14 ;  /* 0x000000ffff0e7224 */ /* 0x000fe200078e0a0e */
[----:B------:R3:W-:Y:S01]  /*4a30*/  STL [R1+0x294], R0 ;  /* 0x0002940001007387 */ /* 0x0007e20000100800 */
[----:B------:R-:W-:Y:S02]  /*4a40*/  IMAD.MOV.U32 R15, RZ, RZ, R19 ;  /* 0x000000ffff0f7224 */ /* 0x000fe400078e0013 */
[----:B0-----:R-:W-:Y:S02]  /*4a50*/  IMAD.MOV.U32 R7, RZ, RZ, R20 ;  /* 0x000000ffff077224 */ /* 0x001fe400078e0014 */
[----:B------:R-:W-:Y:S02]  /*4a60*/  IMAD R13, R8, R14, R13 ;  /* 0x0000000e080d7224 */ /* 0x000fe400078e020d */
[----:B------:R-:W-:Y:S01]  /*4a70*/  @!P6 IMAD.MOV R7, RZ, RZ, -R7 ;  /* 0x000000ffff07e224 */ /* 0x000fe200078e0a07 */
[----:B------:R-:W-:Y:S01]  /*4a80*/  ISETP.GE.AND P6, PT, R5, RZ, PT ;  /* 0x000000ff0500720c */ /* 0x000fe20003fc6270 */
[----:B------:R-:W-:Y:S01]  /*4a90*/  IMAD.HI.U32 R5, R11, R2, RZ ;  /* 0x000000020b057227 */ /* 0x000fe200078e00ff */
[----:B---3--:R-:W-:-:S03]  /*4aa0*/  LOP3.LUT R0, R10, 0x15a, RZ, 0xfc, !PT ;  /* 0x0000015a0a007812 */ /* 0x008fc600078efcff */
[----:B------:R-:W-:Y:S01]  /*4ab0*/  @!P5 IMAD.MOV R15, RZ, RZ, -R15 ;  /* 0x000000ffff0fd224 */ /* 0x000fe200078e0a0f */
[----:B------:R-:W-:Y:S01]  /*4ac0*/  ISETP.GE.AND P5, PT, R18, RZ, PT ;  /* 0x000000ff1200720c */ /* 0x000fe20003fa6270 */
[--C-:B------:R-:W-:Y:S01]  /*4ad0*/  @!P1 IMAD.IADD R12, R12, 0x1, -R8.reuse ;  /* 0x000000010c0c9824 */ /* 0x100fe200078e0a08 */
[----:B------:R-:W-:Y:S01]  /*4ae0*/  IABS R18, R0 ;  /* 0x0000000000127213 */ /* 0x000fe20000000000 */
[----:B------:R-:W-:Y:S01]  /*4af0*/  IMAD.MOV R5, RZ, RZ, -R5 ;  /* 0x000000ffff057224 */ /* 0x000fe200078e0a05 */
[----:B------:R0:W-:Y:S01]  /*4b00*/  STL [R1+0x2b0], R15 ;  /* 0x0002b00f01007387 */ /* 0x0001e20000100800 */
[--C-:B------:R-:W-:Y:S01]  /*4b10*/  @!P4 IMAD.IADD R22, R22, 0x1, -R8.reuse ;  /* 0x000000011616c824 */ /* 0x100fe200078e0a08 */
[C---:B------:R-:W-:Y:S01]  /*4b20*/  ISETP.GT.U32.AND P4, PT, R8.reuse, R13, PT ;  /* 0x0000000d0800720c */ /* 0x040fe20003f84070 */
[----:B------:R-:W-:Y:S01]  /*4b30*/  @!P2 IMAD.IADD R3, R3, 0x1, -R8 ;  /* 0x000000010303a824 */ /* 0x000fe200078e0a08 */
[----:B------:R3:W-:Y:S01]  /*4b40*/  STL [R1+0x2ac], R7 ;  /* 0x0002ac0701007387 */ /* 0x0007e20000100800 */
[----:B------:R-:W-:Y:S01]  /*4b50*/  IMAD R2, R8, R5, R2 ;  /* 0x0000000508027224 */ /* 0x000fe200078e0202 */
[----:B------:R-:W-:Y:S01]  /*4b60*/  LOP3.LUT R5, R10, 0x158, RZ, 0xfc, !PT ;  /* 0x000001580a057812 */ /* 0x000fe200078efcff */
[----:B------:R-:W-:Y:S01]  /*4b70*/  IMAD.HI.U32 R14, R11, R18, RZ ;  /* 0x000000120b0e7227 */ /* 0x000fe200078e00ff */
[----:B------:R-:W-:-:S02]  /*4b80*/  ISETP.GT.U32.AND P2, PT, R8, R3, PT ;  /* 0x000000030800720c */ /* 0x000fc40003f44070 */
[----:B------:R-:W-:Y:S01]  /*4b90*/  ISETP.GE.AND P1, PT, R4, RZ, PT ;  /* 0x000000ff0400720c */ /* 0x000fe20003f26270 */
[----:B0-----:R-:W-:Y:S01]  /*4ba0*/  IMAD.MOV.U32 R15, RZ, RZ, R12 ;  /* 0x000000ffff0f7224 */ /* 0x001fe200078e000c */
[----:B------:R-:W-:Y:S01]  /*4bb0*/  IABS R12, R5 ;  /* 0x00000005000c7213 */ /* 0x000fe20000000000 */
[----:B------:R-:W-:Y:S01]  /*4bc0*/  IMAD.MOV R14, RZ, RZ, -R14 ;  /* 0x000000ffff0e7224 */ /* 0x000fe200078e0a0e */
[----:B------:R-:W-:Y:S01]  /*4bd0*/  LOP3.LUT R4, R10, 0x156, RZ, 0xfc, !PT ;  /* 0x000001560a047812 */ /* 0x000fe200078efcff */
[----:B------:R-:W-:Y:S01]  /*4be0*/  @!P3 IMAD.MOV R15, RZ, RZ, -R15 ;  /* 0x000000ffff0fb224 */ /* 0x000fe200078e0a0f */
[C---:B------:R-:W-:Y:S01]  /*4bf0*/  ISETP.GT.U32.AND P3, PT, R8.reuse, R2, PT ;  /* 0x000000020800720c */ /* 0x040fe20003f64070 */
[----:B------:R-:W-:Y:S02]  /*4c00*/  @!P4 IMAD.IADD R13, R13, 0x1, -R8 ;  /* 0x000000010d0dc824 */ /* 0x000fe400078e0a08 */
[----:B---3--:R-:W-:Y:S01]  /*4c10*/  IMAD.MOV.U32 R7, RZ, RZ, R22 ;  /* 0x000000ffff077224 */ /* 0x008fe200078e0016 */
        /* <DEDUP_REMOVED lines=8> */
[----:B------:R-:W-:Y:S01]  /*4ca0*/  @!P3 IMAD.IADD R2, R2, 0x1, -R8 ;  /* 0x000000010202b824 */ /* 0x000fe200078e0a08 */
[----:B------:R-:W-:Y:S01]  /*4cb0*/  IABS R0, R4 ;  /* 0x0000000400007213 */ /* 0x000fe20000000000 */
[----:B------:R-:W-:Y:S01]  /*4cc0*/  IMAD R18, R8, R14, R18 ;  /* 0x0000000e08127224 */ /* 0x000fe200078e0212 */
[----:B------:R-:W-:Y:S02]  /*4cd0*/  LOP3.LUT R14, R10, 0x150, RZ, 0xfc, !PT ;  /* 0x000001500a0e7812 */ /* 0x000fe400078efcff */
[C---:B------:R-:W-:Y:S01]  /*4ce0*/  ISETP.GT.U32.AND P3, PT, R8.reuse, R2, PT ;  /* 0x000000020800720c */ /* 0x040fe20003f64070 */
[----:B------:R-:W-:Y:S01]  /*4cf0*/  @!P4 IMAD.IADD R13, R13, 0x1, -R8 ;  /* 0x000000010d0dc824 */ /* 0x000fe200078e0a08 */
[----:B------:R-:W-:Y:S01]  /*4d00*/  ISETP.GT.U32.AND P4, PT, R8, R18, PT ;  /* 0x000000120800720c */ /* 0x000fe20003f84070 */
[----:B0-----:R-:W-:Y:S02]  /*4d10*/  IMAD.MOV.U32 R7, RZ, RZ, R3 ;  /* 0x000000ffff077224 */ /* 0x001fe400078e0003 */
[----:B------:R-:W-:-:S04]  /*4d20*/  IMAD.HI.U32 R3, R11, R0, RZ ;  /* 0x000000000b037227 */ /* 0x000fc800078e00ff */
[----:B------:R-:W-:Y:S01]  /*4d30*/  @!P6 IMAD.MOV R7, RZ, RZ, -R7 ;  /* 0x000000ffff07e224 */ /* 0x000fe200078e0a07 */
[----:B------:R-:W-:Y:S01]  /*4d40*/  ISETP.GE.AND P6, PT, R4, RZ, PT ;  /* 0x000000ff0400720c */ /* 0x000fe20003fc6270 */
[----:B------:R-:W-:Y:S02]  /*4d50*/  IMAD.MOV R4, RZ, RZ, -R5 ;  /* 0x000000ffff047224 */ /* 0x000fe400078e0a05 */
[----:B------:R-:W-:Y:S01]  /*4d60*/  @!P3 IMAD.IADD R2, R2, 0x1, -R8 ;  /* 0x000000010202b824 */ /* 0x000fe200078e0a08 */
[----:B------:R0:W-:Y:S01]  /*4d70*/  STL [R1+0x2dc], R7 ;  /* 0x0002dc0701007387 */ /* 0x0001e20000100800 */
[----:B------:R-:W-:Y:S01]  /*4d80*/  IMAD R12, R8, R4, R12 ;  /* 0x00000004080c7224 */ /* 0x000fe200078e020c */
[----:B------:R-:W-:Y:S01]  /*4d90*/  IABS R4, R14 ;  /* 0x0000000e00047213 */ /* 0x000fe20000000000 */
[----:B------:R-:W-:Y:S02]  /*4da0*/  IMAD.MOV R3, RZ, RZ, -R3 ;  /* 0x000000ffff037224 */ /* 0x000fe400078e0a03 */
[----:B------:R-:W-:Y:S01]  /*4db0*/  @!P4 IMAD.IADD R18, R18, 0x1, -R8 ;  /* 0x000000011212c824 */ /* 0x000fe200078e0a08 */
[----:B------:R-:W-:Y:S01]  /*4dc0*/  ISETP.GT.U32.AND P3, PT, R8, R12, PT ;  /* 0x0000000c0800720c */ /* 0x000fe20003f64070 */
[----:B------:R-:W-:-:S02]  /*4dd0*/  VIADD R5, R9, 0x14e ;  /* 0x0000014e09057836 */ /* 0x000fc40000000000 */
[----:B0-----:R-:W-:Y:S01]  /*4de0*/  IMAD.MOV.U32 R7, RZ, RZ, R13 ;  /* 0x000000ffff077224 */ /* 0x001fe200078e000d */
[C---:B------:R-:W-:Y:S01]  /*4df0*/  ISETP.GT.U32.AND P4, PT, R8.reuse, R18, PT ;  /* 0x000000120800720c */ /* 0x040fe20003f84070 */
[----:B------:R-:W-:Y:S01]  /*4e00*/  IMAD R13, R8, R3, R0 ;  /* 0x00000003080d7224 */ /* 0x000fe200078e0200 */
[C---:B------:R-:W-:Y:S01]  /*4e10*/  LOP3.LUT R3, R10.reuse, 0x152, RZ, 0xfc, !PT ;  /* 0x000001520a037812 */ /* 0x040fe200078efcff */
[----:B------:R-:W-:Y:S01]  /*4e20*/  @!P0 IMAD.MOV R7, RZ, RZ, -R7 ;  /* 0x000000ffff078224 */ /* 0x000fe200078e0a07 */
[----:B------:R-:W-:Y:S02]  /*4e30*/  LOP3.LUT R0, R10, 0x154, RZ, 0xfc, !PT ;  /* 0x000001540a007812 */ /* 0x000fe400078efcff */
[----:B------:R-:W-:Y:S02]  /*4e40*/  IABS R15, R3 ;  /* 0x00000003000f7213 */ /* 0x000fe40000000000 */
[----:B------:R0:W-:Y:S01]  /*4e50*/  STL [R1+0x370], R7 ;  /* 0x0003700701007387 */ /* 0x0001e20000100800 */
[----:B------:R-:W-:Y:S01]  /*4e60*/  @!P3 IMAD.IADD R12, R12, 0x1, -R8 ;  /* 0x000000010c0cb824 */ /* 0x000fe200078e0a08 */
[----:B------:R-:W-:-:S02]  /*4e70*/  IABS R17, R0 ;  /* 0x0000000000117213 */ /* 0x000fc40000000000 */
[----:B------:R-:W-:Y:S01]  /*4e80*/  ISETP.GE.AND P0, PT, R5, RZ, PT ;  /* 0x000000ff0500720c */ /* 0x000fe20003f06270 */
[----:B------:R-:W-:Y:S01]  /*4e90*/  @!P4 IMAD.IADD R18, R18, 0x1, -R8 ;  /* 0x000000011212c824 */ /* 0x000fe200078e0a08 */
[----:B------:R-:W-:Y:S01]  /*4ea0*/  ISETP.GT.U32.AND P3, PT, R8, R12, PT ;  /* 0x0000000c0800720c */ /* 0x000fe20003f64070 */
[C---:B------:R-:W-:Y:S01]  /*4eb0*/  IMAD.HI.U32 R16, R11.reuse, R17, RZ ;  /* 0x000000110b107227 */ /* 0x040fe200078e00ff */
[----:B------:R-:W-:Y:S02]  /*4ec0*/  IABS R5, R5 ;  /* 0x0000000500057213 */ /* 0x000fe40000000000 */
[----:B------:R-:W-:Y:S01]  /*4ed0*/  ISETP.GE.AND P4, PT, R0, RZ, PT ;  /* 0x000000ff0000720c */ /* 0x000fe20003f86270 */
[----:B0-----:R-:W-:Y:S02]  /*4ee0*/  IMAD.MOV.U32 R7, RZ, RZ, R2 ;  /* 0x000000ffff077224 */ /* 0x001fe400078e0002 */
[----:B------:R-:W-:-:S04]  /*4ef0*/  IMAD.HI.U32 R2, R11, R15, RZ ;  /* 0x0000000f0b027227 */ /* 0x000fc800078e00ff */
[----:B------:R-:W-:Y:S01]  /*4f00*/  @!P1 IMAD.MOV R7, RZ, RZ, -R7 ;  /* 0x000000ffff079224 */ /* 0x000fe200078e0a07 */
[C---:B------:R-:W-:Y:S01]  /*4f10*/  ISETP.GT.U32.AND P1, PT, R8.reuse, R13, PT ;  /* 0x0000000d0800720c */ /* 0x040fe20003f24070 */
[----:B------:R-:W-:Y:S02]  /*4f20*/  IMAD.MOV R2, RZ, RZ, -R2 ;  /* 0x000000ffff027224 */ /* 0x000fe400078e0a02 */
[----:B------:R-:W-:Y:S01]  /*4f30*/  IMAD.MOV R16, RZ, RZ, -R16 ;  /* 0x000000ffff107224 */ /* 0x000fe200078e0a10 */
[----:B------:R0:W-:Y:S01]  /*4f40*/  STL [R1+0x2e0], R7 ;  /* 0x0002e00701007387 */ /* 0x0001e20000100800 */
[C---:B------:R-:W-:Y:S02]  /*4f50*/  IMAD R15, R8.reuse, R2, R15 ;  /* 0x00000002080f7224 */ /* 0x040fe400078e020f */
[----:B------:R-:W-:Y:S02]  /*4f60*/  IMAD.MOV.U32 R19, RZ, RZ, R18 ;  /* 0x000000ffff137224 */ /* 0x000fe400078e0012 */
[----:B------:R-:W-:Y:S01]  /*4f70*/  IMAD R17, R8, R16, R17 ;  /* 0x0000001008117224 */ /* 0x000fe200078e0211 */
[----:B------:R-:W-:Y:S01]  /*4f80*/  LOP3.LUT R16, R10, 0x14c, RZ, 0xfc, !PT ;  /* 0x0000014c0a107812 */ /* 0x000fe200078efcff */
[----:B------:R-:W-:-:S02]  /*4f90*/  @!P3 IMAD.IADD R12, R12, 0x1, -R8 ;  /* 0x000000010c0cb824 */ /* 0x000fc400078e0a08 */
[----:B------:R-:W-:Y:S01]  /*4fa0*/  @!P1 IMAD.IADD R13, R13, 0x1, -R8 ;  /* 0x000000010d0d9824 */ /* 0x000fe200078e0a08 */
[C---:B------:R-:W-:Y:S01]  /*4fb0*/  ISETP.GT.U32.AND P3, PT, R8.reuse, R17, PT ;  /* 0x000000110800720c */ /* 0x040fe20003f64070 */
[----:B------:R-:W-:Y:S01]  /*4fc0*/  @!P5 IMAD.MOV R19, RZ, RZ, -R19 ;  /* 0x000000ffff13d224 */ /* 0x000fe200078e0a13 */
[C---:B------:R-:W-:Y:S01]  /*4fd0*/  ISETP.GT.U32.AND P5, PT, R8.reuse, R15, PT ;  /* 0x0000000f0800720c */ /* 0x040fe20003fa4070 */
[----:B------:R-:W-:Y:S01]  /*4fe0*/  IMAD.MOV.U32 R0, RZ, RZ, R5 ;  /* 0x000000ffff007224 */ /* 0x000fe200078e0005 */
[----:B------:R-:W-:Y:S01]  /*4ff0*/  ISETP.GT.U32.AND P1, PT, R8, R13, PT ;  /* 0x0000000d0800720c */ /* 0x000fe20003f24070 */
[----:B0-----:R-:W-:Y:S01]  /*5000*/  IMAD.MOV.U32 R7, RZ, RZ, R12 ;  /* 0x000000ffff077224 */ /* 0x001fe200078e000c */
[----:B------:R0:W-:Y:S01]  /*5010*/  STL [R1+0x300], R19 ;  /* 0x0003001301007387 */ /* 0x0001e20000100800 */
[----:B------:R-:W-:-:S04]  /*5020*/  IMAD.HI.U32 R2, R11, R0, RZ ;  /* 0x000000000b027227 */ /* 0x000fc800078e00ff */
[----:B------:R-:W-:Y:S01]  /*5030*/  @!P2 IMAD.MOV R7, RZ, RZ, -R7 ;  /* 0x000000ffff07a224 */ /* 0x000fe200078e0a07 */
[----:B------:R-:W-:Y:S01]  /*5040*/  ISETP.GE.AND P2, PT, R3, RZ, PT ;  /* 0x000000ff0300720c */ /* 0x000fe20003f46270 */
[----:B------:R-:W-:-:S03]  /*5050*/  IMAD.HI.U32 R5, R11, R4, RZ ;  /* 0x000000040b057227 */ /* 0x000fc600078e00ff */
[----:B------:R3:W-:Y:S01]  /*5060*/  STL [R1+0x36c], R7 ;  /* 0x00036c0701007387 */ /* 0x0007e20000100800 */
[----:B------:R-:W-:Y:S01]  /*5070*/  IMAD.MOV R2, RZ, RZ, -R2 ;  /* 0x000000ffff027224 */ /* 0x000fe200078e0a02 */
[----:B0-----:R-:W-:Y:S01]  /*5080*/  LOP3.LUT R19, R10, 0x140, RZ, 0xfc, !PT ;  /* 0x000001400a137812 */ /* 0x001fe200078efcff */
[----:B------:R-:W-:Y:S02]  /*5090*/  @!P1 IMAD.IADD R13, R13, 0x1, -R8 ;  /* 0x000000010d0d9824 */ /* 0x000fe400078e0a08 */
[----:B------:R-:W-:Y:S02]  /*50a0*/  IMAD.MOV R5, RZ, RZ, -R5 ;  /* 0x000000ffff057224 */ /* 0x000fe400078e0a05 */
[----:B------:R-:W-:Y:S01]  /*50b0*/  IMAD R0, R8, R2, R0 ;  /* 0x0000000208007224 */ /* 0x000fe200078e0200 */
[----:B------:R-:W-:Y:S01]  /*50c0*/  IABS R2, R16 ;  /* 0x0000001000027213 */ /* 0x000fe20000000000 */
[----:B------:R-:W-:Y:S02]  /*50d0*/  @!P5 IMAD.IADD R15, R15, 0x1, -R8 ;  /* 0x000000010f0fd824 */ /* 0x000fe400078e0a08 */
[----:B---3--:R-:W-:-:S02]  /*50e0*/  IMAD.MOV.U32 R7, RZ, RZ, R13 ;  /* 0x000000ffff077224 */ /* 0x008fc400078e000d */
[----:B------:R-:W-:Y:S01]  /*50f0*/  @!P3 IMAD.IADD R17, R17, 0x1, -R8 ;  /* 0x000000011111b824 */ /* 0x000fe200078e0a08 */
[C---:B------:R-:W-:Y:S01]  /*5100*/  ISETP.GT.U32.AND P5, PT, R8.reuse, R15, PT ;  /* 0x0000000f0800720c */ /* 0x040fe20003fa4070 */
[----:B------:R-:W-:Y:S01]  /*5110*/  IMAD R3, R8, R5, R4 ;  /* 0x0000000508037224 */ /* 0x000fe200078e0204 */
[----:B------:R-:W-:Y:S01]  /*5120*/  LOP3.LUT R4, R10, 0x14a, RZ, 0xfc, !PT ;  /* 0x0000014a0a047812 */ /* 0x000fe200078efcff */
[----:B------:R-:W-:Y:S01]  /*5130*/  @!P6 IMAD.MOV R7, RZ, RZ, -R7 ;  /* 0x000000ffff07e224 */ /* 0x000fe200078e0a07 */
[C---:B------:R-:W-:Y:S01]  /*5140*/  ISETP.GT.U32.AND P6, PT, R8.reuse, R0, PT ;  /* 0x000000000800720c */ /* 0x040fe20003fc4070 */
[----:B------:R-:W-:Y:S01]  /*5150*/  IMAD.HI.U32 R18, R11, R2, RZ ;  /* 0x000000020b127227 */ /* 0x000fe200078e00ff */
[C---:B------:R-:W-:Y:S02]  /*5160*/  ISETP.GT.U32.AND P3, PT, R8.reuse, R17, PT ;  /* 0x000000110800720c */ /* 0x040fe40003f64070 */
[----:B------:R-:W-:Y:S01]  /*5170*/  ISETP.GT.U32.AND P1, PT, R8, R3, PT ;  /* 0x000000030800720c */ /* 0x000fe20003f24070 */
[----:B------:R-:W-:Y:S01]  /*5180*/  IMAD.MOV R18, RZ, RZ, -R18 ;  /* 0x000000ffff127224 */ /* 0x000fe200078e0a12 */
[----:B------:R-:W-:Y:S01]  /*5190*/  IABS R12, R4 ;  /* 0x00000004000c7213 */ /* 0x000fe20000000000 */
[----:B------:R0:W-:Y:S01]  /*51a0*/  STL [R1+0x348], R7 ;  /* 0x0003480701007387 */ /* 0x0001e20000100800 */
[----:B------:R-:W-:Y:S01]  /*51b0*/  LOP3.LUT R5, R10, 0x148, RZ, 0xfc, !PT ;  /* 0x000001480a057812 */ /* 0x000fe200078efcff */
[----:B------:R-:W-:Y:S01]  /*51c0*/  IMAD R2, R8, R18, R2 ;  /* 0x0000001208027224 */ /* 0x000fe200078e0202 */
[----:B------:R-:W-:Y:S01]  /*51d0*/  IABS R18, R19 ;  /* 0x0000001300127213 */ /* 0x000fe20000000000 */
[--C-:B------:R-:W-:Y:S01]  /*51e0*/  @!P5 IMAD.IADD R15, R15, 0x1, -R8.reuse ;  /* 0x000000010f0fd824 */ /* 0x100fe200078e0a08 */
[----:B------:R-:W-:Y:S01]  /*51f0*/  IABS R13, R5 ;  /* 0x00000005000d7213 */ /* 0x000fe20000000000 */
[--C-:B------:R-:W-:Y:S01]  /*5200*/  @!P6 IMAD.IADD R0, R0, 0x1, -R8.reuse ;  /* 0x000000010000e824 */ /* 0x100fe200078e0a08 */
[----:B------:R-:W-:Y:S01]  /*5210*/  ISETP.GT.U32.AND P5, PT, R8, R2, PT ;  /* 0x000000020800720c */ /* 0x000fe20003fa4070 */
[--C-:B------:R-:W-:Y:S01]  /*5220*/  @!P3 IMAD.IADD R17, R17, 0x1, -R8.reuse ;  /* 0x000000011111b824 */ /* 0x100fe200078e0a08 */
[----:B------:R-:W-:Y:S01]  /*5230*/  ISETP.GE.AND P3, PT, R14, RZ, PT ;  /* 0x000000ff0e00720c */ /* 0x000fe20003f66270 */
[----:B------:R-:W-:Y:S01]  /*5240*/  @!P1 IMAD.IADD R3, R3, 0x1, -R8 ;  /* 0x0000000103039824 */ /* 0x000fe200078e0a08 */
[----:B------:R-:W-:Y:S01]  /*5250*/  ISETP.GT.U32.AND P6, PT, R8, R0, PT ;  /* 0x000000000800720c */ /* 0x000fe20003fc4070 */
[----:B------:R-:W-:-:S03]  /*5260*/  IMAD.HI.U32 R14, R11, R12, RZ ;  /* 0x0000000c0b0e7227 */ /* 0x000fc600078e00ff */
[----:B------:R-:W-:Y:S01]  /*5270*/  ISETP.GT.U32.AND P1, PT, R8, R3, PT ;  /* 0x000000030800720c */ /* 0x000fe20003f24070 */
[----:B0-----:R-:W-:Y:S02]  /*5280*/  IMAD.MOV.U32 R7, RZ, RZ, R17 ;  /* 0x000000ffff077224 */ /* 0x001fe400078e0011 */
[----:B------:R-:W-:Y:S02]  /*5290*/  IMAD.MOV R14, RZ, RZ, -R14 ;  /* 0x000000ffff0e7224 */ /* 0x000fe400078e0a0e */
[----:B------:R-:W-:Y:S01]  /*52a0*/  @!P4 IMAD.MOV R7, RZ, RZ, -R7 ;  /* 0x000000ffff07c224 */ /* 0x000fe200078e0a07 */
[----:B------:R-:W-:Y:S01]  /*52b0*/  ISETP.GE.AND P4, PT, R16, RZ, PT ;  /* 0x000000ff1000720c */ /* 0x000fe20003f86270 */
[----:B------:R-:W-:Y:S02]  /*52c0*/  IMAD R12, R8, R14, R12 ;  /* 0x0000000e080c7224 */ /* 0x000fe400078e020c */
[--C-:B------:R-:W-:Y:S01]  /*52d0*/  @!P5 IMAD.IADD R2, R2, 0x1, -R8.reuse ;  /* 0x000000010202d824 */ /* 0x100fe200078e0a08 */
[----:B------:R0:W-:Y:S01]  /*52e0*/  STL [R1+0x344], R7 ;  /* 0x0003440701007387 */ /* 0x0001e20000100800 */
[--C-:B------:R-:W-:Y:S01]  /*52f0*/  @!P6 IMAD.IADD R0, R0, 0x1, -R8.reuse ;  /* 0x000000010000e824 */ /* 0x100fe200078e0a08 */
[C---:B------:R-:W-:Y:S01]  /*5300*/  ISETP.GT.U32.AND P6, PT, R8.reuse, R12, PT ;  /* 0x0000000c0800720c */ /* 0x040fe20003fc4070 */
[----:B------:R-:W-:Y:S01]  /*5310*/  @!P1 IMAD.IADD R3, R3, 0x1, -R8 ;  /* 0x0000000103039824 */ /* 0x000fe200078e0a08 */
[----:B------:R-:W-:Y:S01]  /*5320*/  ISETP.GT.U32.AND P5, PT, R8, R2, PT ;  /* 0x000000020800720c */ /* 0x000fe20003fa4070 */
[----:B------:R-:W-:Y:S01]  /*5330*/  VIADD R17, R9, 0x13e ;  /* 0x0000013e09117836 */ /* 0x000fe20000000000 */
[----:B------:R-:W-:Y:S01]  /*5340*/  ISETP.GE.AND P1, PT, R5, RZ, PT ;  /* 0x000000ff0500720c */ /* 0x000fe20003f26270 */
[----:B------:R-:W-:-:S04]  /*5350*/  IMAD.HI.U32 R5, R11, R18, RZ ;  /* 0x000000120b057227 */ /* 0x000fc800078e00ff */
[----:B0-----:R-:W-:Y:S02]  /*5360*/  IMAD.MOV.U32 R7, RZ, RZ, R15 ;  /* 0x000000ffff077224 */ /* 0x001fe400078e000f */
[----:B------:R-:W-:-:S04]  /*5370*/  IMAD.HI.U32 R15, R11, R13, RZ ;  /* 0x0000000d0b0f7227 */ /* 0x000fc800078e00ff */
[----:B------:R-:W-:Y:S01]  /*5380*/  @!P2 IMAD.MOV R7, RZ, RZ, -R7 ;  /* 0x000000ffff07a224 */ /* 0x000fe200078e0a07 */
[----:B------:R-:W-:Y:S01]  /*5390*/  ISETP.GE.AND P2, PT, R4, RZ, PT ;  /* 0x000000ff0400720c */ /* 0x000fe20003f46270 */
[----:B------:R-:W-:Y:S01]  /*53a0*/  IMAD.MOV.U32 R4, RZ, RZ, R0 ;  /* 0x000000ffff047224 */ /* 0x000fe200078e0000 */
[----:B------:R-:W-:Y:S01]  /*53b0*/  LOP3.LUT R0, R10, 0x142, RZ, 0xfc, !PT ;  /* 0x000001420a007812 */ /* 0x000fe200078efcff */
[----:B------:R-:W-:Y:S01]  /*53c0*/  @!P6 IMAD.IADD R12, R12, 0x1, -R8 ;  /* 0x000000010c0ce824 */ /* 0x000fe200078e0a08 */
[----:B------:R0:W-:Y:S01]  /*53d0*/  STL [R1+0x364], R7 ;  /* 0x0003640701007387 */ /* 0x0001e20000100800 */
[----:B------:R-:W-:Y:S01]  /*53e0*/  @!P0 IMAD.MOV R4, RZ, RZ, -R4 ;  /* 0x000000ffff048224 */ /* 0x000fe200078e0a04 */
[----:B------:R-:W-:Y:S01]  /*53f0*/  IABS R14, R0 ;  /* 0x00000000000e7213 */ /* 0x000fe20000000000 */
[----:B------:R-:W-:Y:S01]  /*5400*/  @!P5 IMAD.IADD R2, R2, 0x1, -R8 ;  /* 0x000000010202d824 */ /* 0x000fe200078e0a08 */
[----:B------:R-:W-:Y:S01]  /*5410*/  ISETP.GT.U32.AND P6, PT, R8, R12, PT ;  /* 0x0000000c0800720c */ /* 0x000fe20003fc4070 */
[----:B------:R-:W-:-:S02]  /*5420*/  IMAD.MOV R15, RZ, RZ, -R15 ;  /* 0x000000ffff0f7224 */ /* 0x000fc400078e0a0f */
[----:B------:R-:W-:-:S04]  /*5430*/  IMAD.HI.U32 R16, R11, R14, RZ ;  /* 0x0000000e0b107227 */ /* 0x000fc800078e00ff */
[----:B0-----:R-:W-:Y:S01]  /*5440*/  IMAD.MOV.U32 R7, RZ, RZ, R3 ;  /* 0x000000ffff077224 */ /* 0x001fe200078e0003 */
[----:B------:R-:W-:Y:S01]  /*5450*/  LOP3.LUT R3, R10, 0x146, RZ, 0xfc, !PT ;  /* 0x000001460a037812 */ /* 0x000fe200078efcff */
[----:B------:R-:W-:Y:S01]  /*5460*/  IMAD R13, R8, R15, R13 ;  /* 0x0000000f080d7224 */ /* 0x000fe200078e020d */
[----:B------:R-:W-:Y:S01]  /*5470*/  LOP3.LUT R15, R10, 0x144, RZ, 0xfc, !PT ;  /* 0x000001440a0f7812 */ /* 0x000fe200078efcff */
[----:B------:R-:W-:Y:S01]  /*5480*/  @!P3 IMAD.MOV R7, RZ, RZ, -R7 ;  /* 0x000000ffff07b224 */ /* 0x000fe200078e0a07 */
[----:B------:R-:W-:Y:S01]  /*5490*/  ISETP.GE.AND P0, PT, R3, RZ, PT ;  /* 0x000000ff0300720c */ /* 0x000fe20003f06270 */
[----:B------:R-:W-:Y:S01]  /*54a0*/  @!P6 IMAD.IADD R12, R12, 0x1, -R8 ;  /* 0x000000010c0ce824 */ /* 0x000fe200078e0a08 */
[----:B------:R-:W-:Y:S01]  /*54b0*/  IABS R3, R3 ;  /* 0x0000000300037213 */ /* 0x000fe20000000000 */
[----:B------:R-:W-:Y:S01]  /*54c0*/  IMAD.MOV R16, RZ, RZ, -R16 ;  /* 0x000000ffff107224 */ /* 0x000fe200078e0a10 */
[----:B------:R-:W-:Y:S01]  /*54d0*/  STL [R1+0x368], R7 ;  /* 0x0003680701007387 */ /* 0x000fe20000100800 */
[----:B------:R-:W-:Y:S01]  /*54e0*/  ISETP.GE.AND P5, PT, R15, RZ, PT ;  /* 0x000000ff0f00720c */ /* 0x000fe20003fa6270 */
[----:B------:R-:W-:Y:S01]  /*54f0*/  IMAD.MOV R5, RZ, RZ, -R5 ;  /* 0x000000ffff057224 */ /* 0x000fe200078e0a05 */
[----:B------:R-:W-:Y:S01]  /*5500*/  ISETP.GE.AND P3, PT, R17, RZ, PT ;  /* 0x000000ff1100720c */ /* 0x000fe20003f66270 */
[----:B------:R0:W-:Y:S01]  /*5510*/  STL [R1+0x3b8], R4 ;  /* 0x0003b80401007387 */ /* 0x0001e20000100800 */
[----:B------:R-:W-:Y:S01]  /*5520*/  IABS R15, R15 ;  /* 0x0000000f000f7213 */ /* 0x000fe20000000000 */
[----:B------:R-:W-:Y:S01]  /*5530*/  IMAD R14, R8, R16, R14 ;  /* 0x00000010080e7224 */ /* 0x000fe200078e020e */
[----:B------:R-:W-:Y:S01]  /*5540*/  IABS R17, R17 ;  /* 0x0000001100117213 */ /* 0x000fe20000000000 */
[----:B------:R-:W-:Y:S01]  /*5550*/  IMAD.MOV.U32 R21, RZ, RZ, R12 ;  /* 0x000000ffff157224 */ /* 0x000fe200078e000c */
[----:B------:R-:W-:Y:S01]  /*5560*/  LOP3.LUT R16, R10, 0x138, RZ, 0xfc, !PT ;  /* 0x000001380a107812 */ /* 0x000fe200078efcff */
[----:B------:R-:W-:-:S02]  /*5570*/  IMAD R18, R8, R5, R18 ;  /* 0x0000000508127224 */ /* 0x000fc400078e0212 */
[----:B------:R-:W-:Y:S01]  /*5580*/  @!P2 IMAD.MOV R21, RZ, RZ, -R21 ;  /* 0x000000ffff15a224 */ /* 0x000fe200078e0a15 */
[----:B------:R-:W-:Y:S01]  /*5590*/  ISETP.GT.U32.AND P2, PT, R8, R14, PT ;  /* 0x0000000e0800720c */ /* 0x000fe20003f44070 */
[----:B0-----:R-:W-:Y:S02]  /*55a0*/  IMAD.MOV.U32 R4, RZ, RZ, R2 ;  /* 0x000000ffff047224 */ /* 0x001fe400078e0002 */
[----:B------:R-:W-:-:S04]  /*55b0*/  IMAD.HI.U32 R2, R11, R3, RZ ;  /* 0x000000030b027227 */ /* 0x000fc800078e00ff */
[----:B------:R-:W-:Y:S01]  /*55c0*/  @!P4 IMAD.MOV R4, RZ, RZ, -R4 ;  /* 0x000000ffff04c224 */ /* 0x000fe200078e0a04 */
[----:B------:R-:W-:Y:S01]  /*55d0*/  ISETP.GT.U32.AND P4, PT, R8, R13, PT ;  /* 0x0000000d0800720c */ /* 0x000fe20003f84070 */
[----:B------:R-:W-:-:S03]  /*55e0*/  IMAD.MOV R2, RZ, RZ, -R2 ;  /* 0x000000ffff027224 */ /* 0x000fc600078e0a02 */
[----:B------:R0:W-:Y:S01]  /*55f0*/  STL [R1+0x3b4], R4 ;  /* 0x0003b40401007387 */ /* 0x0001e20000100800 */
[C---:B------:R-:W-:Y:S02]  /*5600*/  IMAD R3, R8.reuse, R2, R3 ;  /* 0x0000000208037224 */ /* 0x040fe400078e0203 */
[----:B------:R-:W-:Y:S01]  /*5610*/  IMAD.HI.U32 R2, R11, R17, RZ ;  /* 0x000000110b027227 */ /* 0x000fe200078e00ff */
[----:B------:R3:W-:Y:S02]  /*5620*/  STL [R1+0x38c], R21 ;  /* 0x00038c1501007387 */ /* 0x0007e40000100800 */
[----:B------:R-:W-:Y:S01]  /*5630*/  ISETP.GT.U32.AND P6, PT, R8, R3, PT ;  /* 0x000000030800720c */ /* 0x000fe20003fc4070 */
[----:B------:R-:W-:Y:S02]  /*5640*/  IMAD.MOV R2, RZ, RZ, -R2 ;  /* 0x000000ffff027224 */ /* 0x000fe400078e0a02 */
[----:B------:R-:W-:Y:S02]  /*5650*/  @!P4 IMAD.IADD R13, R13, 0x1, -R8 ;  /* 0x000000010d0dc824 */ /* 0x000fe400078e0a08 */
[----:B0-----:R-:W-:-:S03]  /*5660*/  IMAD.HI.U32 R4, R11, R15, RZ ;  /* 0x0000000f0b047227 */ /* 0x001fc600078e00ff */
[C---:B------:R-:W-:Y:S01]  /*5670*/  ISETP.GT.U32.AND P4, PT, R8.reuse, R13, PT ;  /* 0x0000000d0800720c */ /* 0x040fe20003f84070 */
[----:B------:R-:W-:Y:S02]  /*5680*/  IMAD.MOV R4, RZ, RZ, -R4 ;  /* 0x000000ffff047224 */ /* 0x000fe400078e0a04 */
[----:B------:R-:W-:Y:S01]  /*5690*/  IMAD R17, R8, R2, R17 ;  /* 0x0000000208117224 */ /* 0x000fe200078e0211 */
[----:B------:R-:W-:Y:S01]  /*56a0*/  LOP3.LUT R2, R10, 0x13a, RZ, 0xfc, !PT ;  /* 0x0000013a0a027812 */ /* 0x000fe200078efcff */
[--C-:B------:R-:W-:Y:S02]  /*56b0*/  @!P6 IMAD.IADD R3, R3, 0x1, -R8.reuse ;  /* 0x000000010303e824 */ /* 0x100fe400078e0a08 */
[----:B------:R-:W-:Y:S01]  /*56c0*/  IMAD R15, R8, R4, R15 ;  /* 0x00000004080f7224 */ /* 0x000fe200078e020f */
[----:B------:R-:W-:Y:S01]  /*56d0*/  IABS R20, R2 ;  /* 0x0000000200147213 */ /* 0x000fe20000000000 */
[----:B------:R-:W-:Y:S01]  /*56e0*/  @!P2 IMAD.IADD R14, R14, 0x1, -R8 ;  /* 0x000000010e0ea824 */ /* 0x000fe200078e0a08 */
[----:B------:R-:W-:-:S02]  /*56f0*/  ISETP.GT.U32.AND P6, PT, R8, R3, PT ;  /* 0x000000030800720c */ /* 0x000fc40003fc4070 */
[----:B------:R-:W-:Y:S01]  /*5700*/  LOP3.LUT R4, R10, 0x13c, RZ, 0xfc, !PT ;  /* 0x0000013c0a047812 */ /* 0x000fe200078efcff */
[----:B------:R-:W-:Y:S01]  /*5710*/  @!P4 IMAD.IADD R13, R13, 0x1, -R8 ;  /* 0x000000010d0dc824 */ /* 0x000fe200078e0a08 */
[C---:B------:R-:W-:Y:S02]  /*5720*/  ISETP.GT.U32.AND P4, PT, R8.reuse, R15, PT ;  /* 0x0000000f0800720c */ /* 0x040fe40003f84070 */
[----:B------:R-:W-:Y:S01]  /*5730*/  IABS R5, R4 ;  /* 0x0000000400057213 */ /* 0x000fe20000000000 */
[----:B------:R-:W-:Y:S02]  /*5740*/  IMAD.MOV.U32 R7, RZ, RZ, R13 ;  /* 0x000000ffff077224 */ /* 0x000fe400078e000d */
[----:B------:R-:W-:Y:S02]  /*5750*/  IMAD.MOV.U32 R13, RZ, RZ, R20 ;  /* 0x000000ffff0d7224 */ /* 0x000fe400078e0014 */
[----:B------:R-:W-:Y:S01]  /*5760*/  @!P1 IMAD.MOV R7, RZ, RZ, -R7 ;  /* 0x000000ffff079224 */ /* 0x000fe200078e0a07 */
[C---:B------:R-:W-:Y:S01]  /*5770*/  ISETP.GT.U32.AND P1, PT, R8.reuse, R18, PT ;  /* 0x000000120800720c */ /* 0x040fe20003f24070 */
[--C-:B------:R-:W-:Y:S01]  /*5780*/  @!P6 IMAD.IADD R3, R3, 0x1, -R8.reuse ;  /* 0x000000010303e824 */ /* 0x100fe200078e0a08 */
[----:B------:R-:W-:Y:S01]  /*5790*/  ISETP.GT.U32.AND P6, PT, R8, R17, PT ;  /* 0x000000110800720c */ /* 0x000fe20003fc4070 */
[----:B------:R-:W-:Y:S01]  /*57a0*/  IMAD.HI.U32 R20, R11, R13, RZ ;  /* 0x0000000d0b147227 */ /* 0x000fe200078e00ff */
[----:B------:R0:W-:Y:S03]  /*57b0*/  STL [R1+0x394], R7 ;  /* 0x0003940701007387 */ /* 0x0001e60000100800 */
[----:B------:R-:W-:Y:S01]  /*57c0*/  @!P4 IMAD.IADD R15, R15, 0x1, -R8 ;  /* 0x000000010f0fc824 */ /* 0x000fe200078e0a08 */
[----:B------:R-:W-:Y:S01]  /*57d0*/  ISETP.GE.AND P4, PT, R0, RZ, PT ;  /* 0x000000ff0000720c */ /* 0x000fe20003f86270 */
[----:B------:R-:W-:Y:S01]  /*57e0*/  IMAD.MOV R20, RZ, RZ, -R20 ;  /* 0x000000ffff147224 */ /* 0x000fe200078e0a14 */
[----:B------:R-:W-:Y:S01]  /*57f0*/  IABS R0, R16 ;  /* 0x0000001000007213 */ /* 0x000fe20000000000 */
[----:B------:R-:W-:Y:S01]  /*5800*/  IMAD.HI.U32 R12, R11, R5, RZ ;  /* 0x000000050b0c7227 */ /* 0x000fe200078e00ff */
[----:B------:R-:W-:-:S03]  /*5810*/  ISETP.GT.U32.AND P2, PT, R8, R15, PT ;  /* 0x0000000f0800720c */ /* 0x000fc60003f44070 */
[--C-:B------:R-:W-:Y:S01]  /*5820*/  @!P1 IMAD.IADD R18, R18, 0x1, -R8.reuse ;  /* 0x0000000112129824 */ /* 0x100fe200078e0a08 */
[----:B------:R-:W-:Y:S01]  /*5830*/  ISETP.GT.U32.AND P1, PT, R8, R14, PT ;  /* 0x0000000e0800720c */ /* 0x000fe20003f24070 */
[----:B------:R-:W-:Y:S02]  /*5840*/  @!P6 IMAD.IADD R17, R17, 0x1, -R8 ;  /* 0x000000011111e824 */ /* 0x000fe400078e0a08 */
[----:B---3--:R-:W-:-:S03]  /*5850*/  IMAD.HI.U32 R21, R11, R0, RZ ;  /* 0x000000000b157227 */ /* 0x008fc600078e00ff */
[C---:B------:R-:W-:Y:S01]  /*5860*/  ISETP.GT.U32.AND P6, PT, R8.reuse, R17, PT ;  /* 0x000000110800720c */ /* 0x040fe20003fc4070 */
[----:B0-----:R-:W-:Y:S02]  /*5870*/  IMAD.MOV.U32 R7, RZ, RZ, R3 ;  /* 0x000000ffff077224 */ /* 0x001fe400078e0003 */
[----:B------:R-:W-:Y:S01]  /*5880*/  IMAD R3, R8, R20, R13 ;  /* 0x0000001408037224 */ /* 0x000fe200078e020d */
[----:B------:R-:W-:Y:S01]  /*5890*/  LOP3.LUT R13, R10, 0x134, RZ, 0xfc, !PT ;  /* 0x000001340a0d7812 */ /* 0x000fe200078efcff */
[----:B------:R-:W-:Y:S02]  /*58a0*/  IMAD.MOV R21, RZ, RZ, -R21 ;  /* 0x000000ffff157224 */ /* 0x000fe400078e0a15 */
[----:B------:R-:W-:Y:S02]  /*58b0*/  IMAD.MOV R12, RZ, RZ, -R12 ;  /* 0x000000ffff0c7224 */ /* 0x000fe400078e0a0c */
[----:B------:R-:W-:Y:S01]  /*58c0*/  @!P0 IMAD.MOV R7, RZ, RZ, -R7 ;  /* 0x000000ffff078224 */ /* 0x000fe200078e0a07 */
[----:B------:R-:W-:Y:S01]  /*58d0*/  ISETP.GT.U32.AND P0, PT, R8, R18, PT ;  /* 0x000000120800720c */ /* 0x000fe20003f04070 */
[----:B------:R-:W-:Y:S01]  /*58e0*/  @!P1 IMAD.IADD R14, R14, 0x1, -R8 ;  /* 0x000000010e0e9824 */ /* 0x000fe200078e0a08 */
[C---:B------:R-:W-:Y:S01]  /*58f0*/  ISETP.GT.U32.AND P1, PT, R8.reuse, R3, PT ;  /* 0x000000030800720c */ /* 0x040fe20003f24070 */
[C---:B------:R-:W-:Y:S01]  /*5900*/  IMAD R0, R8.reuse, R21, R0 ;  /* 0x0000001508007224 */ /* 0x040fe200078e0200 */
[----:B------:R0:W-:Y:S01]  /*5910*/  STL [R1+0x390], R7 ;  /* 0x0003900701007387 */ /* 0x0001e20000100800 */
[----:B------:R-:W-:Y:S01]  /*5920*/  IMAD R5, R8, R12, R5 ;  /* 0x0000000c08057224 */ /* 0x000fe200078e0205 */
[----:B------:R-:W-:Y:S01]  /*5930*/  LOP3.LUT R12, R10, 0x136, RZ, 0xfc, !PT ;  /* 0x000001360a0c7812 */ /* 0x000fe200078efcff */
[--C-:B------:R-:W-:Y:S01]  /*5940*/  @!P6 IMAD.IADD R17, R17, 0x1, -R8.reuse ;  /* 0x000000011111e824 */ /* 0x100fe200078e0a08 */
[C---:B------:R-:W-:Y:S01]  /*5950*/  ISETP.GT.U32.AND P6, PT, R8.reuse, R0, PT ;  /* 0x000000000800720c */ /* 0x040fe20003fc4070 */
[----:B------:R-:W-:Y:S01]  /*5960*/  @!P2 IMAD.IADD R15, R15, 0x1, -R8 ;  /* 0x000000010f0fa824 */ /* 0x000fe200078e0a08 */
[----:B------:R-:W-:-:S02]  /*5970*/  ISETP.GT.U32.AND P2, PT, R8, R5, PT ;  /* 0x000000050800720c */ /* 0x000fc40003f44070 */
[----:B------:R-:W-:Y:S01]  /*5980*/  IABS R20, R12 ;  /* 0x0000000c00147213 */ /* 0x000fe20000000000 */
[--C-:B------:R-:W-:Y:S01]  /*5990*/  @!P0 IMAD.IADD R18, R18, 0x1, -R8.reuse ;  /* 0x0000000112128824 */ /* 0x100fe200078e0a08 */
[----:B------:R-:W-:Y:S01]  /*59a0*/  ISETP.GE.AND P0, PT, R19, RZ, PT ;  /* 0x000000ff1300720c */ /* 0x000fe20003f06270 */
[----:B------:R-:W-:Y:S01]  /*59b0*/  @!P1 IMAD.IADD R3, R3, 0x1, -R8 ;  /* 0x0000000103039824 */ /* 0x000fe200078e0a08 */
[----:B------:R-:W-:Y:S01]  /*59c0*/  IABS R19, R13 ;  /* 0x0000000d00137213 */ /* 0x000fe20000000000 */
[----:B------:R-:W-:Y:S01]  /*59d0*/  IMAD.MOV.U32 R22, RZ, RZ, R15 ;  /* 0x000000ffff167224 */ /* 0x000fe200078e000f */
[----:B------:R-:W-:Y:S01]  /*59e0*/  ISETP.GE.AND P1, PT, R2, RZ, PT ;  /* 0x000000ff0200720c */ /* 0x000fe20003f26270 */
[----:B0-----:R-:W-:Y:S02]  /*59f0*/  IMAD.MOV.U32 R7, RZ, RZ, R14 ;  /* 0x000000ffff077224 */ /* 0x001fe400078e000e */
[--C-:B------:R-:W-:Y:S01]  /*5a00*/  @!P6 IMAD.IADD R0, R0, 0x1, -R8.reuse ;  /* 0x000000010000e824 */ /* 0x100fe200078e0a08 */
[----:B------:R-:W-:Y:S01]  /*5a10*/  ISETP.GT.U32.AND P6, PT, R8, R3, PT ;  /* 0x000000030800720c */ /* 0x000fe20003fc4070 */
[----:B------:R-:W-:Y:S01]  /*5a20*/  @!P2 IMAD.IADD R5, R5, 0x1, -R8 ;  /* 0x000000010505a824 */ /* 0x000fe200078e0a08 */
[----:B------:R-:W-:Y:S01]  /*5a30*/  ISETP.GE.AND P2, PT, R4, RZ, PT ;  /* 0x000000ff0400720c */ /* 0x000fe20003f46270 */
[----:B------:R-:W-:Y:S01]  /*5a40*/  IMAD.HI.U32 R15, R11, R19, RZ ;  /* 0x000000130b0f7227 */ /* 0x000fe200078e00ff */
[----:B------:R-:W-:-:S03]  /*5a50*/  LOP3.LUT R4, R10, 0x132, RZ, 0xfc, !PT ;  /* 0x000001320a047812 */ /* 0x000fc600078efcff */
[----:B------:R-:W-:Y:S02]  /*5a60*/  IMAD.MOV.U32 R14, RZ, RZ, R18 ;  /* 0x000000ffff0e7224 */ /* 0x000fe400078e0012 */
[----:B------:R-:W-:Y:S01]  /*5a70*/  @!P5 IMAD.MOV R22, RZ, RZ, -R22 ;  /* 0x000000ffff16d224 */ /* 0x000fe200078e0a16 */
[----:B------:R-:W-:Y:S01]  /*5a80*/  ISETP.GT.U32.AND P5, PT, R8, R5, PT ;  /* 0x000000050800720c */ /* 0x000fe20003fa4070 */
[----:B------:R-:W-:Y:S02]  /*5a90*/  IMAD.MOV R15, RZ, RZ, -R15 ;  /* 0x000000ffff0f7224 */ /* 0x000fe400078e0a0f */
[----:B------:R-:W-:Y:S01]  /*5aa0*/  @!P0 IMAD.MOV R14, RZ, RZ, -R14 ;  /* 0x000000ffff0e8224 */ /* 0x000fe200078e0a0e */
[----:B------:R-:W-:Y:S01]  /*5ab0*/  ISETP.GE.AND P0, PT, R16, RZ, PT ;  /* 0x000000ff1000720c */ /* 0x000fe20003f06270 */
[----:B------:R-:W-:Y:S01]  /*5ac0*/  IMAD R16, R8, R15, R19 ;  /* 0x0000000f08107224 */ /* 0x000fe200078e0213 */
[----:B------:R-:W-:Y:S01]  /*5ad0*/  STL [R1+0x39c], R22 ;  /* 0x00039c1601007387 */ /* 0x000fe20000100800 */
[----:B------:R-:W-:-:S04]  /*5ae0*/  IMAD.HI.U32 R21, R11, R20, RZ ;  /* 0x000000140b157227 */ /* 0x000fc800078e00ff */
[----:B------:R-:W-:Y:S01]  /*5af0*/  @!P4 IMAD.MOV R7, RZ, RZ, -R7 ;  /* 0x000000ffff07c224 */ /* 0x000fe200078e0a07 */
[C---:B------:R-:W-:Y:S01]  /*5b00*/  ISETP.GT.U32.AND P4, PT, R8.reuse, R0, PT ;  /* 0x000000000800720c */ /* 0x040fe20003f84070 */
[--C-:B------:R-:W-:Y:S01]  /*5b10*/  @!P6 IMAD.IADD R3, R3, 0x1, -R8.reuse ;  /* 0x000000010303e824 */ /* 0x100fe200078e0a08 */
[----:B------:R-:W-:Y:S01]  /*5b20*/  ISETP.GT.U32.AND P6, PT, R8, R16, PT ;  /* 0x000000100800720c */ /* 0x000fe20003fc4070 */
[----:B------:R-:W-:Y:S01]  /*5b30*/  IMAD.MOV R21, RZ, RZ, -R21 ;  /* 0x000000ffff157224 */ /* 0x000fe200078e0a15 */
[----:B------:R0:W-:Y:S01]  /*5b40*/  STL [R1+0x3a0], R7 ;  /* 0x0003a00701007387 */ /* 0x0001e20000100800 */
[----:B------:R-:W-:Y:S01]  /*5b50*/  @!P5 IMAD.IADD R5, R5, 0x1, -R8 ;  /* 0x000000010505d824 */ /* 0x000fe200078e0a08 */
[----:B------:R-:W-:Y:S01]  /*5b60*/  ISETP.GE.AND P5, PT, R12, RZ, PT ;  /* 0x000000ff0c00720c */ /* 0x000fe20003fa6270 */
[----:B------:R-:W-:Y:S01]  /*5b70*/  IMAD R2, R8, R21, R20 ;  /* 0x0000001508027224 */ /* 0x000fe200078e0214 */
[----:B------:R-:W-:Y:S01]  /*5b80*/  IABS R20, R4 ;  /* 0x0000000400147213 */ /* 0x000fe20000000000 */
[----:B------:R3:W-:Y:S01]  /*5b90*/  STL [R1+0x398], R14 ;  /* 0x0003980e01007387 */ /* 0x0007e20000100800 */
[----:B------:R-:W-:Y:S01]  /*5ba0*/  LOP3.LUT R12, R10, 0x130, RZ, 0xfc, !PT ;  /* 0x000001300a0c7812 */ /* 0x000fe200078efcff */
[----:B------:R-:W-:-:S02]  /*5bb0*/  @!P1 IMAD.MOV R3, RZ, RZ, -R3 ;  /* 0x000000ffff039224 */ /* 0x000fc400078e0a03 */
[--C-:B------:R-:W-:Y:S01]  /*5bc0*/  @!P4 IMAD.IADD R0, R0, 0x1, -R8.reuse ;  /* 0x000000010000c824 */ /* 0x100fe200078e0a08 */
[----:B------:R-:W-:Y:S01]  /*5bd0*/  IABS R15, R12 ;  /* 0x0000000c000f7213 */ /* 0x000fe20000000000 */
[----:B0-----:R-:W-:Y:S01]  /*5be0*/  IMAD.MOV.U32 R7, RZ, RZ, R17 ;  /* 0x000000ffff077224 */ /* 0x001fe200078e0011 */
[----:B------:R-:W-:Y:S01]  /*5bf0*/  ISETP.GE.AND P4, PT, R13, RZ, PT ;  /* 0x000000ff0d00720c */ /* 0x000fe20003f86270 */
[----:B------:R-:W-:Y:S02]  /*5c00*/  @!P6 IMAD.IADD R16, R16, 0x1, -R8 ;  /* 0x000000011010e824 */ /* 0x000fe400078e0a08 */
[----:B------:R-:W-:Y:S01]  /*5c10*/  @!P3 IMAD.MOV R7, RZ, RZ, -R7 ;  /* 0x000000ffff07b224 */ /* 0x000fe200078e0a07 */
[C---:B------:R-:W-:Y:S01]  /*5c20*/  ISETP.GT.U32.AND P3, PT, R8.reuse, R2, PT ;  /* 0x000000020800720c */ /* 0x040fe20003f64070 */
[----:B---3--:R-:W-:Y:S01]  /*5c30*/  IMAD.HI.U32 R14, R11, R20, RZ ;  /* 0x000000140b0e7227 */ /* 0x008fe200078e00ff */
[----:B------:R-:W-:Y:S02]  /*5c40*/  ISETP.GT.U32.AND P6, PT, R8, R16, PT ;  /* 0x000000100800720c */ /* 0x000fe40003fc4070 */
[----:B------:R0:W-:Y:S01]  /*5c50*/  STL [R1+0x388], R7 ;  /* 0x0003880701007387 */ /* 0x0001e20000100800 */
[----:B------:R-:W-:-:S02]  /*5c60*/  IMAD.MOV R14, RZ, RZ, -R14 ;  /* 0x000000ffff0e7224 */ /* 0x000fc400078e0a0e */
[----:B------:R-:W-:Y:S01]  /*5c70*/  @!P0 IMAD.MOV R0, RZ, RZ, -R0 ;  /* 0x000000ffff008224 */ /* 0x000fe200078e0a00 */
[----:B------:R-:W-:Y:S01]  /*5c80*/  ISETP.GE.AND P0, PT, R12, RZ, PT ;  /* 0x000000ff0c00720c */ /* 0x000fe20003f06270 */
[----:B------:R-:W-:-:S04]  /*5c90*/  VIADD R13, R9, 0x12e ;  /* 0x0000012e090d7836 */ /* 0x000fc80000000000 */
[----:B------:R-:W-:Y:S01]  /*5ca0*/  @!P3 IMAD.IADD R2, R2, 0x1, -R8 ;  /* 0x000000010202b824 */ /* 0x000fe200078e0a08 */
[----:B------:R-:W-:Y:S01]  /*5cb0*/  IABS R17, R13 ;  /* 0x0000000d00117213 */ /* 0x000fe20000000000 */
[----:B0-----:R-:W-:Y:S02]  /*5cc0*/  IMAD.MOV.U32 R7, RZ, RZ, R5 ;  /* 0x000000ffff077224 */ /* 0x001fe400078e0005 */
[----:B------:R-:W-:Y:S01]  /*5cd0*/  IMAD.MOV.U32 R5, RZ, RZ, R15 ;  /* 0x000000ffff057224 */ /* 0x000fe200078e000f */
[----:B------:R-:W-:Y:S01]  /*5ce0*/  ISETP.GT.U32.AND P3, PT, R8, R2, PT ;  /* 0x000000020800720c */ /* 0x000fe20003f64070 */
[----:B------:R-:W-:Y:S01]  /*5cf0*/  @!P2 IMAD.MOV R7, RZ, RZ, -R7 ;  /* 0x000000ffff07a224 */ /* 0x000fe200078e0a07 */
[----:B------:R-:W-:Y:S01]  /*5d00*/  ISETP.GE.AND P2, PT, R4, RZ, PT ;  /* 0x000000ff0400720c */ /* 0x000fe20003f46270 */
[C---:B------:R-:W-:Y:S02]  /*5d10*/  IMAD R4, R8.reuse, R14, R20 ;  /* 0x0000000e08047224 */ /* 0x040fe400078e0214 */
[----:B------:R-:W-:Y:S01]  /*5d20*/  IMAD.HI.U32 R14, R11, R5, RZ ;  /* 0x000000050b0e7227 */ /* 0x000fe200078e00ff */
[----:B------:R-:W-:Y:S02]  /*5d30*/  STL [R1+0x34c], R7 ;  /* 0x00034c0701007387 */ /* 0x000fe40000100800 */
[----:B------:R-:W-:Y:S01]  /*5d40*/  ISETP.GT.U32.AND P1, PT, R8, R4, PT ;  /* 0x000000040800720c */ /* 0x000fe20003f24070 */
[----:B------:R-:W-:Y:S01]  /*5d50*/  IMAD.MOV R14, RZ, RZ, -R14 ;  /* 0x000000ffff0e7224 */ /* 0x000fe200078e0a0e */
[----:B------:R0:W-:Y:S01]  /*5d60*/  STL [R1+0x37c], R3 ;  /* 0x00037c0301007387 */ /* 0x0001e20000100800 */
[----:B------:R-:W-:-:S02]  /*5d70*/  @!P6 IMAD.IADD R16, R16, 0x1, -R8 ;  /* 0x000000011010e824 */ /* 0x000fc400078e0a08 */
[----:B------:R-:W-:Y:S01]  /*5d80*/  @!P3 IMAD.IADD R2, R2, 0x1, -R8 ;  /* 0x000000010202b824 */ /* 0x000fe200078e0a08 */
[----:B------:R3:W-:Y:S01]  /*5d90*/  STL [R1+0x384], R0 ;  /* 0x0003840001007387 */ /* 0x0007e20000100800 */
[----:B------:R-:W-:Y:S01]  /*5da0*/  ISETP.GE.AND P3, PT, R13, RZ, PT ;  /* 0x000000ff0d00720c */ /* 0x000fe20003f66270 */
[----:B------:R-:W-:-:S04]  /*5db0*/  IMAD.HI.U32 R13, R11, R17, RZ ;  /* 0x000000110b0d7227 */ /* 0x000fc800078e00ff */
[----:B0-----:R-:W-:Y:S01]  /*5dc0*/  IMAD R3, R8, R14, R5 ;  /* 0x0000000e08037224 */ /* 0x001fe200078e0205 */
[----:B------:R-:W-:Y:S01]  /*5dd0*/  LOP3.LUT R5, R10, 0x12a, RZ, 0xfc, !PT ;  /* 0x0000012a0a057812 */ /* 0x000fe200078efcff */
[----:B------:R-:W-:Y:S01]  /*5de0*/  @!P1 IMAD.IADD R4, R4, 0x1, -R8 ;  /* 0x0000000104049824 */ /* 0x000fe200078e0a08 */
[----:B---3--:R-:W-:Y:S01]  /*5df0*/  LOP3.LUT R0, R10, 0x12c, RZ, 0xfc, !PT ;  /* 0x0000012c0a007812 */ /* 0x008fe200078efcff */
[----:B------:R-:W-:Y:S01]  /*5e00*/  IMAD.MOV.U32 R7, RZ, RZ, R2 ;  /* 0x000000ffff077224 */ /* 0x000fe200078e0002 */
[C---:B------:R-:W-:Y:S01]  /*5e10*/  ISETP.GT.U32.AND P6, PT, R8.reuse, R3, PT ;  /* 0x000000030800720c */ /* 0x040fe20003fc4070 */
[----:B------:R-:W-:Y:S01]  /*5e20*/  IMAD.MOV R13, RZ, RZ, -R13 ;  /* 0x000000ffff0d7224 */ /* 0x000fe200078e0a0d */
[----:B------:R-:W-:Y:S01]  /*5e30*/  IABS R15, R0 ;  /* 0x00000000000f7213 */ /* 0x000fe20000000000 */
[----:B------:R-:W-:Y:S01]  /*5e40*/  @!P5 IMAD.MOV R7, RZ, RZ, -R7 ;  /* 0x000000ffff07d224 */ /* 0x000fe200078e0a07 */
[C---:B------:R-:W-:Y:S01]  /*5e50*/  ISETP.GT.U32.AND P5, PT, R8.reuse, R4, PT ;  /* 0x000000040800720c */ /* 0x040fe20003fa4070 */
[----:B------:R-:W-:Y:S01]  /*5e60*/  IMAD R17, R8, R13, R17 ;  /* 0x0000000d08117224 */ /* 0x000fe200078e0211 */
[----:B------:R-:W-:Y:S01]  /*5e70*/  IABS R14, R5 ;  /* 0x00000005000e7213 */ /* 0x000fe20000000000 */
[----:B------:R-:W-:Y:S01]  /*5e80*/  IMAD.HI.U32 R12, R11, R15, RZ ;  /* 0x0000000f0b0c7227 */ /* 0x000fe200078e00ff */
[----:B------:R0:W-:Y:S01]  /*5e90*/  STL [R1+0x3a4], R7 ;  /* 0x0003a40701007387 */ /* 0x0001e20000100800 */
[----:B------:R-:W-:-:S02]  /*5ea0*/  ISETP.GE.AND P1, PT, R0, RZ, PT ;  /* 0x000000ff0000720c */ /* 0x000fc40003f26270 */
[----:B------:R-:W-:Y:S01]  /*5eb0*/  IMAD.MOV R12, RZ, RZ, -R12 ;  /* 0x000000ffff0c7224 */ /* 0x000fe200078e0a0c */
[----:B------:R-:W-:Y:S01]  /*5ec0*/  LOP3.LUT R0, R10, 0x128, RZ, 0xfc, !PT ;  /* 0x000001280a007812 */ /* 0x000fe200078efcff */
[----:B------:R-:W-:Y:S02]  /*5ed0*/  @!P6 IMAD.IADD R3, R3, 0x1, -R8 ;  /* 0x000000010303e824 */ /* 0x000fe400078e0a08 */
[----:B------:R-:W-:Y:S01]  /*5ee0*/  IMAD R15, R8, R12, R15 ;  /* 0x0000000c080f7224 */ /* 0x000fe200078e020f */
[----:B------:R-:W-:Y:S01]  /*5ef0*/  LOP3.LUT R12, R10, 0x124, RZ, 0xfc, !PT ;  /* 0x000001240a0c7812 */ /* 0x000fe200078efcff */
[----:B------:R-:W-:Y:S01]  /*5f00*/  IMAD.HI.U32 R2, R11, R14, RZ ;  /* 0x0000000e0b027227 */ /* 0x000fe200078e00ff */
[----:B------:R-:W-:-:S03]  /*5f10*/  ISETP.GT.U32.AND P6, PT, R8, R3, PT ;  /* 0x000000030800720c */ /* 0x000fc60003fc4070 */
[----:B0-----:R-:W-:Y:S01]  /*5f20*/  IMAD.MOV.U32 R7, RZ, RZ, R16 ;  /* 0x000000ffff077224 */ /* 0x001fe200078e0010 */
[----:B------:R-:W-:Y:S01]  /*5f30*/  LOP3.LUT R16, R10, 0x126, RZ, 0xfc, !PT ;  /* 0x000001260a107812 */ /* 0x000fe200078efcff */
[----:B------:R-:W-:Y:S02]  /*5f40*/  IMAD.MOV R2, RZ, RZ, -R2 ;  /* 0x000000ffff027224 */ /* 0x000fe400078e0a02 */
[----:B------:R-:W-:Y:S01]  /*5f50*/  @!P4 IMAD.MOV R7, RZ, RZ, -R7 ;  /* 0x000000ffff07c224 */ /* 0x000fe200078e0a07 */
[----:B------:R-:W-:Y:S01]  /*5f60*/  IABS R13, R16 ;  /* 0x00000010000d7213 */ /* 0x000fe20000000000 */
[----:B------:R-:W-:Y:S01]  /*5f70*/  @!P5 IMAD.IADD R4, R4, 0x1, -R8 ;  /* 0x000000010404d824 */ /* 0x000fe200078e0a08 */
[C---:B------:R-:W-:Y:S01]  /*5f80*/  ISETP.GT.U32.AND P5, PT, R8.reuse, R17, PT ;  /* 0x000000110800720c */ /* 0x040fe20003fa4070 */
[C---:B------:R-:W-:Y:S01]  /*5f90*/  IMAD R14, R8.reuse, R2, R14 ;  /* 0x00000002080e7224 */ /* 0x040fe200078e020e */
[----:B------:R0:W-:Y:S01]  /*5fa0*/  STL [R1+0x3a8], R7 ;  /* 0x0003a80701007387 */ /* 0x0001e20000100800 */
[----:B------:R-:W-:Y:S01]  /*5fb0*/  @!P6 IMAD.IADD R3, R3, 0x1, -R8 ;  /* 0x000000010303e824 */ /* 0x000fe200078e0a08 */
[----:B------:R-:W-:Y:S01]  /*5fc0*/  ISETP.GT.U32.AND P6, PT, R8, R15, PT ;  /* 0x0000000f0800720c */ /* 0x000fe20003fc4070 */
[----:B------:R-:W-:Y:S01]  /*5fd0*/  IMAD.MOV.U32 R18, RZ, RZ, R4 ;  /* 0x000000ffff127224 */ /* 0x000fe200078e0004 */
[----:B------:R-:W-:-:S02]  /*5fe0*/  ISETP.GE.AND P4, PT, R5, RZ, PT ;  /* 0x000000ff0500720c */ /* 0x000fc40003f86270 */
[----:B------:R-:W-:Y:S01]  /*5ff0*/  IABS R5, R0 ;  /* 0x0000000000057213 */ /* 0x000fe20000000000 */
[----:B------:R-:W-:Y:S01]  /*6000*/  @!P2 IMAD.MOV R18, RZ, RZ, -R18 ;  /* 0x000000ffff12a224 */ /* 0x000fe200078e0a12 */
[----:B------:R-:W-:Y:S01]  /*6010*/  ISETP.GT.U32.AND P2, PT, R8, R14, PT ;  /* 0x0000000e0800720c */ /* 0x000fe20003f44070 */
[----:B0-----:R-:W-:Y:S01]  /*6020*/  IMAD.MOV.U32 R7, RZ, RZ, R3 ;  /* 0x000000ffff077224 */ /* 0x001fe200078e0003 */
[----:B------:R-:W-:Y:S01]  /*6030*/  LOP3.LUT R4, R10, 0x120, RZ, 0xfc, !PT ;  /* 0x000001200a047812 */ /* 0x000fe200078efcff */
[--C-:B------:R-:W-:Y:S01]  /*6040*/  @!P5 IMAD.IADD R17, R17, 0x1, -R8.reuse ;  /* 0x000000011111d824 */ /* 0x100fe200078e0a08 */
[----:B------:R-:W-:Y:S01]  /*6050*/  IABS R3, R12 ;  /* 0x0000000c00037213 */ /* 0x000fe20000000000 */
[----:B------:R-:W-:Y:S01]  /*6060*/  @!P0 IMAD.MOV R7, RZ, RZ, -R7 ;  /* 0x000000ffff078224 */ /* 0x000fe200078e0a07 */
[----:B------:R-:W-:Y:S01]  /*6070*/  ISETP.GE.AND P0, PT, R0, RZ, PT ;  /* 0x000000ff0000720c */ /* 0x000fe20003f06270 */
[----:B------:R-:W-:Y:S01]  /*6080*/  @!P6 IMAD.IADD R15, R15, 0x1, -R8 ;  /* 0x000000010f0fe824 */ /* 0x000fe200078e0a08 */
[C---:B------:R-:W-:Y:S01]  /*6090*/  ISETP.GT.U32.AND P5, PT, R8.reuse, R17, PT ;  /* 0x000000110800720c */ /* 0x040fe20003fa4070 */
[----:B------:R-:W-:Y:S01]  /*60a0*/  IMAD.HI.U32 R0, R11, R13, RZ ;  /* 0x0000000d0b007227 */ /* 0x000fe200078e00ff */
[----:B------:R0:W-:Y:S02]  /*60b0*/  STL [R1+0x3ac], R18 ;  /* 0x0003ac1201007387 */ /* 0x0001e40000100800 */
[----:B------:R-:W-:Y:S01]  /*60c0*/  ISETP.GT.U32.AND P6, PT, R8, R15, PT ;  /* 0x0000000f0800720c */ /* 0x000fe20003fc4070 */
[----:B------:R-:W-:Y:S01]  /*60d0*/  IMAD.MOV R0, RZ, RZ, -R0 ;  /* 0x000000ffff007224 */ /* 0x000fe200078e0a00 */
[----:B------:R3:W-:Y:S01]  /*60e0*/  STL [R1+0x3b0], R7 ;  /* 0x0003b00701007387 */ /* 0x0007e20000100800 */
[----:B------:R-:W-:-:S02]  /*60f0*/  @!P2 IMAD.IADD R14, R14, 0x1, -R8 ;  /* 0x000000010e0ea824 */ /* 0x000fc400078e0a08 */
[C---:B------:R-:W-:Y:S01]  /*6100*/  IMAD R13, R8.reuse, R0, R13 ;  /* 0x00000000080d7224 */ /* 0x040fe200078e020d */
[----:B------:R-:W-:Y:S01]  /*6110*/  IABS R0, R4 ;  /* 0x0000000400007213 */ /* 0x000fe20000000000 */
[----:B------:R-:W-:Y:S01]  /*6120*/  IMAD.HI.U32 R2, R11, R5, RZ ;  /* 0x000000050b027227 */ /* 0x000fe200078e00ff */
[----:B------:R-:W-:-:S03]  /*6130*/  ISETP.GT.U32.AND P2, PT, R8, R14, PT ;  /* 0x0000000e0800720c */ /* 0x000fc60003f44070 */
[----:B------:R-:W-:Y:S02]  /*6140*/  IMAD.MOV R2, RZ, RZ, -R2 ;  /* 0x000000ffff027224 */ /* 0x000fe400078e0a02 */
[--C-:B------:R-:W-:Y:S01]  /*6150*/  @!P6 IMAD.IADD R15, R15, 0x1, -R8.reuse ;  /* 0x000000010f0fe824 */ /* 0x100fe200078e0a08 */
[C---:B------:R-:W-:Y:S01]  /*6160*/  ISETP.GT.U32.AND P6, PT, R8.reuse, R13, PT ;  /* 0x0000000d0800720c */ /* 0x040fe20003fc4070 */
[----:B------:R-:W-:Y:S01]  /*6170*/  IMAD R5, R8, R2, R5 ;  /* 0x0000000208057224 */ /* 0x000fe200078e0205 */
[----:B------:R-:W-:Y:S01]  /*6180*/  LOP3.LUT R2, R10, 0x122, RZ, 0xfc, !PT ;  /* 0x000001220a027812 */ /* 0x000fe200078efcff */
[--C-:B------:R-:W-:Y:S02]  /*6190*/  @!P5 IMAD.IADD R17, R17, 0x1, -R8.reuse ;  /* 0x000000011111d824 */ /* 0x100fe400078e0a08 */
[C---:B------:R-:W-:Y:S01]  /*61a0*/  IMAD.HI.U32 R20, R11.reuse, R3, RZ ;  /* 0x000000030b147227 */ /* 0x040fe200078e00ff */
[----:B------:R-:W-:Y:S02]  /*61b0*/  ISETP.GT.U32.AND P5, PT, R8, R5, PT ;  /* 0x000000050800720c */ /* 0x000fe40003fa4070 */
[----:B0-----:R-:W-:Y:S01]  /*61c0*/  IABS R18, R2 ;  /* 0x0000000200127213 */ /* 0x001fe20000000000 */
[----:B------:R-:W-:Y:S01]  /*61d0*/  @!P2 IMAD.IADD R14, R14, 0x1, -R8 ;  /* 0x000000010e0ea824 */ /* 0x000fe200078e0a08 */
[----:B------:R-:W-:Y:S01]  /*61e0*/  ISETP.GE.AND P2, PT, R16, RZ, PT ;  /* 0x000000ff1000720c */ /* 0x000fe20003f46270 */
[----:B------:R-:W-:-:S04]  /*61f0*/  IMAD.HI.U32 R16, R11, R0, RZ ;  /* 0x000000000b107227 */ /* 0x000fc800078e00ff */
[----:B------:R-:W-:Y:S02]  /*6200*/  @!P6 IMAD.IADD R13, R13, 0x1, -R8 ;  /* 0x000000010d0de824 */ /* 0x000fe400078e0a08 */
[----:B------:R-:W-:Y:S02]  /*6210*/  IMAD.MOV R16, RZ, RZ, -R16 ;  /* 0x000000ffff107224 */ /* 0x000fe400078e0a10 */
[----:B------:R-:W-:Y:S01]  /*6220*/  IMAD.MOV R20, RZ, RZ, -R20 ;  /* 0x000000ffff147224 */ /* 0x000fe200078e0a14 */
[----:B------:R-:W-:Y:S01]  /*6230*/  ISETP.GT.U32.AND P6, PT, R8, R13, PT ;  /* 0x0000000d0800720c */ /* 0x000fe20003fc4070 */
[----:B------:R-:W-:-:S04]  /*6240*/  IMAD.HI.U32 R19, R11, R18, RZ ;  /* 0x000000120b137227 */ /* 0x000fc800078e00ff */
[C---:B------:R-:W-:Y:S02]  /*6250*/  IMAD R0, R8.reuse, R16, R0 ;  /* 0x0000001008007224 */ /* 0x040fe400078e0200 */
[C---:B------:R-:W-:Y:S02]  /*6260*/  IMAD R3, R8.reuse, R20, R3 ;  /* 0x0000001408037224 */ /* 0x040fe400078e0203 */
[--C-:B------:R-:W-:Y:S02]  /*6270*/  @!P5 IMAD.IADD R5, R5, 0x1, -R8.reuse ;  /* 0x000000010505d824 */ /* 0x100fe400078e0a08 */
[----:B---3--:R-:W-:Y:S01]  /*6280*/  IMAD.MOV.U32 R7, RZ, RZ, R17 ;  /* 0x000000ffff077224 */ /* 0x008fe200078e0011 */
[C---:B------:R-:W-:Y:S01]  /*6290*/  ISETP.GT.U32.AND P5, PT, R8.reuse, R3, PT ;  /* 0x000000030800720c */ /* 0x040fe20003fa4070 */
[----:B------:R-:W-:Y:S02]  /*62a0*/  IMAD.MOV R19, RZ, RZ, -R19 ;  /* 0x000000ffff137224 */ /* 0x000fe400078e0a13 */
[----:B------:R-:W-:Y:S01]  /*62b0*/  @!P6 IMAD.IADD R13, R13, 0x1, -R8 ;  /* 0x000000010d0de824 */ /* 0x000fe200078e0a08 */
[C---:B------:R-:W-:Y:S01]  /*62c0*/  ISETP.GT.U32.AND P6, PT, R8.reuse, R0, PT ;  /* 0x000000000800720c */ /* 0x040fe20003fc4070 */
[----:B------:R-:W-:Y:S01]  /*62d0*/  @!P3 IMAD.MOV R7, RZ, RZ, -R7 ;  /* 0x000000ffff07b224 */ /* 0x000fe200078e0a07 */
[C---:B------:R-:W-:Y:S01]  /*62e0*/  ISETP.GT.U32.AND P3, PT, R8.reuse, R5, PT ;  /* 0x000000050800720c */ /* 0x040fe20003f64070 */
[----:B------:R-:W-:Y:S01]  /*62f0*/  IMAD R18, R8, R19, R18 ;  /* 0x0000001308127224 */ /* 0x000fe200078e0212 */
[----:B------:R-:W-:Y:S01]  /*6300*/  LOP3.LUT R19, R10, 0x11c, RZ, 0xfc, !PT ;  /* 0x0000011c0a137812 */ /* 0x000fe200078efcff */
[----:B------:R-:W-:Y:S01]  /*6310*/  IMAD.MOV.U32 R17, RZ, RZ, R15 ;  /* 0x000000ffff117224 */ /* 0x000fe200078e000f */
[----:B------:R0:W-:Y:S01]  /*6320*/  STL [R1+0x380], R7 ;  /* 0x0003800701007387 */ /* 0x0001e20000100800 */
[----:B------:R-:W-:-:S02]  /*6330*/  VIADD R15, R9, 0x11e ;  /* 0x0000011e090f7836 */ /* 0x000fc40000000000 */
[----:B------:R-:W-:Y:S01]  /*6340*/  @!P1 IMAD.MOV R17, RZ, RZ, -R17 ;  /* 0x000000ffff119224 */ /* 0x000fe200078e0a11 */
[----:B------:R-:W-:Y:S01]  /*6350*/  ISETP.GT.U32.AND P1, PT, R8, R18, PT ;  /* 0x000000120800720c */ /* 0x000fe20003f24070 */
[--C-:B------:R-:W-:Y:S01]  /*6360*/  @!P5 IMAD.IADD R3, R3, 0x1, -R8.reuse ;  /* 0x000000010303d824 */ /* 0x100fe200078e0a08 */
[----:B------:R-:W-:Y:S01]  /*6370*/  ISETP.GE.AND P5, PT, R15, RZ, PT ;  /* 0x000000ff0f00720c */ /* 0x000fe20003fa6270 */
[--C-:B------:R-:W-:Y:S01]  /*6380*/  @!P6 IMAD.IADD R0, R0, 0x1, -R8.reuse ;  /* 0x000000010000e824 */ /* 0x100fe200078e0a08 */
[----:B------:R3:W-:Y:S01]  /*6390*/  STL [R1+0x360], R17 ;  /* 0x0003601101007387 */ /* 0x0007e20000100800 */
[----:B------:R-:W-:Y:S01]  /*63a0*/  @!P3 IMAD.IADD R5, R5, 0x1, -R8 ;  /* 0x000000010505b824 */ /* 0x000fe200078e0a08 */
[----:B------:R-:W-:Y:S01]  /*63b0*/  ISETP.GE.AND P3, PT, R12, RZ, PT ;  /* 0x000000ff0c00720c */ /* 0x000fe20003f66270 */
[----:B0-----:R-:W-:Y:S01]  /*63c0*/  IMAD.MOV.U32 R7, RZ, RZ, R14 ;  /* 0x000000ffff077224 */ /* 0x001fe200078e000e */
[C---:B------:R-:W-:Y:S01]  /*63d0*/  ISETP.GT.U32.AND P6, PT, R8.reuse, R0, PT ;  /* 0x000000000800720c */ /* 0x040fe20003fc4070 */
[----:B------:R-:W-:Y:S01]  /*63e0*/  IMAD.MOV.U32 R23, RZ, RZ, R13 ;  /* 0x000000ffff177224 */ /* 0x000fe200078e000d */
[----:B------:R-:W-:Y:S01]  /*63f0*/  IABS R14, R15 ;  /* 0x0000000f000e7213 */ /* 0x000fe20000000000 */
[----:B------:R-:W-:Y:S01]  /*6400*/  @!P4 IMAD.MOV R7, RZ, RZ, -R7 ;  /* 0x000000ffff07c224 */ /* 0x000fe200078e0a07 */
[----:B------:R-:W-:Y:S01]  /*6410*/  ISETP.GT.U32.AND P4, PT, R8, R3, PT ;  /* 0x000000030800720c */ /* 0x000fe20003f84070 */
[----:B------:R-:W-:Y:S01]  /*6420*/  @!P1 IMAD.IADD R18, R18, 0x1, -R8 ;  /* 0x0000000112129824 */ /* 0x000fe200078e0a08 */
[----:B---3--:R-:W-:Y:S01]  /*6430*/  IABS R17, R19 ;  /* 0x0000001300117213 */ /* 0x008fe20000000000 */
[----:B------:R-:W-:Y:S01]  /*6440*/  IMAD.HI.U32 R12, R11, R14, RZ ;  /* 0x0000000e0b0c7227 */ /* 0x000fe200078e00ff */
[----:B------:R0:W-:Y:S01]  /*6450*/  STL [R1+0x374], R7 ;  /* 0x0003740701007387 */ /* 0x0001e20000100800 */
[----:B------:R-:W-:-:S02]  /*6460*/  LOP3.LUT R15, R10, 0x114, RZ, 0xfc, !PT ;  /* 0x000001140a0f7812 */ /* 0x000fc400078efcff */
[----:B------:R-:W-:Y:S01]  /*6470*/  ISETP.GT.U32.AND P1, PT, R8, R18, PT ;  /* 0x000000120800720c */ /* 0x000fe20003f24070 */
[----:B------:R-:W-:Y:S02]  /*6480*/  IMAD.MOV R12, RZ, RZ, -R12 ;  /* 0x000000ffff0c7224 */ /* 0x000fe400078e0a0c */
[----:B------:R-:W-:Y:S02]  /*6490*/  @!P6 IMAD.IADD R0, R0, 0x1, -R8 ;  /* 0x000000010000e824 */ /* 0x000fe400078e0a08 */
[----:B------:R-:W-:Y:S02]  /*64a0*/  IMAD R14, R8, R12, R14 ;  /* 0x0000000c080e7224 */ /* 0x000fe400078e020e */
[----:B0-----:R-:W-:Y:S02]  /*64b0*/  IMAD.MOV.U32 R7, RZ, RZ, R5 ;  /* 0x000000ffff077224 */ /* 0x001fe400078e0005 */
[----:B------:R-:W-:-:S04]  /*64c0*/  IMAD.HI.U32 R5, R11, R17, RZ ;  /* 0x000000110b057227 */ /* 0x000fc800078e00ff */
[----:B------:R-:W-:Y:S02]  /*64d0*/  IMAD.MOV R5, RZ, RZ, -R5 ;  /* 0x000000ffff057224 */ /* 0x000fe400078e0a05 */
[----:B------:R-:W-:Y:S01]  /*64e0*/  @!P0 IMAD.MOV R7, RZ, RZ, -R7 ;  /* 0x000000ffff078224 */ /* 0x000fe200078e0a07 */
[----:B------:R-:W-:Y:S01]  /*64f0*/  ISETP.GE.AND P0, PT, R2, RZ, PT ;  /* 0x000000ff0200720c */ /* 0x000fe20003f06270 */
[----:B------:R-:W-:Y:S01]  /*6500*/  IMAD R17, R8, R5, R17 ;  /* 0x0000000508117224 */ /* 0x000fe200078e0211 */
[----:B------:R-:W-:Y:S01]  /*6510*/  LOP3.LUT R2, R10, 0x11a, RZ, 0xfc, !PT ;  /* 0x0000011a0a027812 */ /* 0x000fe200078efcff */
[--C-:B------:R-:W-:Y:S01]  /*6520*/  @!P4 IMAD.IADD R3, R3, 0x1, -R8.reuse ;  /* 0x000000010303c824 */ /* 0x100fe200078e0a08 */
[----:B------:R-:W-:Y:S01]  /*6530*/  ISETP.GE.AND P4, PT, R4, RZ, PT ;  /* 0x000000ff0400720c */ /* 0x000fe20003f86270 */
[----:B------:R-:W-:Y:S01]  /*6540*/  @!P1 IMAD.IADD R18, R18, 0x1, -R8 ;  /* 0x0000000112129824 */ /* 0x000fe200078e0a08 */
[----:B------:R-:W-:Y:S01]  /*6550*/  ISETP.GT.U32.AND P6, PT, R8, R17, PT ;  /* 0x000000110800720c */ /* 0x000fe20003fc4070 */
[----:B------:R0:W-:Y:S01]  /*6560*/  STL [R1+0x378], R7 ;  /* 0x0003780701007387 */ /* 0x0001e20000100800 */
[----:B------:R-:W-:Y:S01]  /*6570*/  LOP3.LUT R4, R10, 0x118, RZ, 0xfc, !PT ;  /* 0x000001180a047812 */ /* 0x000fe200078efcff */
[----:B------:R-:W-:Y:S01]  /*6580*/  @!P2 IMAD.MOV R23, RZ, RZ, -R23 ;  /* 0x000000ffff17a224 */ /* 0x000fe200078e0a17 */
[----:B------:R-:W-:-:S02]  /*6590*/  IABS R12, R2 ;  /* 0x00000002000c7213 */ /* 0x000fc40000000000 */
[----:B------:R-:W-:Y:S01]  /*65a0*/  IABS R16, R4 ;  /* 0x0000000400107213 */ /* 0x000fe20000000000 */
[----:B------:R-:W-:Y:S01]  /*65b0*/  @!P0 IMAD.MOV R18, RZ, RZ, -R18 ;  /* 0x000000ffff128224 */ /* 0x000fe200078e0a12 */
[----:B------:R-:W-:Y:S01]  /*65c0*/  ISETP.GT.U32.AND P1, PT, R8, R14, PT ;  /* 0x0000000e0800720c */ /* 0x000fe20003f24070 */
[C---:B------:R-:W-:Y:S01]  /*65d0*/  IMAD.HI.U32 R21, R11.reuse, R12, RZ ;  /* 0x0000000c0b157227 */ /* 0x040fe200078e00ff */
[----:B------:R-:W-:Y:S01]  /*65e0*/  LOP3.LUT R5, R10, 0x116, RZ, 0xfc, !PT ;  /* 0x000001160a057812 */ /* 0x000fe200078efcff */
[----:B------:R-:W-:Y:S01]  /*65f0*/  STL [R1+0x35c], R23 ;  /* 0x00035c1701007387 */ /* 0x000fe20000100800 */
[----:B------:R-:W-:Y:S01]  /*6600*/  ISETP.GE.AND P0, PT, R2, RZ, PT ;  /* 0x000000ff0200720c */ /* 0x000fe20003f06270 */
[----:B0-----:R-:W-:Y:S01]  /*6610*/  IMAD.MOV.U32 R7, RZ, RZ, R3 ;  /* 0x000000ffff077224 */ /* 0x001fe200078e0003 */
[----:B------:R-:W-:Y:S01]  /*6620*/  IABS R20, R5 ;  /* 0x0000000500147213 */ /* 0x000fe20000000000 */
[----:B------:R-:W-:-:S04]  /*6630*/  IMAD.HI.U32 R22, R11, R16, RZ ;  /* 0x000000100b167227 */ /* 0x000fc800078e00ff */
[----:B------:R-:W-:Y:S02]  /*6640*/  IMAD.MOV R21, RZ, RZ, -R21 ;  /* 0x000000ffff157224 */ /* 0x000fe400078e0a15 */
[----:B------:R-:W-:Y:S02]  /*6650*/  @!P6 IMAD.IADD R17, R17, 0x1, -R8 ;  /* 0x000000011111e824 */ /* 0x000fe400078e0a08 */
[----:B------:R-:W-:Y:S02]  /*6660*/  @!P3 IMAD.MOV R7, RZ, RZ, -R7 ;  /* 0x000000ffff07b224 */ /* 0x000fe400078e0a07 */
[----:B------:R-:W-:Y:S01]  /*6670*/  IMAD.MOV R22, RZ, RZ, -R22 ;  /* 0x000000ffff167224 */ /* 0x000fe200078e0a16 */
[C---:B------:R-:W-:Y:S01]  /*6680*/  ISETP.GT.U32.AND P6, PT, R8.reuse, R17, PT ;  /* 0x000000110800720c */ /* 0x040fe20003fc4070 */
[----:B------:R-:W-:Y:S01]  /*6690*/  IMAD R12, R8, R21, R12 ;  /* 0x00000015080c7224 */ /* 0x000fe200078e020c */
[----:B------:R0:W-:Y:S01]  /*66a0*/  STL [R1+0x358], R7 ;  /* 0x0003580701007387 */ /* 0x0001e20000100800 */
[----:B------:R-:W-:Y:S01]  /*66b0*/  @!P1 IMAD.IADD R14, R14, 0x1, -R8 ;  /* 0x000000010e0e9824 */ /* 0x000fe200078e0a08 */
[----:B------:R-:W-:Y:S01]  /*66c0*/  ISETP.GE.AND P1, PT, R19, RZ, PT ;  /* 0x000000ff1300720c */ /* 0x000fe20003f26270 */
[C---:B------:R-:W-:Y:S01]  /*66d0*/  IMAD R16, R8.reuse, R22, R16 ;  /* 0x0000001608107224 */ /* 0x040fe200078e0210 */
[C---:B------:R-:W-:Y:S01]  /*66e0*/  ISETP.GT.U32.AND P3, PT, R8.reuse, R12, PT ;  /* 0x0000000c0800720c */ /* 0x040fe20003f64070 */
[----:B------:R-:W-:Y:S01]  /*66f0*/  IMAD.HI.U32 R13, R11, R20, RZ ;  /* 0x000000140b0d7227 */ /* 0x000fe200078e00ff */
[----:B------:R-:W-:Y:S01]  /*6700*/  ISETP.GT.U32.AND P2, PT, R8, R14, PT ;  /* 0x0000000e0800720c */ /* 0x000fe20003f44070 */
[----:B------:R-:W-:Y:S01]  /*6710*/  STL [R1+0x354], R18 ;  /* 0x0003541201007387 */ /* 0x000fe20000100800 */
[----:B------:R-:W-:Y:S01]  /*6720*/  IABS R19, R15 ;  /* 0x0000000f00137213 */ /* 0x000fe20000000000 */
[----:B------:R-:W-:-:S02]  /*6730*/  IMAD.MOV R3, RZ, RZ, -R13 ;  /* 0x000000ffff037224 */ /* 0x000fc400078e0a0d */
[----:B0-----:R-:W-:Y:S02]  /*6740*/  IMAD.MOV.U32 R7, RZ, RZ, R0 ;  /* 0x000000ffff077224 */ /* 0x001fe400078e0000 */
[----:B------:R-:W-:Y:S01]  /*6750*/  IMAD R20, R8, R3, R20 ;  /* 0x0000000308147224 */ /* 0x000fe200078e0214 */
[----:B------:R-:W-:Y:S01]  /*6760*/  LOP3.LUT R3, R10, 0x110, RZ, 0xfc, !PT ;  /* 0x000001100a037812 */ /* 0x000fe200078efcff */
[----:B------:R-:W-:Y:S01]  /*6770*/  @!P4 IMAD.MOV R7, RZ, RZ, -R7 ;  /* 0x000000ffff07c224 */ /* 0x000fe200078e0a07 */
[C---:B------:R-:W-:Y:S01]  /*6780*/  ISETP.GT.U32.AND P4, PT, R8.reuse, R16, PT ;  /* 0x000000100800720c */ /* 0x040fe20003f84070 */
[--C-:B------:R-:W-:Y:S01]  /*6790*/  @!P6 IMAD.IADD R17, R17, 0x1, -R8.reuse ;  /* 0x000000011111e824 */ /* 0x100fe200078e0a08 */
[----:B------:R-:W-:Y:S01]  /*67a0*/  ISETP.GT.U32.AND P6, PT, R8, R20, PT ;  /* 0x000000140800720c */ /* 0x000fe20003fc4070 */
[--C-:B------:R-:W-:Y:S01]  /*67b0*/  @!P3 IMAD.IADD R12, R12, 0x1, -R8.reuse ;  /* 0x000000010c0cb824 */ /* 0x100fe200078e0a08 */
[----:B------:R0:W-:Y:S01]  /*67c0*/  STL [R1+0x350], R7 ;  /* 0x0003500701007387 */ /* 0x0001e20000100800 */
[----:B------:R-:W-:Y:S01]  /*67d0*/  @!P2 IMAD.IADD R14, R14, 0x1, -R8 ;  /* 0x000000010e0ea824 */ /* 0x000fe200078e0a08 */
[----:B------:R-:W-:Y:S01]  /*67e0*/  ISETP.GE.AND P2, PT, R4, RZ, PT ;  /* 0x000000ff0400720c */ /* 0x000fe20003f46270 */
[----:B------:R-:W-:Y:S01]  /*67f0*/  IMAD.HI.U32 R0, R11, R19, RZ ;  /* 0x000000130b007227 */ /* 0x000fe200078e00ff */
[----:B------:R-:W-:-:S02]  /*6800*/  LOP3.LUT R4, R10, 0x112, RZ, 0xfc, !PT ;  /* 0x000001120a047812 */ /* 0x000fc400078efcff */
[----:B------:R-:W-:Y:S01]  /*6810*/  ISETP.GE.AND P3, PT, R5, RZ, PT ;  /* 0x000000ff0500720c */ /* 0x000fe20003f66270 */
[----:B------:R-:W-:Y:S01]  /*6820*/  IMAD.MOV R2, RZ, RZ, -R0 ;  /* 0x000000ffff027224 */ /* 0x000fe200078e0a00 */
[----:B------:R-:W-:Y:S01]  /*6830*/  IABS R0, R4 ;  /* 0x0000000400007213 */ /* 0x000fe20000000000 */
[--C-:B------:R-:W-:Y:S01]  /*6840*/  @!P4 IMAD.IADD R16, R16, 0x1, -R8.reuse ;  /* 0x000000011010c824 */ /* 0x100fe200078e0a08 */
[----:B------:R-:W-:Y:S01]  /*6850*/  ISETP.GT.U32.AND P4, PT, R8, R12, PT ;  /* 0x0000000c0800720c */ /* 0x000fe20003f84070 */
[----:B0-----:R-:W-:Y:S01]  /*6860*/  IMAD.MOV.U32 R7, RZ, RZ, R17 ;  /* 0x000000ffff077224 */ /* 0x001fe200078e0011 */
[----:B------:R-:W-:Y:S01]  /*6870*/  IABS R17, R3 ;  /* 0x0000000300117213 */ /* 0x000fe20000000000 */
[----:B------:R-:W-:Y:S01]  /*6880*/  @!P6 IMAD.IADD R20, R20, 0x1, -R8 ;  /* 0x000000011414e824 */ /* 0x000fe200078e0a08 */
[C---:B------:R-:W-:Y:S01]  /*6890*/  ISETP.GT.U32.AND P6, PT, R8.reuse, R16, PT ;  /* 0x000000100800720c */ /* 0x040fe20003fc4070 */
[----:B------:R-:W-:Y:S02]  /*68a0*/  IMAD R2, R8, R2, R19 ;  /* 0x0000000208027224 */ /* 0x000fe400078e0213 */
[----:B------:R-:W-:-:S04]  /*68b0*/  IMAD.HI.U32 R13, R11, R0, RZ ;  /* 0x000000000b0d7227 */ /* 0x000fc800078e00ff */
[----:B------:R-:W-:Y:S01]  /*68c0*/  @!P1 IMAD.MOV R7, RZ, RZ, -R7 ;  /* 0x000000ffff079224 */ /* 0x000fe200078e0a07 */
[----:B------:R-:W-:Y:S01]  /*68d0*/  ISETP.GT.U32.AND P1, PT, R8, R20, PT ;  /* 0x000000140800720c */ /* 0x000fe20003f24070 */
[----:B------:R-:W-:Y:S01]  /*68e0*/  @!P4 IMAD.IADD R12, R12, 0x1, -R8 ;  /* 0x000000010c0cc824 */ /* 0x000fe200078e0a08 */
[C---:B------:R-:W-:Y:S01]  /*68f0*/  ISETP.GT.U32.AND P4, PT, R8.reuse, R2, PT ;  /* 0x000000020800720c */ /* 0x040fe20003f84070 */
[----:B------:R-:W-:Y:S02]  /*6900*/  IMAD.MOV R13, RZ, RZ, -R13 ;  /* 0x000000ffff0d7224 */ /* 0x000fe400078e0a0d */
[----:B------:R-:W-:Y:S02]  /*6910*/  IMAD.MOV.U32 R18, RZ, RZ, R14 ;  /* 0x000000ffff127224 */ /* 0x000fe400078e000e */
[----:B------:R-:W-:Y:S02]  /*6920*/  IMAD R0, R8, R13, R0 ;  /* 0x0000000d08007224 */ /* 0x000fe400078e0200 */
[----:B------:R-:W-:-:S02]  /*6930*/  VIADD R5, R9, 0x10e ;  /* 0x0000010e09057836 */ /* 0x000fc40000000000 */
[----:B------:R-:W-:Y:S02]  /*6940*/  @!P5 IMAD.MOV R18, RZ, RZ, -R18 ;  /* 0x000000ffff12d224 */ /* 0x000fe400078e0a12 */
[--C-:B------:R-:W-:Y:S01]  /*6950*/  @!P6 IMAD.IADD R16, R16, 0x1, -R8.reuse ;  /* 0x000000011010e824 */ /* 0x100fe200078e0a08 */
[----:B------:R-:W-:Y:S01]  /*6960*/  ISETP.GT.U32.AND P6, PT, R8, R0, PT ;  /* 0x000000000800720c */ /* 0x000fe20003fc4070 */
[----:B------:R-:W-:Y:S01]  /*6970*/  IMAD.HI.U32 R14, R11, R17, RZ ;  /* 0x000000110b0e7227 */ /* 0x000fe200078e00ff */
[----:B------:R-:W-:Y:S01]  /*6980*/  ISETP.GE.AND P5, PT, R5, RZ, PT ;  /* 0x000000ff0500720c */ /* 0x000fe20003fa6270 */
[----:B------:R0:W-:Y:S01]  /*6990*/  STL [R1+0x340], R18 ;  /* 0x0003401201007387 */ /* 0x0001e20000100800 */
[----:B------:R-:W-:Y:S01]  /*69a0*/  IABS R5, R5 ;  /* 0x0000000500057213 */ /* 0x000fe20000000000 */
[----:B------:R-:W-:Y:S01]  /*69b0*/  @!P1 IMAD.IADD R20, R20, 0x1, -R8 ;  /* 0x0000000114149824 */ /* 0x000fe200078e0a08 */
[----:B------:R-:W-:Y:S01]  /*69c0*/  ISETP.GE.AND P1, PT, R15, RZ, PT ;  /* 0x000000ff0f00720c */ /* 0x000fe20003f26270 */
[----:B------:R-:W-:Y:S01]  /*69d0*/  IMAD.MOV R15, RZ, RZ, -R14 ;  /* 0x000000ffff0f7224 */ /* 0x000fe200078e0a0e */
[----:B------:R3:W-:Y:S01]  /*69e0*/  STL [R1+0x33c], R7 ;  /* 0x00033c0701007387 */ /* 0x0007e20000100800 */
[----:B------:R-:W-:Y:S01]  /*69f0*/  @!P4 IMAD.IADD R2, R2, 0x1, -R8 ;  /* 0x000000010202c824 */ /* 0x000fe200078e0a08 */
[----:B------:R-:W-:Y:S01]  /*6a00*/  ISETP.GE.AND P4, PT, R4, RZ, PT ;  /* 0x000000ff0400720c */ /* 0x000fe20003f86270 */
[----:B------:R-:W-:-:S02]  /*6a10*/  IMAD R17, R8, R15, R17 ;  /* 0x0000000f08117224 */ /* 0x000fc400078e0211 */
[----:B0-----:R-:W-:Y:S01]  /*6a20*/  IMAD.MOV.U32 R18, RZ, RZ, R12 ;  /* 0x000000ffff127224 */ /* 0x001fe200078e000c */
[C---:B------:R-:W-:Y:S01]  /*6a30*/  LOP3.LUT R12, R10.reuse, 0x10a, RZ, 0xfc, !PT ;  /* 0x0000010a0a0c7812 */ /* 0x040fe200078efcff */
[----:B------:R-:W-:Y:S01]  /*6a40*/  IMAD.MOV.U32 R13, RZ, RZ, R5 ;  /* 0x000000ffff0d7224 */ /* 0x000fe200078e0005 */
[----:B------:R-:W-:Y:S01]  /*6a50*/  LOP3.LUT R5, R10, 0x10c, RZ, 0xfc, !PT ;  /* 0x0000010c0a057812 */ /* 0x000fe200078efcff */
[----:B------:R-:W-:Y:S01]  /*6a60*/  @!P0 IMAD.MOV R18, RZ, RZ, -R18 ;  /* 0x000000ffff128224 */ /* 0x000fe200078e0a12 */
[----:B------:R-:W-:Y:S01]  /*6a70*/  ISETP.GT.U32.AND P0, PT, R8, R2, PT ;  /* 0x000000020800720c */ /* 0x000fe20003f04070 */
[----:B---3--:R-:W-:Y:S01]  /*6a80*/  IMAD.MOV.U32 R7, RZ, RZ, R16 ;  /* 0x000000ffff077224 */ /* 0x008fe200078e0010 */
[----:B------:R-:W-:Y:S01]  /*6a90*/  IABS R19, R5 ;  /* 0x0000000500137213 */ /* 0x000fe20000000000 */
[----:B------:R-:W-:Y:S01]  /*6aa0*/  @!P6 IMAD.IADD R0, R0, 0x1, -R8 ;  /* 0x000000010000e824 */ /* 0x000fe200078e0a08 */
[----:B------:R-:W-:Y:S01]  /*6ab0*/  STL [R1+0x338], R18 ;  /* 0x0003381201007387 */ /* 0x000fe20000100800 */
[----:B------:R-:W-:Y:S01]  /*6ac0*/  @!P2 IMAD.MOV R7, RZ, RZ, -R7 ;  /* 0x000000ffff07a224 */ /* 0x000fe200078e0a07 */
[C---:B------:R-:W-:Y:S01]  /*6ad0*/  ISETP.GT.U32.AND P2, PT, R8.reuse, R17, PT ;  /* 0x000000110800720c */ /* 0x040fe20003f44070 */
[----:B------:R-:W-:Y:S01]  /*6ae0*/  IMAD.HI.U32 R4, R11, R19, RZ ;  /* 0x000000130b047227 */ /* 0x000fe200078e00ff */
[----:B------:R-:W-:-:S02]  /*6af0*/  ISETP.GT.U32.AND P6, PT, R8, R0, PT ;  /* 0x000000000800720c */ /* 0x000fc40003fc4070 */
[----:B------:R0:W-:Y:S01]  /*6b00*/  STL [R1+0x278], R7 ;  /* 0x0002780701007387 */ /* 0x0001e20000100800 */
[----:B------:R-:W-:Y:S01]  /*6b10*/  IMAD.HI.U32 R14, R11, R13, RZ ;  /* 0x0000000d0b0e7227 */ /* 0x000fe200078e00ff */
[----:B------:R-:W-:Y:S02]  /*6b20*/  IABS R15, R12 ;  /* 0x0000000c000f7213 */ /* 0x000fe40000000000 */
[----:B------:R-:W-:Y:S01]  /*6b30*/  LOP3.LUT R16, R10, 0x104, RZ, 0xfc, !PT ;  /* 0x000001040a107812 */ /* 0x000fe200078efcff */
[----:B------:R-:W-:Y:S01]  /*6b40*/  @!P0 IMAD.IADD R2, R2, 0x1, -R8 ;  /* 0x0000000102028824 */ /* 0x000fe200078e0a08 */
[----:B------:R-:W-:Y:S01]  /*6b50*/  ISETP.GE.AND P0, PT, R3, RZ, PT ;  /* 0x000000ff0300720c */ /* 0x000fe20003f06270 */
[----:B------:R-:W-:Y:S02]  /*6b60*/  IMAD.MOV R4, RZ, RZ, -R4 ;  /* 0x000000ffff047224 */ /* 0x000fe400078e0a04 */
[----:B------:R-:W-:Y:S02]  /*6b70*/  IMAD.MOV R14, RZ, RZ, -R14 ;  /* 0x000000ffff0e7224 */ /* 0x000fe400078e0a0e */
[----:B0-----:R-:W-:-:S02]  /*6b80*/  IMAD.MOV.U32 R7, RZ, RZ, R20 ;  /* 0x000000ffff077224 */ /* 0x001fc400078e0014 */
[--C-:B------:R-:W-:Y:S01]  /*6b90*/  @!P2 IMAD.IADD R17, R17, 0x1, -R8.reuse ;  /* 0x000000011111a824 */ /* 0x100fe200078e0a08 */
[----:B------:R-:W-:Y:S01]  /*6ba0*/  ISETP.GE.AND P2, PT, R5, RZ, PT ;  /* 0x000000ff0500720c */ /* 0x000fe20003f46270 */
[----:B------:R-:W-:Y:S02]  /*6bb0*/  @!P3 IMAD.MOV R7, RZ, RZ, -R7 ;  /* 0x000000ffff07b224 */ /* 0x000fe400078e0a07 */
[----:B------:R-:W-:Y:S01]  /*6bc0*/  IMAD R19, R8, R4, R19 ;  /* 0x0000000408137224 */ /* 0x000fe200078e0213 */
[----:B------:R-:W-:Y:S01]  /*6bd0*/  LOP3.LUT R4, R10, 0x108, RZ, 0xfc, !PT ;  /* 0x000001080a047812 */ /* 0x000fe200078efcff */
[----:B------:R-:W-:Y:S01]  /*6be0*/  IMAD.MOV.U32 R3, RZ, RZ, R15 ;  /* 0x000000ffff037224 */ /* 0x000fe200078e000f */
[----:B------:R0:W-:Y:S01]  /*6bf0*/  STL [R1+0x280], R7 ;  /* 0x0002800701007387 */ /* 0x0001e20000100800 */
[----:B------:R-:W-:Y:S01]  /*6c00*/  IMAD R13, R8, R14, R13 ;  /* 0x0000000e080d7224 */ /* 0x000fe200078e020d */
[----:B------:R-:W-:Y:S01]  /*6c10*/  IABS R14, R4 ;  /* 0x00000004000e7213 */ /* 0x000fe20000000000 */
[----:B------:R-:W-:Y:S01]  /*6c20*/  @!P6 IMAD.IADD R0, R0, 0x1, -R8 ;  /* 0x000000010000e824 */ /* 0x000fe200078e0a08 */
[C---:B------:R-:W-:Y:S01]  /*6c30*/  ISETP.GT.U32.AND P6, PT, R8.reuse, R19, PT ;  /* 0x000000130800720c */ /* 0x040fe20003fc4070 */
[----:B------:R-:W-:Y:S01]  /*6c40*/  IMAD.HI.U32 R5, R11, R3, RZ ;  /* 0x000000030b057227 */ /* 0x000fe200078e00ff */
[----:B------:R-:W-:-:S02]  /*6c50*/  ISETP.GT.U32.AND P3, PT, R8, R13, PT ;  /* 0x0000000d0800720c */ /* 0x000fc40003f64070 */
[C---:B------:R-:W-:Y:S01]  /*6c60*/  LOP3.LUT R15, R10.reuse, 0x100, RZ, 0xfc, !PT ;  /* 0x000001000a0f7812 */ /* 0x040fe200078efcff */
[----:B------:R-:W-:Y:S02]  /*6c70*/  IMAD.MOV R5, RZ, RZ, -R5 ;  /* 0x000000ffff057224 */ /* 0x000fe400078e0a05 */
[----:B0-----:R-:W-:Y:S01]  /*6c80*/  IMAD.MOV.U32 R7, RZ, RZ, R2 ;  /* 0x000000ffff077224 */ /* 0x001fe200078e0002 */
[----:B------:R-:W-:Y:S01]  /*6c90*/  LOP3.LUT R2, R10, 0x106, RZ, 0xfc, !PT ;  /* 0x000001060a027812 */ /* 0x000fe200078efcff */
[----:B------:R-:W-:Y:S01]  /*6ca0*/  IMAD R5, R8, R5, R3 ;  /* 0x0000000508057224 */ /* 0x000fe200078e0203 */
[----:B------:R-:W-:Y:S01]  /*6cb0*/  LOP3.LUT R3, R10, 0x102, RZ, 0xfc, !PT ;  /* 0x000001020a037812 */ /* 0x000fe200078efcff */
[----:B------:R-:W-:Y:S01]  /*6cc0*/  @!P1 IMAD.MOV R7, RZ, RZ, -R7 ;  /* 0x000000ffff079224 */ /* 0x000fe200078e0a07 */
[----:B------:R-:W-:Y:S01]  /*6cd0*/  ISETP.GT.U32.AND P1, PT, R8, R17, PT ;  /* 0x000000110800720c */ /* 0x000fe20003f24070 */
[--C-:B------:R-:W-:Y:S01]  /*6ce0*/  @!P6 IMAD.IADD R19, R19, 0x1, -R8.reuse ;  /* 0x000000011313e824 */ /* 0x100fe200078e0a08 */
[----:B------:R-:W-:Y:S01]  /*6cf0*/  ISETP.GE.AND P6, PT, R12, RZ, PT ;  /* 0x000000ff0c00720c */ /* 0x000fe20003fc6270 */
[----:B------:R-:W-:Y:S01]  /*6d00*/  @!P3 IMAD.IADD R13, R13, 0x1, -R8 ;  /* 0x000000010d0db824 */ /* 0x000fe200078e0a08 */
[----:B------:R0:W-:Y:S01]  /*6d10*/  STL [R1+0x330], R7 ;  /* 0x0003300701007387 */ /* 0x0001e20000100800 */
[----:B------:R-:W-:-:S03]  /*6d20*/  IABS R12, R2 ;  /* 0x00000002000c7213 */ /* 0x000fc60000000000 */
[----:B------:R-:W-:Y:S02]  /*6d30*/  ISETP.GT.U32.AND P3, PT, R8, R13, PT ;  /* 0x0000000d0800720c */ /* 0x000fe40003f64070 */
[----:B------:R-:W-:-:S04]  /*6d40*/  IMAD.HI.U32 R18, R11, R12, RZ ;  /* 0x0000000c0b127227 */ /* 0x000fc800078e00ff */
[----:B------:R-:W-:Y:S01]  /*6d50*/  @!P1 IMAD.IADD R17, R17, 0x1, -R8 ;  /* 0x0000000111119824 */ /* 0x000fe200078e0a08 */
[----:B------:R-:W-:Y:S01]  /*6d60*/  ISETP.GT.U32.AND P1, PT, R8, R5, PT ;  /* 0x000000050800720c */ /* 0x000fe20003f24070 */
[----:B0-----:R-:W-:Y:S02]  /*6d70*/  IMAD.MOV.U32 R7, RZ, RZ, R0 ;  /* 0x000000ffff077224 */ /* 0x001fe400078e0000 */
[----:B------:R-:W-:-:S04]  /*6d80*/  IMAD.HI.U32 R0, R11, R14, RZ ;  /* 0x0000000e0b007227 */ /* 0x000fc800078e00ff */
[----:B------:R-:W-:Y:S01]  /*6d90*/  @!P4 IMAD.MOV R7, RZ, RZ, -R7 ;  /* 0x000000ffff07c224 */ /* 0x000fe200078e0a07 */
[----:B------:R-:W-:Y:S01]  /*6da0*/  ISETP.GT.U32.AND P4, PT, R8, R19, PT ;  /* 0x000000130800720c */ /* 0x000fe20003f84070 */
[----:B------:R-:W-:Y:S02]  /*6db0*/  IMAD.MOV R0, RZ, RZ, -R0 ;  /* 0x000000ffff007224 */ /* 0x000fe400078e0a00 */
[--C-:B------:R-:W-:Y:S01]  /*6dc0*/  @!P3 IMAD.IADD R13, R13, 0x1, -R8.reuse ;  /* 0x000000010d0db824 */ /* 0x100fe200078e0a08 */
[----:B------:R0:W-:Y:S01]  /*6dd0*/  STL [R1+0x334], R7 ;  /* 0x0003340701007387 */ /* 0x0001e20000100800 */
[----:B------:R-:W-:Y:S01]  /*6de0*/  @!P1 IMAD.IADD R5, R5, 0x1, -R8 ;  /* 0x0000000105059824 */ /* 0x000fe200078e0a08 */
[----:B------:R-:W-:Y:S01]  /*6df0*/  ISETP.GE.AND P3, PT, R4, RZ, PT ;  /* 0x000000ff0400720c */ /* 0x000fe20003f66270 */
[----:B------:R-:W-:Y:S01]  /*6e00*/  IMAD R0, R8, R0, R14 ;  /* 0x0000000008007224 */ /* 0x000fe200078e020e */
[----:B------:R-:W-:Y:S01]  /*6e10*/  IABS R14, R3 ;  /* 0x00000003000e7213 */ /* 0x000fe20000000000 */
[----:B------:R-:W-:Y:S01]  /*6e20*/  IMAD.MOV R18, RZ, RZ, -R18 ;  /* 0x000000ffff127224 */ /* 0x000fe200078e0a12 */
[----:B------:R-:W-:Y:S01]  /*6e30*/  IABS R4, R16 ;  /* 0x0000001000047213 */ /* 0x000fe20000000000 */
[----:B------:R-:W-:Y:S01]  /*6e40*/  IMAD.MOV.U32 R20, RZ, RZ, R13 ;  /* 0x000000ffff147224 */ /* 0x000fe200078e000d */
[----:B------:R-:W-:Y:S01]  /*6e50*/  ISETP.GE.AND P1, PT, R2, RZ, PT ;  /* 0x000000ff0200720c */ /* 0x000fe20003f26270 */
[----:B------:R-:W-:Y:S01]  /*6e60*/  @!P4 IMAD.IADD R19, R19, 0x1, -R8 ;  /* 0x000000011313c824 */ /* 0x000fe200078e0a08 */
[C---:B------:R-:W-:Y:S01]  /*6e70*/  ISETP.GT.U32.AND P4, PT, R8.reuse, R0, PT ;  /* 0x000000000800720c */ /* 0x040fe20003f84070 */
[----:B0-----:R-:W-:Y:S01]  /*6e80*/  IMAD.MOV.U32 R7, RZ, RZ, R17 ;  /* 0x000000ffff077224 */ /* 0x001fe200078e0011 */
[----:B------:R-:W-:Y:S01]  /*6e90*/  IABS R2, R15 ;  /* 0x0000000f00027213 */ /* 0x000fe20000000000 */
[----:B------:R-:W-:-:S02]  /*6ea0*/  IMAD R12, R8, R18, R12 ;  /* 0x00000012080c7224 */ /* 0x000fc400078e020c */
[----:B------:R-:W-:Y:S01]  /*6eb0*/  @!P0 IMAD.MOV R7, RZ, RZ, -R7 ;  /* 0x000000ffff078224 */ /* 0x000fe200078e0a07 */
[----:B------:R-:W-:Y:S01]  /*6ec0*/  ISETP.GT.U32.AND P0, PT, R8, R5, PT ;  /* 0x000000050800720c */ /* 0x000fe20003f04070 */
[----:B------:R-:W-:-:S03]  /*6ed0*/  IMAD.HI.U32 R18, R11, R14, RZ ;  /* 0x0000000e0b127227 */ /* 0x000fc600078e00ff */
[----:B------:R0:W-:Y:S01]  /*6ee0*/  STL [R1+0x32c], R7 ;  /* 0x00032c0701007387 */ /* 0x0001e20000100800 */
[----:B------:R-:W-:Y:S01]  /*6ef0*/  @!P5 IMAD.MOV R20, RZ, RZ, -R20 ;  /* 0x000000ffff14d224 */ /* 0x000fe200078e0a14 */
[----:B------:R-:W-:Y:S01]  /*6f00*/  ISETP.GT.U32.AND P5, PT, R8, R12, PT ;  /* 0x0000000c0800720c */ /* 0x000fe20003fa4070 */
[--C-:B------:R-:W-:Y:S02]  /*6f10*/  @!P4 IMAD.IADD R0, R0, 0x1, -R8.reuse ;  /* 0x000000010000c824 */ /* 0x100fe400078e0a08 */
[----:B------:R-:W-:Y:S01]  /*6f20*/  IMAD.HI.U32 R17, R11, R4, RZ ;  /* 0x000000040b117227 */ /* 0x000fe200078e00ff */
[----:B------:R-:W-:Y:S02]  /*6f30*/  STL [R1+0x328], R20 ;  /* 0x0003281401007387 */ /* 0x000fe40000100800 */
[----:B------:R-:W-:Y:S01]  /*6f40*/  ISETP.GT.U32.AND P4, PT, R8, R0, PT ;  /* 0x000000000800720c */ /* 0x000fe20003f84070 */
[----:B------:R-:W-:Y:S01]  /*6f50*/  @!P0 IMAD.IADD R5, R5, 0x1, -R8 ;  /* 0x0000000105058824 */ /* 0x000fe200078e0a08 */
[----:B------:R-:W-:Y:S01]  /*6f60*/  ISETP.GE.AND P0, PT, R3, RZ, PT ;  /* 0x000000ff0300720c */ /* 0x000fe20003f06270 */
[----:B0-----:R-:W-:-:S02]  /*6f70*/  IMAD.MOV.U32 R7, RZ, RZ, R19 ;  /* 0x000000ffff077224 */ /* 0x001fc400078e0013 */
[----:B------:R-:W-:Y:S01]  /*6f80*/  IMAD.MOV.U32 R19, RZ, RZ, R5 ;  /* 0x000000ffff137224 */ /* 0x000fe200078e0005 */
[----:B------:R-:W-:Y:S01]  /*6f90*/  LOP3.LUT R5, R10, 0xfc, RZ, 0xfc, !PT ;  /* 0x000000fc0a057812 */ /* 0x000fe200078efcff */
[----:B------:R-:W-:Y:S01]  /*6fa0*/  @!P2 IMAD.MOV R7, RZ, RZ, -R7 ;  /* 0x000000ffff07a224 */ /* 0x000fe200078e0a07 */
[----:B------:R-:W-:Y:S01]  /*6fb0*/  ISETP.GE.AND P2, PT, R16, RZ, PT ;  /* 0x000000ff1000720c */ /* 0x000fe20003f46270 */
[----:B------:R-:W-:Y:S02]  /*6fc0*/  IMAD.MOV R16, RZ, RZ, -R18 ;  /* 0x000000ffff107224 */ /* 0x000fe400078e0a12 */
[----:B------:R-:W-:Y:S01]  /*6fd0*/  @!P6 IMAD.MOV R19, RZ, RZ, -R19 ;  /* 0x000000ffff13e224 */ /* 0x000fe200078e0a13 */
[----:B------:R0:W-:Y:S01]  /*6fe0*/  STL [R1+0x2a0], R7 ;  /* 0x0002a00701007387 */ /* 0x0001e20000100800 */
[----:B------:R-:W-:Y:S01]  /*6ff0*/  IMAD R3, R8, R16, R14 ;  /* 0x0000001008037224 */ /* 0x000fe200078e020e */
[----:B------:R-:W-:Y:S01]  /*7000*/  IABS R16, R5 ;  /* 0x0000000500107213 */ /* 0x000fe20000000000 */
[----:B------:R-:W-:Y:S01]  /*7010*/  IMAD.MOV R17, RZ, RZ, -R17 ;  /* 0x000000ffff117224 */ /* 0x000fe200078e0a11 */
[----:B------:R-:W-:Y:S01]  /*7020*/  STL [R1+0x2fc], R19 ;  /* 0x0002fc1301007387 */ /* 0x000fe20000100800 */
[----:B------:R-:W-:Y:S01]  /*7030*/  @!P5 IMAD.IADD R12, R12, 0x1, -R8 ;  /* 0x000000010c0cd824 */ /* 0x000fe200078e0a08 */
[C---:B------:R-:W-:Y:S01]  /*7040*/  ISETP.GT.U32.AND P6, PT, R8.reuse, R3, PT ;  /* 0x000000030800720c */ /* 0x040fe20003fc4070 */
[----:B------:R-:W-:-:S02]  /*7050*/  IMAD R4, R8, R17, R4 ;  /* 0x0000001108047224 */ /* 0x000fc400078e0204 */
[----:B------:R-:W-:Y:S01]  /*7060*/  IMAD.HI.U32 R13, R11, R2, RZ ;  /* 0x000000020b0d7227 */ /* 0x000fe200078e00ff */
[----:B------:R-:W-:-:S03]  /*7070*/  ISETP.GT.U32.AND P5, PT, R8, R12, PT ;  /* 0x0000000c0800720c */ /* 0x000fc60003fa4070 */
[----:B------:R-:W-:Y:S01]  /*7080*/  @!P4 IMAD.IADD R0, R0, 0x1, -R8 ;  /* 0x000000010000c824 */ /* 0x000fe200078e0a08 */
[----:B------:R-:W-:Y:S01]  /*7090*/  ISETP.GT.U32.AND P4, PT, R8, R4, PT ;  /* 0x000000040800720c */ /* 0x000fe20003f84070 */
[----:B------:R-:W-:Y:S02]  /*70a0*/  IMAD.MOV R13, RZ, RZ, -R13 ;  /* 0x000000ffff0d7224 */ /* 0x000fe400078e0a0d */
[----:B0-----:R-:W-:Y:S01]  /*70b0*/  IMAD.MOV.U32 R7, RZ, RZ, R0 ;  /* 0x000000ffff077224 */ /* 0x001fe200078e0000 */
[----:B------:R-:W-:Y:S01]  /*70c0*/  LOP3.LUT R0, R10, 0xfa, RZ, 0xfc, !PT ;  /* 0x000000fa0a007812 */ /* 0x000fe200078efcff */
[----:B------:R-:W-:Y:S02]  /*70d0*/  @!P6 IMAD.IADD R3, R3, 0x1, -R8 ;  /* 0x000000010303e824 */ /* 0x000fe400078e0a08 */
[C---:B------:R-:W-:Y:S01]  /*70e0*/  IMAD R2, R8.reuse, R13, R2 ;  /* 0x0000000d08027224 */ /* 0x040fe200078e0202 */
[----:B------:R-:W-:Y:S01]  /*70f0*/  IABS R17, R0 ;  /* 0x0000000000117213 */ /* 0x000fe20000000000 */
[----:B------:R-:W-:Y:S01]  /*7100*/  @!P3 IMAD.MOV R7, RZ, RZ, -R7 ;  /* 0x000000ffff07b224 */ /* 0x000fe200078e0a07 */
[----:B------:R-:W-:Y:S01]  /*7110*/  ISETP.GT.U32.AND P6, PT, R8, R3, PT ;  /* 0x000000030800720c */ /* 0x000fe20003fc4070 */
[--C-:B------:R-:W-:Y:S01]  /*7120*/  @!P5 IMAD.IADD R12, R12, 0x1, -R8.reuse ;  /* 0x000000010c0cd824 */ /* 0x100fe200078e0a08 */
[----:B------:R-:W-:Y:S01]  /*7130*/  ISETP.GT.U32.AND P5, PT, R8, R2, PT ;  /* 0x000000020800720c */ /* 0x000fe20003fa4070 */
[----:B------:R-:W-:Y:S01]  /*7140*/  @!P4 IMAD.IADD R4, R4, 0x1, -R8 ;  /* 0x000000010404c824 */ /* 0x000fe200078e0a08 */
[----:B------:R0:W-:Y:S01]  /*7150*/  STL [R1+0x320], R7 ;  /* 0x0003200701007387 */ /* 0x0001e20000100800 */
[----:B------:R-:W-:-:S02]  /*7160*/  VIADD R14, R9, 0xfe ;  /* 0x000000fe090e7836 */ /* 0x000fc40000000000 */
[----:B------:R-:W-:Y:S01]  /*7170*/  IMAD.HI.U32 R13, R11, R16, RZ ;  /* 0x000000100b0d7227 */ /* 0x000fe200078e00ff */
[----:B------:R-:W-:Y:S02]  /*7180*/  ISETP.GT.U32.AND P4, PT, R8, R4, PT ;  /* 0x000000040800720c */ /* 0x000fe40003f84070 */
[----:B------:R-:W-:Y:S01]  /*7190*/  ISETP.GE.AND P3, PT, R14, RZ, PT ;  /* 0x000000ff0e00720c */ /* 0x000fe20003f66270 */
[----:B------:R-:W-:Y:S01]  /*71a0*/  IMAD.MOV R13, RZ, RZ, -R13 ;  /* 0x000000ffff0d7224 */ /* 0x000fe200078e0a0d */
[----:B------:R-:W-:Y:S01]  /*71b0*/  IABS R14, R14 ;  /* 0x0000000e000e7213 */ /* 0x000fe20000000000 */
[----:B------:R-:W-:Y:S02]  /*71c0*/  @!P6 IMAD.IADD R3, R3, 0x1, -R8 ;  /* 0x000000010303e824 */ /* 0x000fe400078e0a08 */
[----:B0-----:R-:W-:Y:S02]  /*71d0*/  IMAD.MOV.U32 R7, RZ, RZ, R12 ;  /* 0x000000ffff077224 */ /* 0x001fe400078e000c */
[----:B------:R-:W-:-:S02]  /*71e0*/  @!P5 IMAD.IADD R2, R2, 0x1, -R8 ;  /* 0x000000010202d824 */ /* 0x000fc400078e0a08 */
[----:B------:R-:W-:Y:S01]  /*71f0*/  @!P1 IMAD.MOV R7, RZ, RZ, -R7 ;  /* 0x000000ffff079224 */ /* 0x000fe200078e0a07 */
[----:B------:R-:W-:Y:S01]  /*7200*/  ISETP.GE.AND P1, PT, R15, RZ, PT ;  /* 0x000000ff0f00720c */ /* 0x000fe20003f26270 */
[C---:B------:R-:W-:Y:S01]  /*7210*/  IMAD R16, R8.reuse, R13, R16 ;  /* 0x0000000d08107224 */ /* 0x040fe200078e0210 */
[----:B------:R-:W-:Y:S01]  /*7220*/  ISETP.GT.U32.AND P5, PT, R8, R2, PT ;  /* 0x000000020800720c */ /* 0x000fe20003fa4070 */
[----:B------:R-:W-:Y:S01]  /*7230*/  IMAD.HI.U32 R12, R11, R14, RZ ;  /* 0x0000000e0b0c7227 */ /* 0x000fe200078e00ff */
[----:B------:R0:W-:Y:S01]  /*7240*/  STL [R1+0x324], R7 ;  /* 0x0003240701007387 */ /* 0x0001e20000100800 */
[----:B------:R-:W-:Y:S02]  /*7250*/  LOP3.LUT R13, R10, 0xf8, RZ, 0xfc, !PT ;  /* 0x000000f80a0d7812 */ /* 0x000fe400078efcff */
[----:B------:R-:W-:Y:S02]  /*7260*/  IMAD.MOV R12, RZ, RZ, -R12 ;  /* 0x000000ffff0c7224 */ /* 0x000fe400078e0a0c */
[----:B------:R-:W-:Y:S01]  /*7270*/  @!P4 IMAD.IADD R4, R4, 0x1, -R8 ;  /* 0x000000010404c824 */ /* 0x000fe200078e0a08 */
[----:B------:R-:W-:Y:S01]  /*7280*/  ISETP.GE.AND P4, PT, R5, RZ, PT ;  /* 0x000000ff0500720c */ /* 0x000fe20003f86270 */
[----:B------:R-:W-:-:S02]  /*7290*/  IMAD.MOV.U32 R15, RZ, RZ, R17 ;  /* 0x000000ffff0f7224 */ /* 0x000fc400078e0011 */
[----:B------:R-:W-:Y:S01]  /*72a0*/  IMAD R14, R8, R12, R14 ;  /* 0x0000000c080e7224 */ /* 0x000fe200078e020e */
[----:B------:R-:W-:Y:S01]  /*72b0*/  LOP3.LUT R12, R10, 0xf6, RZ, 0xfc, !PT ;  /* 0x000000f60a0c7812 */ /* 0x000fe200078efcff */
[----:B0-----:R-:W-:Y:S02]  /*72c0*/  IMAD.MOV.U32 R7, RZ, RZ, R3 ;  /* 0x000000ffff077224 */ /* 0x001fe400078e0003 */
[----:B------:R-:W-:Y:S01]  /*72d0*/  IMAD.MOV.U32 R18, RZ, RZ, R4 ;  /* 0x000000ffff127224 */ /* 0x000fe200078e0004 */
[C---:B------:R-:W-:Y:S01]  /*72e0*/  ISETP.GT.U32.AND P6, PT, R8.reuse, R14, PT ;  /* 0x0000000e0800720c */ /* 0x040fe20003fc4070 */
[----:B------:R-:W-:Y:S01]  /*72f0*/  @!P0 IMAD.MOV R7, RZ, RZ, -R7 ;  /* 0x000000ffff078224 */ /* 0x000fe200078e0a07 */
[----:B------:R-:W-:Y:S01]  /*7300*/  ISETP.GT.U32.AND P0, PT, R8, R16, PT ;  /* 0x000000100800720c */ /* 0x000fe20003f04070 */
[----:B------:R-:W-:Y:S01]  /*7310*/  IMAD.HI.U32 R5, R11, R15, RZ ;  /* 0x0000000f0b057227 */ /* 0x000fe200078e00ff */
[----:B------:R-:W-:-:S03]  /*7320*/  IABS R4, R12 ;  /* 0x0000000c00047213 */ /* 0x000fc60000000000 */
[----:B------:R-:W-:Y:S01]  /*7330*/  @!P2 IMAD.MOV R18, RZ, RZ, -R18 ;  /* 0x000000ffff12a224 */ /* 0x000fe200078e0a12 */
[----:B------:R-:W-:Y:S01]  /*7340*/  ISETP.GE.AND P2, PT, R0, RZ, PT ;  /* 0x000000ff0000720c */ /* 0x000fe20003f46270 */
[--C-:B------:R-:W-:Y:S01]  /*7350*/  @!P5 IMAD.IADD R2, R2, 0x1, -R8.reuse ;  /* 0x000000010202d824 */ /* 0x100fe200078e0a08 */
[----:B------:R-:W-:Y:S01]  /*7360*/  ISETP.GE.AND P5, PT, R13, RZ, PT ;  /* 0x000000ff0d00720c */ /* 0x000fe20003fa6270 */
[----:B------:R-:W-:Y:S01]  /*7370*/  IMAD.MOV R5, RZ, RZ, -R5 ;  /* 0x000000ffff057224 */ /* 0x000fe200078e0a05 */
[----:B------:R-:W-:Y:S01]  /*7380*/  IABS R13, R13 ;  /* 0x0000000d000d7213 */ /* 0x000fe20000000000 */
[----:B------:R-:W-:Y:S01]  /*7390*/  STL [R1+0x314], R18 ;  /* 0x0003141201007387 */ /* 0x000fe20000100800 */
[--C-:B------:R-:W-:Y:S01]  /*73a0*/  @!P6 IMAD.IADD R14, R14, 0x1, -R8.reuse ;  /* 0x000000010e0ee824 */ /* 0x100fe200078e0a08 */
[----:B------:R-:W-:Y:S01]  /*73b0*/  LOP3.LUT R0, R10, 0xf4, RZ, 0xfc, !PT ;  /* 0x000000f40a007812 */ /* 0x000fe200078efcff */
[----:B------:R-:W-:Y:S01]  /*73c0*/  @!P0 IMAD.IADD R16, R16, 0x1, -R8 ;  /* 0x0000000110108824 */ /* 0x000fe200078e0a08 */
[----:B------:R0:W-:Y:S01]  /*73d0*/  STL [R1+0x31c], R7 ;  /* 0x00031c0701007387 */ /* 0x0001e20000100800 */
[C---:B------:R-:W-:Y:S01]  /*73e0*/  IMAD R15, R8.reuse, R5, R15 ;  /* 0x00000005080f7224 */ /* 0x040fe200078e020f */
[C---:B------:R-:W-:Y:S01]  /*73f0*/  ISETP.GT.U32.AND P6, PT, R8.reuse, R14, PT ;  /* 0x0000000e0800720c */ /* 0x040fe20003fc4070 */
[----:B------:R-:W-:Y:S01]  /*7400*/  IMAD.HI.U32 R17, R11, R13, RZ ;  /* 0x0000000d0b117227 */ /* 0x000fe200078e00ff */
[----:B------:R-:W-:-:S02]  /*7410*/  ISETP.GT.U32.AND P0, PT, R8, R16, PT ;  /* 0x000000100800720c */ /* 0x000fc40003f04070 */
[----:B------:R-:W-:Y:S01]  /*7420*/  IABS R5, R0 ;  /* 0x0000000000057213 */ /* 0x000fe20000000000 */
[----:B------:R-:W-:Y:S02]  /*7430*/  IMAD.MOV R17, RZ, RZ, -R17 ;  /* 0x000000ffff117224 */ /* 0x000fe400078e0a11 */
[----:B------:R-:W-:-:S04]  /*7440*/  IMAD.HI.U32 R3, R11, R4, RZ ;  /* 0x000000040b037227 */ /* 0x000fc800078e00ff */
[----:B0-----:R-:W-:Y:S02]  /*7450*/  IMAD.MOV.U32 R7, RZ, RZ, R2 ;  /* 0x000000ffff077224 */ /* 0x001fe400078e0002 */
[C---:B------:R-:W-:Y:S02]  /*7460*/  IMAD R13, R8.reuse, R17, R13 ;  /* 0x00000011080d7224 */ /* 0x040fe400078e020d */
[----:B------:R-:W-:Y:S01]  /*7470*/  @!P1 IMAD.MOV R7, RZ, RZ, -R7 ;  /* 0x000000ffff079224 */ /* 0x000fe200078e0a07 */
[----:B------:R-:W-:Y:S01]  /*7480*/  ISETP.GT.U32.AND P1, PT, R8, R15, PT ;  /* 0x0000000f0800720c */ /* 0x000fe20003f24070 */
[--C-:B------:R-:W-:Y:S01]  /*7490*/  @!P0 IMAD.IADD R16, R16, 0x1, -R8.reuse ;  /* 0x0000000110108824 */ /* 0x100fe200078e0a08 */
[----:B------:R-:W-:Y:S01]  /*74a0*/  ISETP.GT.U32.AND P0, PT, R8, R13, PT ;  /* 0x0000000d0800720c */ /* 0x000fe20003f04070 */
[----:B------:R-:W-:Y:S01]  /*74b0*/  IMAD.MOV R3, RZ, RZ, -R3 ;  /* 0x000000ffff037224 */ /* 0x000fe200078e0a03 */
[----:B------:R0:W-:Y:S01]  /*74c0*/  STL [R1+0x318], R7 ;  /* 0x0003180701007387 */ /* 0x0001e20000100800 */
[----:B------:R-:W-:Y:S01]  /*74d0*/  @!P6 IMAD.IADD R14, R14, 0x1, -R8 ;  /* 0x000000010e0ee824 */ /* 0x000fe200078e0a08 */
[----:B------:R-:W-:Y:S01]  /*74e0*/  ISETP.GE.AND P6, PT, R12, RZ, PT ;  /* 0x000000ff0c00720c */ /* 0x000fe20003fc6270 */
[----:B------:R-:W-:Y:S01]  /*74f0*/  IMAD R4, R8, R3, R4 ;  /* 0x0000000308047224 */ /* 0x000fe200078e0204 */
[C---:B------:R-:W-:Y:S01]  /*7500*/  LOP3.LUT R12, R10.reuse, 0xf0, RZ, 0xfc, !PT ;  /* 0x000000f00a0c7812 */ /* 0x040fe200078efcff */
[----:B------:R-:W-:Y:S01]  /*7510*/  IMAD.MOV.U32 R18, RZ, RZ, R14 ;  /* 0x000000ffff127224 */ /* 0x000fe200078e000e */
[----:B------:R-:W-:Y:S01]  /*7520*/  LOP3.LUT R3, R10, 0xf2, RZ, 0xfc, !PT ;  /* 0x000000f20a037812 */ /* 0x000fe200078efcff */
[----:B------:R-:W-:Y:S01]  /*7530*/  VIADD R17, R9, 0xee ;  /* 0x000000ee09117836 */ /* 0x000fe20000000000 */
[----:B------:R-:W-:Y:S01]  /*7540*/  IABS R14, R12 ;  /* 0x0000000c000e7213 */ /* 0x000fe20000000000 */
[----:B------:R-:W-:-:S02]  /*7550*/  @!P1 IMAD.IADD R15, R15, 0x1, -R8 ;  /* 0x000000010f0f9824 */ /* 0x000fc400078e0a08 */
[----:B------:R-:W-:Y:S02]  /*7560*/  @!P0 IMAD.IADD R13, R13, 0x1, -R8 ;  /* 0x000000010d0d8824 */ /* 0x000fe400078e0a08 */
[----:B0-----:R-:W-:Y:S01]  /*7570*/  IMAD.MOV.U32 R7, RZ, RZ, R16 ;  /* 0x000000ffff077224 */ /* 0x001fe200078e0010 */
[C---:B------:R-:W-:Y:S01]  /*7580*/  ISETP.GT.U32.AND P1, PT, R8.reuse, R15, PT ;  /* 0x0000000f0800720c */ /* 0x040fe20003f24070 */
[----:B------:R-:W-:Y:S01]  /*7590*/  @!P3 IMAD.MOV R18, RZ, RZ, -R18 ;  /* 0x000000ffff12b224 */ /* 0x000fe200078e0a12 */
[C---:B------:R-:W-:Y:S01]  /*75a0*/  ISETP.GT.U32.AND P3, PT, R8.reuse, R4, PT ;  /* 0x000000040800720c */ /* 0x040fe20003f64070 */
[----:B------:R-:W-:Y:S01]  /*75b0*/  @!P4 IMAD.MOV R7, RZ, RZ, -R7 ;  /* 0x000000ffff07c224 */ /* 0x000fe200078e0a07 */
[----:B------:R-:W-:Y:S01]  /*75c0*/  ISETP.GT.U32.AND P0, PT, R8, R13, PT ;  /* 0x0000000d0800720c */ /* 0x000fe20003f04070 */
[----:B------:R-:W-:Y:S01]  /*75d0*/  IMAD.HI.U32 R2, R11, R5, RZ ;  /* 0x000000050b027227 */ /* 0x000fe200078e00ff */
[----:B------:R-:W-:Y:S01]  /*75e0*/  STL [R1+0x310], R18 ;  /* 0x0003101201007387 */ /* 0x000fe20000100800 */
[----:B------:R-:W-:-:S02]  /*75f0*/  ISETP.GE.AND P4, PT, R17, RZ, PT ;  /* 0x000000ff1100720c */ /* 0x000fc40003f86270 */
[----:B------:R-:W-:Y:S01]  /*7600*/  IMAD.MOV R2, RZ, RZ, -R2 ;  /* 0x000000ffff027224 */ /* 0x000fe200078e0a02 */
[----:B------:R0:W-:Y:S01]  /*7610*/  STL [R1+0x30c], R7 ;  /* 0x00030c0701007387 */ /* 0x0001e20000100800 */
[----:B------:R-:W-:Y:S01]  /*7620*/  IABS R17, R17 ;  /* 0x0000001100117213 */ /* 0x000fe20000000000 */
[----:B------:R-:W-:-:S04]  /*7630*/  IMAD.HI.U32 R16, R11, R14, RZ ;  /* 0x0000000e0b107227 */ /* 0x000fc800078e00ff */
[--C-:B------:R-:W-:Y:S02]  /*7640*/  @!P1 IMAD.IADD R15, R15, 0x1, -R8.reuse ;  /* 0x000000010f0f9824 */ /* 0x100fe400078e0a08 */
[C---:B------:R-:W-:Y:S01]  /*7650*/  IMAD R5, R8.reuse, R2, R5 ;  /* 0x0000000208057224 */ /* 0x040fe200078e0205 */
[----:B------:R-:W-:Y:S01]  /*7660*/  IABS R2, R3 ;  /* 0x0000000300027213 */ /* 0x000fe20000000000 */
[----:B0-----:R-:W-:Y:S02]  /*7670*/  IMAD.MOV.U32 R7, RZ, RZ, R15 ;  /* 0x000000ffff077224 */ /* 0x001fe400078e000f */
[----:B------:R-:W-:Y:S01]  /*7680*/  IMAD.MOV.U32 R15, RZ, RZ, R17 ;  /* 0x000000ffff0f7224 */ /* 0x000fe200078e0011 */
[----:B------:R-:W-:Y:S01]  /*7690*/  ISETP.GT.U32.AND P1, PT, R8, R5, PT ;  /* 0x000000050800720c */ /* 0x000fe20003f24070 */
[----:B------:R-:W-:Y:S02]  /*76a0*/  @!P2 IMAD.MOV R7, RZ, RZ, -R7 ;  /* 0x000000ffff07a224 */ /* 0x000fe400078e0a07 */
[----:B------:R-:W-:-:S02]  /*76b0*/  @!P3 IMAD.IADD R4, R4, 0x1, -R8 ;  /* 0x000000010404b824 */ /* 0x000fc400078e0a08 */
[----:B------:R-:W-:Y:S01]  /*76c0*/  IMAD.MOV R17, RZ, RZ, -R16 ;  /* 0x000000ffff117224 */ /* 0x000fe200078e0a10 */
[----:B------:R0:W-:Y:S01]  /*76d0*/  STL [R1+0x308], R7 ;  /* 0x0003080701007387 */ /* 0x0001e20000100800 */
[----:B------:R-:W-:Y:S01]  /*76e0*/  @!P0 IMAD.IADD R13, R13, 0x1, -R8 ;  /* 0x000000010d0d8824 */ /* 0x000fe200078e0a08 */
[----:B------:R-:W-:Y:S01]  /*76f0*/  ISETP.GE.AND P0, PT, R0, RZ, PT ;  /* 0x000000ff0000720c */ /* 0x000fe20003f06270 */
[C---:B------:R-:W-:Y:S01]  /*7700*/  IMAD R0, R8.reuse, R17, R14 ;  /* 0x0000001108007224 */ /* 0x040fe200078e020e */
[----:B------:R-:W-:Y:S01]  /*7710*/  ISETP.GT.U32.AND P3, PT, R8, R4, PT ;  /* 0x000000040800720c */ /* 0x000fe20003f64070 */
[----:B------:R-:W-:-:S04]  /*7720*/  IMAD.HI.U32 R18, R11, R2, RZ ;  /* 0x000000020b127227 */ /* 0x000fc800078e00ff */
[----:B------:R-:W-:Y:S02]  /*7730*/  IMAD.MOV R18, RZ, RZ, -R18 ;  /* 0x000000ffff127224 */ /* 0x000fe400078e0a12 */
[----:B0-----:R-:W-:Y:S01]  /*7740*/  IMAD.MOV.U32 R7, RZ, RZ, R13 ;  /* 0x000000ffff077224 */ /* 0x001fe200078e000d */
[----:B------:R-:W-:Y:S01]  /*7750*/  LOP3.LUT R13, R10, 0xec, RZ, 0xfc, !PT ;  /* 0x000000ec0a0d7812 */ /* 0x000fe200078efcff */
[----:B------:R-:W-:Y:S02]  /*7760*/  @!P1 IMAD.IADD R5, R5, 0x1, -R8 ;  /* 0x0000000105059824 */ /* 0x000fe400078e0a08 */
[----:B------:R-:W-:Y:S01]  /*7770*/  @!P5 IMAD.MOV R7, RZ, RZ, -R7 ;  /* 0x000000ffff07d224 */ /* 0x000fe200078e0a07 */
[C---:B------:R-:W-:Y:S01]  /*7780*/  ISETP.GT.U32.AND P5, PT, R8.reuse, R0, PT ;  /* 0x000000000800720c */ /* 0x040fe20003fa4070 */
[C---:B------:R-:W-:Y:S01]  /*7790*/  IMAD R2, R8.reuse, R18, R2 ;  /* 0x0000001208027224 */ /* 0x040fe200078e0202 */
[----:B------:R-:W-:Y:S01]  /*77a0*/  ISETP.GT.U32.AND P1, PT, R8, R5, PT ;  /* 0x000000050800720c */ /* 0x000fe20003f24070 */
[----:B------:R-:W-:Y:S01]  /*77b0*/  @!P3 IMAD.IADD R4, R4, 0x1, -R8 ;  /* 0x000000010404b824 */ /* 0x000fe200078e0a08 */
[----:B------:R0:W-:Y:S01]  /*77c0*/  STL [R1+0x304], R7 ;  /* 0x0003040701007387 */ /* 0x0001e20000100800 */
[----:B------:R-:W-:Y:S01]  /*77d0*/  ISETP.GE.AND P3, PT, R3, RZ, PT ;  /* 0x000000ff0300720c */ /* 0x000fe20003f66270 */
[----:B------:R-:W-:Y:S01]  /*77e0*/  IMAD.HI.U32 R16, R11, R15, RZ ;  /* 0x0000000f0b107227 */ /* 0x000fe200078e00ff */
[----:B------:R-:W-:-:S02]  /*77f0*/  ISETP.GT.U32.AND P2, PT, R8, R2, PT ;  /* 0x000000020800720c */ /* 0x000fc40003f44070 */
[----:B------:R-:W-:Y:S01]  /*7800*/  LOP3.LUT R3, R10, 0xea, RZ, 0xfc, !PT ;  /* 0x000000ea0a037812 */ /* 0x000fe200078efcff */
[----:B------:R-:W-:Y:S01]  /*7810*/  IMAD.MOV R16, RZ, RZ, -R16 ;  /* 0x000000ffff107224 */ /* 0x000fe200078e0a10 */
[----:B------:R-:W-:Y:S02]  /*7820*/  IABS R17, R13 ;  /* 0x0000000d00117213 */ /* 0x000fe40000000000 */
[----:B------:R-:W-:Y:S01]  /*7830*/  @!P5 IMAD.IADD R0, R0, 0x1, -R8 ;  /* 0x000000010000d824 */ /* 0x000fe200078e0a08 */
[----:B------:R-:W-:Y:S01]  /*7840*/  IABS R14, R3 ;  /* 0x00000003000e7213 */ /* 0x000fe20000000000 */
[----:B0-----:R-:W-:Y:S01]  /*7850*/  IMAD.MOV.U32 R7, RZ, RZ, R4 ;  /* 0x000000ffff077224 */ /* 0x001fe200078e0004 */
[----:B------:R-:W-:Y:S01]  /*7860*/  ISETP.GE.AND P5, PT, R12, RZ, PT ;  /* 0x000000ff0c00720c */ /* 0x000fe20003fa6270 */
[----:B------:R-:W-:-:S04]  /*7870*/  IMAD.HI.U32 R12, R11, R17, RZ ;  /* 0x000000110b0c7227 */ /* 0x000fc800078e00ff */
[----:B------:R-:W-:Y:S01]  /*7880*/  @!P6 IMAD.MOV R7, RZ, RZ, -R7 ;  /* 0x000000ffff07e224 */ /* 0x000fe200078e0a07 */
[----:B------:R-:W-:Y:S01]  /*7890*/  ISETP.GT.U32.AND P6, PT, R8, R0, PT ;  /* 0x000000000800720c */ /* 0x000fe20003fc4070 */
[----:B------:R-:W-:Y:S02]  /*78a0*/  IMAD.MOV.U32 R4, RZ, RZ, R14 ;  /* 0x000000ffff047224 */ /* 0x000fe400078e000e */
[--C-:B------:R-:W-:Y:S01]  /*78b0*/  @!P1 IMAD.IADD R5, R5, 0x1, -R8.reuse ;  /* 0x0000000105059824 */ /* 0x100fe200078e0a08 */
[----:B------:R-:W-:Y:S01]  /*78c0*/  STL [R1+0x2e8], R7 ;  /* 0x0002e80701007387 */ /* 0x000fe20000100800 */
[----:B------:R-:W-:Y:S02]  /*78d0*/  @!P2 IMAD.IADD R2, R2, 0x1, -R8 ;  /* 0x000000010202a824 */ /* 0x000fe400078e0a08 */
[----:B------:R-:W-:-:S03]  /*78e0*/  IMAD.HI.U32 R14, R11, R4, RZ ;  /* 0x000000040b0e7227 */ /* 0x000fc600078e00ff */
[C---:B------:R-:W-:Y:S01]  /*78f0*/  ISETP.GT.U32.AND P2, PT, R8.reuse, R2, PT ;  /* 0x000000020800720c */ /* 0x040fe20003f44070 */
[----:B------:R-:W-:Y:S02]  /*7900*/  IMAD.MOV R12, RZ, RZ, -R12 ;  /* 0x000000ffff0c7224 */ /* 0x000fe400078e0a0c */
[----:B------:R-:W-:Y:S01]  /*7910*/  @!P0 IMAD.MOV R5, RZ, RZ, -R5 ;  /* 0x000000ffff058224 */ /* 0x000fe200078e0a05 */
[----:B------:R-:W-:Y:S01]  /*7920*/  ISETP.GE.AND P0, PT, R3, RZ, PT ;  /* 0x000000ff0300720c */ /* 0x000fe20003f06270 */
[----:B------:R-:W-:Y:S01]  /*7930*/  IMAD R15, R8, R16, R15 ;  /* 0x00000010080f7224 */ /* 0x000fe200078e020f */
[----:B------:R-:W-:Y:S01]  /*7940*/  LOP3.LUT R3, R10, 0xe8, RZ, 0xfc, !PT ;  /* 0x000000e80a037812 */ /* 0x000fe200078efcff */
[----:B------:R-:W-:Y:S01]  /*7950*/  IMAD.MOV R14, RZ, RZ, -R14 ;  /* 0x000000ffff0e7224 */ /* 0x000fe200078e0a0e */
[----:B------:R0:W-:Y:S01]  /*7960*/  STL [R1+0x2ec], R5 ;  /* 0x0002ec0501007387 */ /* 0x0001e20000100800 */
[C---:B------:R-:W-:Y:S01]  /*7970*/  IMAD R17, R8.reuse, R12, R17 ;  /* 0x0000000c08117224 */ /* 0x040fe200078e0211 */
[----:B------:R-:W-:Y:S01]  /*7980*/  ISETP.GT.U32.AND P1, PT, R8, R15, PT ;  /* 0x0000000f0800720c */ /* 0x000fe20003f24070 */
[----:B------:R-:W-:-:S02]  /*7990*/  @!P6 IMAD.IADD R0, R0, 0x1, -R8 ;  /* 0x000000010000e824 */ /* 0x000fc400078e0a08 */
[C---:B------:R-:W-:Y:S01]  /*79a0*/  IMAD R4, R8.reuse, R14, R4 ;  /* 0x0000000e08047224 */ /* 0x040fe200078e0204 */
[----:B------:R-:W-:Y:S01]  /*79b0*/  ISETP.GT.U32.AND P6, PT, R8, R17, PT ;  /* 0x000000110800720c */ /* 0x000fe20003fc4070 */
[----:B------:R-:W-:Y:S01]  /*79c0*/  @!P2 IMAD.IADD R2, R2, 0x1, -R8 ;  /* 0x000000010202a824 */ /* 0x000fe200078e0a08 */
[----:B------:R-:W-:Y:S01]  /*79d0*/  ISETP.GE.AND P2, PT, R13, RZ, PT ;  /* 0x000000ff0d00720c */ /* 0x000fe20003f46270 */
[----:B------:R-:W-:Y:S02]  /*79e0*/  VIADD R14, R9, 0xde ;  /* 0x000000de090e7836 */ /* 0x000fe40000000000 */
[----:B0-----:R-:W-:Y:S01]  /*79f0*/  IMAD.MOV.U32 R5, RZ, RZ, R0 ;  /* 0x000000ffff057224 */ /* 0x001fe200078e0000 */
[----:B------:R-:W-:Y:S01]  /*7a00*/  LOP3.LUT R0, R10, 0xe6, RZ, 0xfc, !PT ;  /* 0x000000e60a007812 */ /* 0x000fe200078efcff */
[----:B------:R-:W-:Y:S01]  /*7a10*/  @!P3 IMAD.MOV R2, RZ, RZ, -R2 ;  /* 0x000000ffff02b224 */ /* 0x000fe200078e0a02 */
[----:B------:R-:W-:Y:S01]  /*7a20*/  ISETP.GE.AND P3, PT, R3, RZ, PT ;  /* 0x000000ff0300720c */ /* 0x000fe20003f66270 */
[----:B------:R-:W-:Y:S01]  /*7a30*/  @!P5 IMAD.MOV R5, RZ, RZ, -R5 ;  /* 0x000000ffff05d224 */ /* 0x000fe200078e0a05 */
[C---:B------:R-:W-:Y:S01]  /*7a40*/  ISETP.GT.U32.AND P5, PT, R8.reuse, R4, PT ;  /* 0x000000040800720c */ /* 0x040fe20003fa4070 */
[--C-:B------:R-:W-:Y:S01]  /*7a50*/  @!P1 IMAD.IADD R15, R15, 0x1, -R8.reuse ;  /* 0x000000010f0f9824 */ /* 0x100fe200078e0a08 */
[----:B------:R-:W-:Y:S01]  /*7a60*/  IABS R3, R3 ;  /* 0x0000000300037213 */ /* 0x000fe20000000000 */
[----:B------:R-:W-:Y:S01]  /*7a70*/  @!P6 IMAD.IADD R17, R17, 0x1, -R8 ;  /* 0x000000011111e824 */ /* 0x000fe200078e0a08 */
[----:B------:R0:W-:Y:S02]  /*7a80*/  STL [R1+0x2f4], R2 ;  /* 0x0002f40201007387 */ /* 0x0001e40000100800 */
[C---:B------:R-:W-:Y:S01]  /*7a90*/  ISETP.GT.U32.AND P1, PT, R8.reuse, R15, PT ;  /* 0x0000000f0800720c */ /* 0x040fe20003f24070 */
[----:B------:R-:W-:Y:S01]  /*7aa0*/  IMAD.HI.U32 R13, R11, R3, RZ ;  /* 0x000000030b0d7227 */ /* 0x000fe200078e00ff */
[----:B------:R-:W-:Y:S01]  /*7ab0*/  ISETP.GT.U32.AND P6, PT, R8, R17, PT ;  /* 0x000000110800720c */ /* 0x000fe20003fc4070 */
[----:B------:R3:W-:Y:S02]  /*7ac0*/  STL [R1+0x2f8], R5 ;  /* 0x0002f80501007387 */ /* 0x0007e40000100800 */
[----:B------:R-:W-:-:S02]  /*7ad0*/  IMAD.MOV R13, RZ, RZ, -R13 ;  /* 0x000000ffff0d7224 */ /* 0x000fc400078e0a0d */
[----:B------:R-:W-:Y:S01]  /*7ae0*/  @!P5 IMAD.IADD R4, R4, 0x1, -R8 ;  /* 0x000000010404d824 */ /* 0x000fe200078e0a08 */
[----:B0-----:R-:W-:Y:S01]  /*7af0*/  IABS R2, R0 ;  /* 0x0000000000027213 */ /* 0x001fe20000000000 */
[----:B------:R-:W-:Y:S01]  /*7b00*/  IMAD R3, R8, R13, R3 ;  /* 0x0000000d08037224 */ /* 0x000fe200078e0203 */
[----:B------:R-:W-:Y:S02]  /*7b10*/  LOP3.LUT R13, R10, 0xe0, RZ, 0xfc, !PT ;  /* 0x000000e00a0d7812 */ /* 0x000fe400078efcff */
[----:B------:R-:W-:Y:S01]  /*7b20*/  ISETP.GT.U32.AND P5, PT, R8, R4, PT ;  /* 0x000000040800720c */ /* 0x000fe20003fa4070 */
[----:B------:R-:W-:Y:S01]  /*7b30*/  IMAD.HI.U32 R12, R11, R2, RZ ;  /* 0x000000020b0c7227 */ /* 0x000fe200078e00ff */
[----:B---3--:R-:W-:Y:S02]  /*7b40*/  LOP3.LUT R5, R10, 0xe4, RZ, 0xfc, !PT ;  /* 0x000000e40a057812 */ /* 0x008fe400078efcff */
[----:B------:R-:W-:Y:S01]  /*7b50*/  IABS R16, R13 ;  /* 0x0000000d00107213 */ /* 0x000fe20000000000 */
[----:B------:R-:W-:-:S02]  /*7b60*/  IMAD.MOV R12, RZ, RZ, -R12 ;  /* 0x000000ffff0c7224 */ /* 0x000fc400078e0a0c */
[----:B------:R-:W-:Y:S01]  /*7b70*/  @!P1 IMAD.IADD R15, R15, 0x1, -R8 ;  /* 0x000000010f0f9824 */ /* 0x000fe200078e0a08 */
[----:B------:R-:W-:Y:S01]  /*7b80*/  ISETP.GE.AND P1, PT, R0, RZ, PT ;  /* 0x000000ff0000720c */ /* 0x000fe20003f26270 */
[C---:B------:R-:W-:Y:S01]  /*7b90*/  IMAD R2, R8.reuse, R12, R2 ;  /* 0x0000000c08027224 */ /* 0x040fe200078e0202 */
[----:B------:R-:W-:Y:S01]  /*7ba0*/  IABS R0, R5 ;  /* 0x0000000500007213 */ /* 0x000fe20000000000 */
[--C-:B------:R-:W-:Y:S01]  /*7bb0*/  @!P6 IMAD.IADD R17, R17, 0x1, -R8.reuse ;  /* 0x000000011111e824 */ /* 0x100fe200078e0a08 */
[----:B------:R-:W-:Y:S01]  /*7bc0*/  ISETP.GT.U32.AND P6, PT, R8, R3, PT ;  /* 0x000000030800720c */ /* 0x000fe20003fc4070 */
[----:B------:R-:W-:Y:S01]  /*7bd0*/  @!P5 IMAD.IADD R4, R4, 0x1, -R8 ;  /* 0x000000010404d824 */ /* 0x000fe200078e0a08 */
[----:B------:R-:W-:Y:S01]  /*7be0*/  ISETP.GT.U32.AND P5, PT, R8, R2, PT ;  /* 0x000000020800720c */ /* 0x000fe20003fa4070 */
[----:B------:R-:W-:Y:S01]  /*7bf0*/  IMAD.HI.U32 R18, R11, R0, RZ ;  /* 0x000000000b127227 */ /* 0x000fe200078e00ff */
[----:B------:R-:W-:-:S03]  /*7c00*/  LOP3.LUT R12, R10, 0xe2, RZ, 0xfc, !PT ;  /* 0x000000e20a0c7812 */ /* 0x000fc600078efcff */
[----:B------:R-:W-:Y:S01]  /*7c10*/  IMAD.MOV.U32 R7, RZ, RZ, R15 ;  /* 0x000000ffff077224 */ /* 0x000fe200078e000f */
[----:B------:R-:W-:Y:S01]  /*7c20*/  IABS R15, R12 ;  /* 0x0000000c000f7213 */ /* 0x000fe20000000000 */
[----:B------:R-:W-:Y:S02]  /*7c30*/  IMAD.MOV R18, RZ, RZ, -R18 ;  /* 0x000000ffff127224 */ /* 0x000fe400078e0a12 */
[----:B------:R-:W-:Y:S01]  /*7c40*/  @!P4 IMAD.MOV R7, RZ, RZ, -R7 ;  /* 0x000000ffff07c224 */ /* 0x000fe200078e0a07 */
[----:B------:R-:W-:Y:S01]  /*7c50*/  ISETP.GE.AND P4, PT, R14, RZ, PT ;  /* 0x000000ff0e00720c */ /* 0x000fe20003f86270 */
[----:B------:R-:W-:Y:S01]  /*7c60*/  @!P6 IMAD.IADD R3, R3, 0x1, -R8 ;  /* 0x000000010303e824 */ /* 0x000fe200078e0a08 */
[----:B------:R-:W-:Y:S01]  /*7c70*/  IABS R14, R14 ;  /* 0x0000000e000e7213 */ /* 0x000fe20000000000 */
[----:B------:R-:W-:Y:S01]  /*7c80*/  IMAD R0, R8, R18, R0 ;  /* 0x0000001208007224 */ /* 0x000fe200078e0200 */
[----:B------:R0:W-:Y:S01]  /*7c90*/  STL [R1+0x2f0], R7 ;  /* 0x0002f00701007387 */ /* 0x0001e20000100800 */
[----:B------:R-:W-:Y:S01]  /*7ca0*/  @!P5 IMAD.IADD R2, R2, 0x1, -R8 ;  /* 0x000000010202d824 */ /* 0x000fe200078e0a08 */
[C---:B------:R-:W-:Y:S01]  /*7cb0*/  ISETP.GT.U32.AND P5, PT, R8.reuse, R3, PT ;  /* 0x000000030800720c */ /* 0x040fe20003fa4070 */
[----:B------:R-:W-:Y:S01]  /*7cc0*/  IMAD.HI.U32 R18, R11, R16, RZ ;  /* 0x000000100b127227 */ /* 0x000fe200078e00ff */
[----:B------:R-:W-:-:S03]  /*7cd0*/  ISETP.GT.U32.AND P6, PT, R8, R0, PT ;  /* 0x000000000800720c */ /* 0x000fc60003fc4070 */
[----:B------:R-:W-:Y:S02]  /*7ce0*/  IMAD.MOV R18, RZ, RZ, -R18 ;  /* 0x000000ffff127224 */ /* 0x000fe400078e0a12 */
[----:B------:R-:W-:Y:S01]  /*7cf0*/  @!P0 IMAD.MOV R4, RZ, RZ, -R4 ;  /* 0x000000ffff048224 */ /* 0x000fe200078e0a04 */
[----:B------:R-:W-:Y:S01]  /*7d00*/  ISETP.GE.AND P0, PT, R5, RZ, PT ;  /* 0x000000ff0500720c */ /* 0x000fe20003f06270 */
[----:B0-----:R-:W-:Y:S02]  /*7d10*/  IMAD.MOV.U32 R7, RZ, RZ, R17 ;  /* 0x000000ffff077224 */ /* 0x001fe400078e0011 */
[----:B------:R-:W-:-:S04]  /*7d20*/  IMAD.HI.U32 R17, R11, R15, RZ ;  /* 0x0000000f0b117227 */ /* 0x000fc800078e00ff */
[----:B------:R-:W-:Y:S01]  /*7d30*/  @!P2 IMAD.MOV R7, RZ, RZ, -R7 ;  /* 0x000000ffff07a224 */ /* 0x000fe200078e0a07 */
[C---:B------:R-:W-:Y:S01]  /*7d40*/  ISETP.GT.U32.AND P2, PT, R8.reuse, R2, PT ;  /* 0x000000020800720c */ /* 0x040fe20003f44070 */
[----:B------:R-:W-:Y:S02]  /*7d50*/  IMAD.MOV R17, RZ, RZ, -R17 ;  /* 0x000000ffff117224 */ /* 0x000fe400078e0a11 */
[C---:B------:R-:W-:Y:S01]  /*7d60*/  IMAD R16, R8.reuse, R18, R16 ;  /* 0x0000001208107224 */ /* 0x040fe200078e0210 */
[----:B------:R0:W-:Y:S01]  /*7d70*/  STL [R1+0x2e4], R7 ;  /* 0x0002e40701007387 */ /* 0x0001e20000100800 */
[----:B------:R-:W-:Y:S02]  /*7d80*/  IMAD R17, R8, R17, R15 ;  /* 0x0000001108117224 */ /* 0x000fe400078e020f */
[--C-:B------:R-:W-:Y:S01]  /*7d90*/  @!P5 IMAD.IADD R3, R3, 0x1, -R8.reuse ;  /* 0x000000010303d824 */ /* 0x100fe200078e0a08 */
[----:B------:R3:W-:Y:S01]  /*7da0*/  STL [R1+0x2d8], R4 ;  /* 0x0002d80401007387 */ /* 0x0007e20000100800 */
[----:B------:R-:W-:Y:S01]  /*7db0*/  @!P6 IMAD.IADD R0, R0, 0x1, -R8 ;  /* 0x000000010000e824 */ /* 0x000fe200078e0a08 */
[----:B------:R-:W-:Y:S01]  /*7dc0*/  ISETP.GT.U32.AND P5, PT, R8, R17, PT ;  /* 0x000000110800720c */ /* 0x000fe20003fa4070 */
[----:B------:R-:W-:-:S03]  /*7dd0*/  IMAD.HI.U32 R19, R11, R14, RZ ;  /* 0x0000000e0b137227 */ /* 0x000fc600078e00ff */
[----:B------:R-:W-:Y:S01]  /*7de0*/  ISETP.GT.U32.AND P6, PT, R8, R0, PT ;  /* 0x000000000800720c */ /* 0x000fe20003fc4070 */
[----:B------:R-:W-:Y:S01]  /*7df0*/  @!P2 IMAD.IADD R2, R2, 0x1, -R8 ;  /* 0x000000010202a824 */ /* 0x000fe200078e0a08 */
[----:B------:R-:W-:Y:S01]  /*7e00*/  ISETP.GT.U32.AND P2, PT, R8, R16, PT ;  /* 0x000000100800720c */ /* 0x000fe20003f44070 */
[----:B0-----:R-:W-:Y:S01]  /*7e10*/  IMAD.MOV.U32 R7, RZ, RZ, R3 ;  /* 0x000000ffff077224 */ /* 0x001fe200078e0003 */
[----:B------:R-:W-:Y:S01]  /*7e20*/  LOP3.LUT R3, R10, 0xdc, RZ, 0xfc, !PT ;  /* 0x000000dc0a037812 */ /* 0x000fe200078efcff */
[----:B---3--:R-:W-:Y:S02]  /*7e30*/  IMAD.MOV.U32 R4, RZ, RZ, R2 ;  /* 0x000000ffff047224 */ /* 0x008fe400078e0002 */
[----:B------:R-:W-:Y:S01]  /*7e40*/  @!P3 IMAD.MOV R7, RZ, RZ, -R7 ;  /* 0x000000ffff07b224 */ /* 0x000fe200078e0a07 */
[----:B------:R-:W-:Y:S01]  /*7e50*/  IABS R15, R3 ;  /* 0x00000003000f7213 */ /* 0x000fe20000000000 */
[----:B------:R-:W-:Y:S01]  /*7e60*/  @!P1 IMAD.MOV R4, RZ, RZ, -R4 ;  /* 0x000000ffff049224 */ /* 0x000fe200078e0a04 */
[----:B------:R-:W-:Y:S01]  /*7e70*/  ISETP.GE.AND P3, PT, R12, RZ, PT ;  /* 0x000000ff0c00720c */ /* 0x000fe20003f66270 */
[--C-:B------:R-:W-:Y:S01]  /*7e80*/  @!P5 IMAD.IADD R17, R17, 0x1, -R8.reuse ;  /* 0x000000011111d824 */ /* 0x100fe200078e0a08 */
[----:B------:R-:W-:Y:S01]  /*7e90*/  STL [R1+0x2d4], R7 ;  /* 0x0002d40701007387 */ /* 0x000fe20000100800 */
[--C-:B------:R-:W-:Y:S01]  /*7ea0*/  @!P6 IMAD.IADD R0, R0, 0x1, -R8.reuse ;  /* 0x000000010000e824 */ /* 0x100fe200078e0a08 */
[----:B------:R-:W-:Y:S01]  /*7eb0*/  ISETP.GE.AND P6, PT, R13, RZ, PT ;  /* 0x000000ff0d00720c */ /* 0x000fe20003fc6270 */
[----:B------:R-:W-:Y:S01]  /*7ec0*/  @!P2 IMAD.IADD R16, R16, 0x1, -R8 ;  /* 0x000000011010a824 */ /* 0x000fe200078e0a08 */
[----:B------:R0:W-:Y:S01]  /*7ed0*/  STL [R1+0x2d0], R4 ;  /* 0x0002d00401007387 */ /* 0x0001e20000100800 */
[----:B------:R-:W-:Y:S01]  /*7ee0*/  ISETP.GT.U32.AND P2, PT, R8, R17, PT ;  /* 0x000000110800720c */ /* 0x000fe20003f44070 */
[----:B------:R-:W-:Y:S01]  /*7ef0*/  IMAD.MOV R19, RZ, RZ, -R19 ;  /* 0x000000ffff137224 */ /* 0x000fe200078e0a13 */
[----:B------:R-:W-:Y:S01]  /*7f00*/  ISETP.GE.AND P5, PT, R3, RZ, PT ;  /* 0x000000ff0300720c */ /* 0x000fe20003fa6270 */
[----:B------:R-:W-:Y:S01]  /*7f10*/  IMAD.MOV.U32 R2, RZ, RZ, R0 ;  /* 0x000000ffff027224 */ /* 0x000fe200078e0000 */
[----:B------:R-:W-:Y:S01]  /*7f20*/  LOP3.LUT R3, R10, 0xd8, RZ, 0xfc, !PT ;  /* 0x000000d80a037812 */ /* 0x000fe200078efcff */
[----:B------:R-:W-:Y:S01]  /*7f30*/  IMAD R14, R8, R19, R14 ;  /* 0x00000013080e7224 */ /* 0x000fe200078e020e */
[----:B------:R-:W-:Y:S01]  /*7f40*/  LOP3.LUT R0, R10, 0xd6, RZ, 0xfc, !PT ;  /* 0x000000d60a007812 */ /* 0x000fe200078efcff */
[----:B------:R-:W-:Y:S01]  /*7f50*/  @!P0 IMAD.MOV R2, RZ, RZ, -R2 ;  /* 0x000000ffff028224 */ /* 0x000fe200078e0a02 */
[C---:B------:R-:W-:Y:S01]  /*7f60*/  ISETP.GT.U32.AND P0, PT, R8.reuse, R16, PT ;  /* 0x000000100800720c */ /* 0x040fe20003f04070 */
[----:B0-----:R-:W-:Y:S01]  /*7f70*/  IMAD.HI.U32 R4, R11, R15, RZ ;  /* 0x0000000f0b047227 */ /* 0x001fe200078e00ff */
[----:B------:R-:W-:-:S02]  /*7f80*/  ISETP.GT.U32.AND P1, PT, R8, R14, PT ;  /* 0x0000000e0800720c */ /* 0x000fc40003f24070 */
[----:B------:R0:W-:Y:S01]  /*7f90*/  STL [R1+0x2cc], R2 ;  /* 0x0002cc0201007387 */ /* 0x0001e20000100800 */
[----:B------:R-:W-:Y:S01]  /*7fa0*/  IMAD.MOV R4, RZ, RZ, -R4 ;  /* 0x000000ffff047224 */ /* 0x000fe200078e0a04 */
[----:B------:R-:W-:Y:S01]  /*7fb0*/  IABS R23, R3 ;  /* 0x0000000300177213 */ /* 0x000fe20000000000 */
[--C-:B------:R-:W-:Y:S01]  /*7fc0*/  @!P2 IMAD.IADD R17, R17, 0x1, -R8.reuse ;  /* 0x000000011111a824 */ /* 0x100fe200078e0a08 */
[----:B------:R-:W-:Y:S01]  /*7fd0*/  IABS R5, R0 ;  /* 0x0000000000057213 */ /* 0x000fe20000000000 */
[----:B------:R-:W-:Y:S02]  /*7fe0*/  IMAD R15, R8, R4, R15 ;  /* 0x00000004080f7224 */ /* 0x000fe400078e020f */
[----:B------:R-:W-:Y:S01]  /*7ff0*/  IMAD.MOV.U32 R7, RZ, RZ, R17 ;  /* 0x000000ffff077224 */ /* 0x000fe200078e0011 */
[----:B------:R-:W-:Y:S01]  /*8000*/  LOP3.LUT R17, R10, 0xd2, RZ, 0xfc, !PT ;  /* 0x000000d20a117812 */ /* 0x000fe200078efcff */
[--C-:B------:R-:W-:Y:S01]  /*8010*/  @!P0 IMAD.IADD R16, R16, 0x1, -R8.reuse ;  /* 0x0000000110108824 */ /* 0x100fe200078e0a08 */
[----:B0-----:R-:W-:Y:S01]  /*8020*/  LOP3.LUT R2, R10, 0xda, RZ, 0xfc, !PT ;  /* 0x000000da0a027812 */ /* 0x001fe200078efcff */
[----:B------:R-:W-:Y:S01]  /*8030*/  @!P1 IMAD.IADD R14, R14, 0x1, -R8 ;  /* 0x000000010e0e9824 */ /* 0x000fe200078e0a08 */
[C---:B------:R-:W-:Y:S01]  /*8040*/  ISETP.GT.U32.AND P2, PT, R8.reuse, R15, PT ;  /* 0x0000000f0800720c */ /* 0x040fe20003f44070 */
[----:B------:R-:W-:Y:S01]  /*8050*/  IMAD.MOV.U32 R12, RZ, RZ, R16 ;  /* 0x000000ffff0c7224 */ /* 0x000fe200078e0010 */
[----:B------:R-:W-:Y:S01]  /*8060*/  IABS R13, R2 ;  /* 0x00000002000d7213 */ /* 0x000fe20000000000 */
[----:B------:R-:W-:Y:S01]  /*8070*/  @!P3 IMAD.MOV R7, RZ, RZ, -R7 ;  /* 0x000000ffff07b224 */ /* 0x000fe200078e0a07 */
[----:B------:R-:W-:Y:S01]  /*8080*/  ISETP.GT.U32.AND P1, PT, R8, R14, PT ;  /* 0x0000000e0800720c */ /* 0x000fe20003f24070 */
[----:B------:R-:W-:Y:S01]  /*8090*/  @!P6 IMAD.MOV R12, RZ, RZ, -R12 ;  /* 0x000000ffff0ce224 */ /* 0x000fe200078e0a0c */
[----:B------:R-:W-:Y:S01]  /*80a0*/  ISETP.GE.AND P0, PT, R2, RZ, PT ;  /* 0x000000ff0200720c */ /* 0x000fe20003f06270 */
[----:B------:R-:W-:Y:S01]  /*80b0*/  IMAD.HI.U32 R4, R11, R13, RZ ;  /* 0x0000000d0b047227 */ /* 0x000fe200078e00ff */
[----:B------:R0:W-:Y:S01]  /*80c0*/  STL [R1+0x2c8], R7 ;  /* 0x0002c80701007387 */ /* 0x0001e20000100800 */
[----:B------:R-:W-:-:S02]  /*80d0*/  ISETP.GE.AND P3, PT, R0, RZ, PT ;  /* 0x000000ff0000720c */ /* 0x000fc40003f66270 */
[----:B------:R-:W-:Y:S01]  /*80e0*/  IMAD.MOV R4, RZ, RZ, -R4 ;  /* 0x000000ffff047224 */ /* 0x000fe200078e0a04 */
[----:B------:R-:W-:Y:S01]  /*80f0*/  STL [R1+0x2c4], R12 ;  /* 0x0002c40c01007387 */ /* 0x000fe20000100800 */
[----:B------:R-:W-:Y:S01]  /*8100*/  @!P2 IMAD.IADD R15, R15, 0x1, -R8 ;  /* 0x000000010f0fa824 */ /* 0x000fe200078e0a08 */
[----:B------:R-:W-:Y:S01]  /*8110*/  LOP3.LUT R16, R10, 0xd0, RZ, 0xfc, !PT ;  /* 0x000000d00a107812 */ /* 0x000fe200078efcff */
[----:B------:R-:W-:Y:S01]  /*8120*/  IMAD R13, R8, R4, R13 ;  /* 0x00000004080d7224 */ /* 0x000fe200078e020d */
[----:B------:R-:W-:Y:S01]  /*8130*/  LOP3.LUT R4, R10, 0xd4, RZ, 0xfc, !PT ;  /* 0x000000d40a047812 */ /* 0x000fe200078efcff */
[----:B------:R-:W-:Y:S01]  /*8140*/  IMAD.HI.U32 R2, R11, R23, RZ ;  /* 0x000000170b027227 */ /* 0x000fe200078e00ff */
[C---:B------:R-:W-:Y:S02]  /*8150*/  ISETP.GT.U32.AND P2, PT, R8.reuse, R15, PT ;  /* 0x0000000f0800720c */ /* 0x040fe40003f44070 */
[----:B------:R-:W-:Y:S01]  /*8160*/  ISETP.GT.U32.AND P6, PT, R8, R13, PT ;  /* 0x0000000d0800720c */ /* 0x000fe20003fc4070 */
[----:B------:R-:W-:Y:S01]  /*8170*/  IMAD.MOV R2, RZ, RZ, -R2 ;  /* 0x000000ffff027224 */ /* 0x000fe200078e0a02 */
[----:B------:R-:W-:Y:S01]  /*8180*/  IABS R18, R4 ;  /* 0x0000000400127213 */ /* 0x000fe20000000000 */
[----:B------:R-:W-:Y:S01]  /*8190*/  @!P1 IMAD.IADD R14, R14, 0x1, -R8 ;  /* 0x000000010e0e9824 */ /* 0x000fe200078e0a08 */
[----:B------:R-:W-:Y:S01]  /*81a0*/  ISETP.GE.AND P1, PT, R3, RZ, PT ;  /* 0x000000ff0300720c */ /* 0x000fe20003f26270 */
[----:B------:R-:W-:Y:S01]  /*81b0*/  IMAD R23, R8, R2, R23 ;  /* 0x0000000208177224 */ /* 0x000fe200078e0217 */
[----:B------:R-:W-:Y:S01]  /*81c0*/  IABS R2, R16 ;  /* 0x0000001000027213 */ /* 0x000fe20000000000 */
[----:B0-----:R-:W-:-:S02]  /*81d0*/  IMAD.MOV.U32 R7, RZ, RZ, R14 ;  /* 0x000000ffff077224 */ /* 0x001fc400078e000e */
[----:B------:R-:W-:-:S04]  /*81e0*/  IMAD.HI.U32 R3, R11, R5, RZ ;  /* 0x000000050b037227 */ /* 0x000fc800078e00ff */
[--C-:B------:R-:W-:Y:S01]  /*81f0*/  @!P2 IMAD.IADD R15, R15, 0x1, -R8.reuse ;  /* 0x000000010f0fa824 */ /* 0x100fe200078e0a08 */
[C---:B------:R-:W-:Y:S01]  /*8200*/  ISETP.GT.U32.AND P2, PT, R8.reuse, R23, PT ;  /* 0x000000170800720c */ /* 0x040fe20003f44070 */
[----:B------:R-:W-:Y:S02]  /*8210*/  @!P6 IMAD.IADD R13, R13, 0x1, -R8 ;  /* 0x000000010d0de824 */ /* 0x000fe400078e0a08 */
[----:B------:R-:W-:Y:S02]  /*8220*/  @!P4 IMAD.MOV R7, RZ, RZ, -R7 ;  /* 0x000000ffff07c224 */ /* 0x000fe400078e0a07 */
[----:B------:R-:W-:Y:S01]  /*8230*/  IMAD.MOV R0, RZ, RZ, -R3 ;  /* 0x000000ffff007224 */ /* 0x000fe200078e0a03 */
[----:B------:R-:W-:Y:S01]  /*8240*/  ISETP.GT.U32.AND P6, PT, R8, R13, PT ;  /* 0x0000000d0800720c */ /* 0x000fe20003fc4070 */
[----:B------:R-:W-:Y:S01]  /*8250*/  IMAD.HI.U32 R19, R11, R18, RZ ;  /* 0x000000120b137227 */ /* 0x000fe200078e00ff */
[----:B------:R0:W-:Y:S01]  /*8260*/  STL [R1+0x2c0], R7 ;  /* 0x0002c00701007387 */ /* 0x0001e20000100800 */
[----:B------:R-:W-:-:S02]  /*8270*/  IABS R3, R17 ;  /* 0x0000001100037213 */ /* 0x000fc40000000000 */
[C---:B------:R-:W-:Y:S02]  /*8280*/  IMAD R5, R8.reuse, R0, R5 ;  /* 0x0000000008057224 */ /* 0x040fe400078e0205 */
[--C-:B------:R-:W-:Y:S02]  /*8290*/  @!P2 IMAD.IADD R23, R23, 0x1, -R8.reuse ;  /* 0x000000011717a824 */ /* 0x100fe400078e0a08 */
[----:B------:R-:W-:Y:S02]  /*82a0*/  VIADD R0, R9, 0xce ;  /* 0x000000ce09007836 */ /* 0x000fe40000000000 */
[----:B------:R-:W-:Y:S01]  /*82b0*/  IMAD.HI.U32 R20, R11, R3, RZ ;  /* 0x000000030b147227 */ /* 0x000fe200078e00ff */
[----:B------:R-:W-:Y:S02]  /*82c0*/  ISETP.GT.U32.AND P2, PT, R8, R23, PT ;  /* 0x000000170800720c */ /* 0x000fe40003f44070 */
[----:B------:R-:W-:Y:S01]  /*82d0*/  ISETP.GE.AND P4, PT, R0, RZ, PT ;  /* 0x000000ff0000720c */ /* 0x000fe20003f86270 */
[----:B0-----:R-:W-:Y:S01]  /*82e0*/  IMAD.MOV.U32 R7, RZ, RZ, R15 ;  /* 0x000000ffff077224 */ /* 0x001fe200078e000f */
[----:B------:R-:W-:Y:S01]  /*82f0*/  IABS R0, R0 ;  /* 0x0000000000007213 */ /* 0x000fe20000000000 */
[----:B------:R-:W-:Y:S01]  /*8300*/  @!P6 IMAD.IADD R13, R13, 0x1, -R8 ;  /* 0x000000010d0de824 */ /* 0x000fe200078e0a08 */
[----:B------:R-:W-:Y:S01]  /*8310*/  ISETP.GE.AND P6, PT, R4, RZ, PT ;  /* 0x000000ff0400720c */ /* 0x000fe20003fc6270 */
[----:B------:R-:W-:Y:S01]  /*8320*/  @!P5 IMAD.MOV R7, RZ, RZ, -R7 ;  /* 0x000000ffff07d224 */ /* 0x000fe200078e0a07 */
[----:B------:R-:W-:Y:S01]  /*8330*/  ISETP.GT.U32.AND P5, PT, R8, R5, PT ;  /* 0x000000050800720c */ /* 0x000fe20003fa4070 */
[----:B------:R-:W-:Y:S01]  /*8340*/  IMAD.MOV R15, RZ, RZ, -R20 ;  /* 0x000000ffff0f7224 */ /* 0x000fe200078e0a14 */
[----:B------:R-:W-:Y:S01]  /*8350*/  LOP3.LUT R20, R10, 0xc8, RZ, 0xfc, !PT ;  /* 0x000000c80a147812 */ /* 0x000fe200078efcff */
[C---:B------:R-:W-:Y:S01]  /*8360*/  IMAD.HI.U32 R14, R11.reuse, R2, RZ ;  /* 0x000000020b0e7227 */ /* 0x040fe200078e00ff */
[----:B------:R0:W-:Y:S03]  /*8370*/  STL [R1+0x2bc], R7 ;  /* 0x0002bc0701007387 */ /* 0x0001e60000100800 */
[----:B------:R-:W-:Y:S01]  /*8380*/  IMAD R3, R8, R15, R3 ;  /* 0x0000000f08037224 */ /* 0x000fe200078e0203 */
[----:B------:R-:W-:Y:S01]  /*8390*/  LOP3.LUT R15, R10, 0xcc, RZ, 0xfc, !PT ;  /* 0x000000cc0a0f7812 */ /* 0x000fe200078efcff */
[----:B------:R-:W-:-:S03]  /*83a0*/  IMAD.HI.U32 R12, R11, R0, RZ ;  /* 0x000000000b0c7227 */ /* 0x000fc600078e00ff */
[----:B------:R-:W-:Y:S01]  /*83b0*/  IABS R22, R15 ;  /* 0x0000000f00167213 */ /* 0x000fe20000000000 */
[----:B------:R-:W-:Y:S02]  /*83c0*/  IMAD.MOV R19, RZ, RZ, -R19 ;  /* 0x000000ffff137224 */ /* 0x000fe400078e0a13 */
[----:B0-----:R-:W-:Y:S02]  /*83d0*/  IMAD.MOV.U32 R7, RZ, RZ, R13 ;  /* 0x000000ffff077224 */ /* 0x001fe400078e000d */
[----:B------:R-:W-:Y:S02]  /*83e0*/  IMAD.MOV R14, RZ, RZ, -R14 ;  /* 0x000000ffff0e7224 */ /* 0x000fe400078e0a0e */
[----:B------:R-:W-:Y:S02]  /*83f0*/  @!P0 IMAD.MOV R7, RZ, RZ, -R7 ;  /* 0x000000ffff078224 */ /* 0x000fe400078e0a07 */
[----:B------:R-:W-:Y:S01]  /*8400*/  @!P5 IMAD.IADD R5, R5, 0x1, -R8 ;  /* 0x000000010505d824 */ /* 0x000fe200078e0a08 */
[C---:B------:R-:W-:Y:S01]  /*8410*/  ISETP.GT.U32.AND P5, PT, R8.reuse, R3, PT ;  /* 0x000000030800720c */ /* 0x040fe20003fa4070 */
[----:B------:R-:W-:Y:S01]  /*8420*/  IMAD.MOV R12, RZ, RZ, -R12 ;  /* 0x000000ffff0c7224 */ /* 0x000fe200078e0a0c */
[----:B------:R0:W-:Y:S01]  /*8430*/  STL [R1+0x29c], R7 ;  /* 0x00029c0701007387 */ /* 0x0001e20000100800 */
[C---:B------:R-:W-:Y:S01]  /*8440*/  IMAD R4, R8.reuse, R19, R18 ;  /* 0x0000001308047224 */ /* 0x040fe200078e0212 */
[C---:B------:R-:W-:Y:S01]  /*8450*/  ISETP.GT.U32.AND P0, PT, R8.reuse, R5, PT ;  /* 0x000000050800720c */ /* 0x040fe20003f04070 */
[----:B------:R-:W-:Y:S01]  /*8460*/  IMAD R2, R8, R14, R2 ;  /* 0x0000000e08027224 */ /* 0x000fe200078e0202 */
[----:B------:R-:W-:Y:S01]  /*8470*/  LOP3.LUT R14, R10, 0xca, RZ, 0xfc, !PT ;  /* 0x000000ca0a0e7812 */ /* 0x000fe200078efcff */
[----:B------:R-:W-:Y:S01]  /*8480*/  @!P2 IMAD.IADD R23, R23, 0x1, -R8 ;  /* 0x000000011717a824 */ /* 0x000fe200078e0a08 */
[C---:B------:R-:W-:Y:S01]  /*8490*/  ISETP.GT.U32.AND P2, PT, R8.reuse, R4, PT ;  /* 0x000000040800720c */ /* 0x040fe20003f44070 */
[----:B------:R-:W-:Y:S01]  /*84a0*/  IMAD R0, R8, R12, R0 ;  /* 0x0000000c08007224 */ /* 0x000fe200078e0200 */
[----:B------:R-:W-:Y:S01]  /*84b0*/  IABS R12, R14 ;  /* 0x0000000e000c7213 */ /* 0x000fe20000000000 */
[----:B------:R-:W-:Y:S01]  /*84c0*/  IMAD.HI.U32 R13, R11, R22, RZ ;  /* 0x000000160b0d7227 */ /* 0x000fe200078e00ff */
[----:B------:R-:W-:-:S02]  /*84d0*/  LOP3.LUT R19, R10, 0xc6, RZ, 0xfc, !PT ;  /* 0x000000c60a137812 */ /* 0x000fc400078efcff */
[----:B------:R-:W-:Y:S01]  /*84e0*/  IABS R18, R20 ;  /* 0x0000001400127213 */ /* 0x000fe20000000000 */
[----:B0-----:R-:W-:Y:S01]  /*84f0*/  IMAD.MOV.U32 R7, RZ, RZ, R23 ;  /* 0x000000ffff077224 */ /* 0x001fe200078e0017 */
[----:B------:R-:W-:Y:S01]  /*8500*/  IABS R24, R19 ;  /* 0x0000001300187213 */ /* 0x000fe20000000000 */
[----:B------:R-:W-:-:S04]  /*8510*/  IMAD.HI.U32 R21, R11, R12, RZ ;  /* 0x0000000c0b157227 */ /* 0x000fc800078e00ff */
[----:B------:R-:W-:Y:S01]  /*8520*/  @!P1 IMAD.MOV R7, RZ, RZ, -R7 ;  /* 0x000000ffff079224 */ /* 0x000fe200078e0a07 */
[----:B------:R-:W-:Y:S01]  /*8530*/  ISETP.GT.U32.AND P1, PT, R8, R2, PT ;  /* 0x000000020800720c */ /* 0x000fe20003f24070 */
[--C-:B------:R-:W-:Y:S02]  /*8540*/  @!P5 IMAD.IADD R3, R3, 0x1, -R8.reuse ;  /* 0x000000010303d824 */ /* 0x100fe400078e0a08 */
[----:B------:R-:W-:Y:S01]  /*8550*/  IMAD.MOV R21, RZ, RZ, -R21 ;  /* 0x000000ffff157224 */ /* 0x000fe200078e0a15 */
[----:B------:R0:W-:Y:S01]  /*8560*/  STL [R1+0x298], R7 ;  /* 0x0002980701007387 */ /* 0x0001e20000100800 */
[--C-:B------:R-:W-:Y:S01]  /*8570*/  @!P2 IMAD.IADD R4, R4, 0x1, -R8.reuse ;  /* 0x000000010404a824 */ /* 0x100fe200078e0a08 */
[C---:B------:R-:W-:Y:S01]  /*8580*/  ISETP.GT.U32.AND P5, PT, R8.reuse, R3, PT ;  /* 0x000000030800720c */ /* 0x040fe20003fa4070 */
[----:B------:R-:W-:Y:S01]  /*8590*/  @!P0 IMAD.IADD R5, R5, 0x1, -R8 ;  /* 0x0000000105058824 */ /* 0x000fe200078e0a08 */
[C---:B------:R-:W-:Y:S01]  /*85a0*/  ISETP.GT.U32.AND P0, PT, R8.reuse, R0, PT ;  /* 0x000000000800720c */ /* 0x040fe20003f04070 */
[C---:B------:R-:W-:Y:S01]  /*85b0*/  IMAD R12, R8.reuse, R21, R12 ;  /* 0x00000015080c7224 */ /* 0x040fe200078e020c */
[----:B------:R-:W-:Y:S01]  /*85c0*/  ISETP.GT.U32.AND P2, PT, R8, R4, PT ;  /* 0x000000040800720c */ /* 0x000fe20003f44070 */
[----:B------:R-:W-:Y:S01]  /*85d0*/  IMAD.MOV R13, RZ, RZ, -R13 ;  /* 0x000000ffff0d7224 */ /* 0x000fe200078e0a0d */
[----:B------:R-:W-:Y:S01]  /*85e0*/  LOP3.LUT R21, R10, 0xc2, RZ, 0xfc, !PT ;  /* 0x000000c20a157812 */ /* 0x000fe200078efcff */
[----:B------:R-:W-:Y:S01]  /*85f0*/  @!P1 IMAD.IADD R2, R2, 0x1, -R8 ;  /* 0x0000000102029824 */ /* 0x000fe200078e0a08 */
[C---:B------:R-:W-:Y:S01]  /*8600*/  ISETP.GT.U32.AND P1, PT, R8.reuse, R12, PT ;  /* 0x0000000c0800720c */ /* 0x040fe20003f24070 */
[----:B------:R-:W-:Y:S01]  /*8610*/  IMAD R13, R8, R13, R22 ;  /* 0x0000000d080d7224 */ /* 0x000fe200078e0216 */
[----:B------:R-:W-:Y:S01]  /*8620*/  IABS R23, R21 ;  /* 0x0000001500177213 */ /* 0x000fe20000000000 */
[----:B------:R-:W-:-:S04]  /*8630*/  IMAD.HI.U32 R22, R11, R24, RZ ;  /* 0x000000180b167227 */ /* 0x000fc800078e00ff */
[--C-:B------:R-:W-:Y:S01]  /*8640*/  @!P5 IMAD.IADD R3, R3, 0x1, -R8.reuse ;  /* 0x000000010303d824 */ /* 0x100fe200078e0a08 */
[----:B------:R-:W-:Y:S01]  /*8650*/  ISETP.GT.U32.AND P5, PT, R8, R13, PT ;  /* 0x0000000d0800720c */ /* 0x000fe20003fa4070 */
[--C-:B------:R-:W-:Y:S01]  /*8660*/  @!P0 IMAD.IADD R0, R0, 0x1, -R8.reuse ;  /* 0x0000000100008824 */ /* 0x100fe200078e0a08 */
[----:B------:R-:W-:Y:S01]  /*8670*/  ISETP.GE.AND P0, PT, R16, RZ, PT ;  /* 0x000000ff1000720c */ /* 0x000fe20003f06270 */
[--C-:B------:R-:W-:Y:S01]  /*8680*/  @!P2 IMAD.IADD R4, R4, 0x1, -R8.reuse ;  /* 0x000000010404a824 */ /* 0x100fe200078e0a08 */
[----:B------:R-:W-:Y:S01]  /*8690*/  ISETP.GE.AND P2, PT, R17, RZ, PT ;  /* 0x000000ff1100720c */ /* 0x000fe20003f46270 */
[----:B------:R-:W-:Y:S01]  /*86a0*/  @!P1 IMAD.IADD R12, R12, 0x1, -R8 ;  /* 0x000000010c0c9824 */ /* 0x000fe200078e0a08 */
[----:B------:R-:W-:Y:S01]  /*86b0*/  ISETP.GT.U32.AND P1, PT, R8, R0, PT ;  /* 0x000000000800720c */ /* 0x000fe20003f24070 */
[----:B------:R-:W-:Y:S01]  /*86c0*/  IMAD.HI.U32 R17, R11, R18, RZ ;  /* 0x000000120b117227 */ /* 0x000fe200078e00ff */
[----:B------:R-:W-:-:S03]  /*86d0*/  LOP3.LUT R16, R10, 0xc4, RZ, 0xfc, !PT ;  /* 0x000000c40a107812 */ /* 0x000fc600078efcff */
[----:B------:R-:W-:Y:S02]  /*86e0*/  IMAD.MOV R17, RZ, RZ, -R17 ;  /* 0x000000ffff117224 */ /* 0x000fe400078e0a11 */
[----:B------:R-:W-:Y:S02]  /*86f0*/  IMAD.MOV R22, RZ, RZ, -R22 ;  /* 0x000000ffff167224 */ /* 0x000fe400078e0a16 */
[----:B------:R-:W-:Y:S01]  /*8700*/  @!P5 IMAD.IADD R13, R13, 0x1, -R8 ;  /* 0x000000010d0dd824 */ /* 0x000fe200078e0a08 */
[C---:B------:R-:W-:Y:S01]  /*8710*/  ISETP.GT.U32.AND P5, PT, R8.reuse, R2, PT ;  /* 0x000000020800720c */ /* 0x040fe20003fa4070 */
[C---:B------:R-:W-:Y:S01]  /*8720*/  IMAD R17, R8.reuse, R17, R18 ;  /* 0x0000001108117224 */ /* 0x040fe200078e0212 */
[----:B------:R-:W-:Y:S01]  /*8730*/  IABS R18, R16 ;  /* 0x0000001000127213 */ /* 0x000fe20000000000 */
[----:B------:R-:W-:Y:S02]  /*8740*/  IMAD R22, R8, R22, R24 ;  /* 0x0000001608167224 */ /* 0x000fe400078e0218 */
[----:B------:R-:W-:-:S02]  /*8750*/  IMAD.MOV.U32 R25, RZ, RZ, R5 ;  /* 0x000000ffff197224 */ /* 0x000fc400078e0005 */
[----:B------:R-:W-:Y:S01]  /*8760*/  @!P1 IMAD.IADD R0, R0, 0x1, -R8 ;  /* 0x0000000100009824 */ /* 0x000fe200078e0a08 */
[C---:B------:R-:W-:Y:S01]  /*8770*/  ISETP.GT.U32.AND P1, PT, R8.reuse, R22, PT ;  /* 0x000000160800720c */ /* 0x040fe20003f24070 */
[----:B0-----:R-:W-:Y:S02]  /*8780*/  IMAD.MOV.U32 R7, RZ, RZ, R4 ;  /* 0x000000ffff077224 */ /* 0x001fe400078e0004 */
[----:B------:R-:W-:Y:S01]  /*8790*/  @!P3 IMAD.MOV R25, RZ, RZ, -R25 ;  /* 0x000000ffff19b224 */ /* 0x000fe200078e0a19 */
[----:B------:R-:W-:Y:S01]  /*87a0*/  ISETP.GT.U32.AND P3, PT, R8, R13, PT ;  /* 0x0000000d0800720c */ /* 0x000fe20003f64070 */
[----:B------:R-:W-:-:S03]  /*87b0*/  IMAD.HI.U32 R4, R11, R18, RZ ;  /* 0x000000120b047227 */ /* 0x000fc600078e00ff */
[----:B------:R-:W-:Y:S01]  /*87c0*/  STL [R1+0x274], R25 ;  /* 0x0002741901007387 */ /* 0x000fe20000100800 */
[----:B------:R-:W-:Y:S02]  /*87d0*/  IMAD.MOV R4, RZ, RZ, -R4 ;  /* 0x000000ffff047224 */ /* 0x000fe400078e0a04 */
[----:B------:R-:W-:Y:S01]  /*87e0*/  @!P6 IMAD.MOV R7, RZ, RZ, -R7 ;  /* 0x000000ffff07e224 */ /* 0x000fe200078e0a07 */
[----:B------:R-:W-:Y:S01]  /*87f0*/  ISETP.GT.U32.AND P6, PT, R8, R12, PT ;  /* 0x0000000c0800720c */ /* 0x000fe20003fc4070 */
[----:B------:R-:W-:Y:S01]  /*8800*/  @!P5 IMAD.IADD R2, R2, 0x1, -R8 ;  /* 0x000000010202d824 */ /* 0x000fe200078e0a08 */
[----:B------:R-:W-:Y:S01]  /*8810*/  ISETP.GE.AND P5, PT, R15, RZ, PT ;  /* 0x000000ff0f00720c */ /* 0x000fe20003fa6270 */
[C---:B------:R-:W-:Y:S01]  /*8820*/  IMAD R5, R8.reuse, R4, R18 ;  /* 0x0000000408057224 */ /* 0x040fe200078e0212 */
[----:B------:R0:W-:Y:S01]  /*8830*/  STL [R1+0x270], R7 ;  /* 0x0002700701007387 */ /* 0x0001e20000100800 */
[----:B------:R-:W-:Y:S01]  /*8840*/  @!P2 IMAD.MOV R3, RZ, RZ, -R3 ;  /* 0x000000ffff03a224 */ /* 0x000fe200078e0a03 */
[----:B------:R-:W-:Y:S01]  /*8850*/  ISETP.GT.U32.AND P2, PT, R8, R17, PT ;  /* 0x000000110800720c */ /* 0x000fe20003f44070 */
[--C-:B------:R-:W-:Y:S01]  /*8860*/  @!P1 IMAD.IADD R22, R22, 0x1, -R8.reuse ;  /* 0x0000000116169824 */ /* 0x100fe200078e0a08 */
[----:B------:R-:W-:Y:S01]  /*8870*/  ISETP.GT.U32.AND P1, PT, R8, R5, PT ;  /* 0x000000050800720c */ /* 0x000fe20003f24070 */
[----:B------:R-:W-:Y:S01]  /*8880*/  @!P3 IMAD.IADD R13, R13, 0x1, -R8 ;  /* 0x000000010d0db824 */ /* 0x000fe200078e0a08 */
[----:B------:R3:W-:Y:S01]  /*8890*/  STL [R1+0x26c], R3 ;  /* 0x00026c0301007387 */ /* 0x0007e20000100800 */
[----:B------:R-:W-:Y:S01]  /*88a0*/  ISETP.GE.AND P3, PT, R14, RZ, PT ;  /* 0x000000ff0e00720c */ /* 0x000fe20003f66270 */
[----:B------:R-:W-:Y:S01]  /*88b0*/  IMAD.MOV.U32 R24, RZ, RZ, R2 ;  /* 0x000000ffff187224 */ /* 0x000fe200078e0002 */
[C---:B------:R-:W-:Y:S01]  /*88c0*/  LOP3.LUT R15, R10.reuse, 0xb8, RZ, 0xfc, !PT ;  /* 0x000000b80a0f7812 */ /* 0x040fe200078efcff */
[----:B0-----:R-:W-:Y:S01]  /*88d0*/  IMAD.MOV.U32 R7, RZ, RZ, R0 ;  /* 0x000000ffff077224 */ /* 0x001fe200078e0000 */
[C---:B------:R-:W-:Y:S01]  /*88e0*/  LOP3.LUT R0, R10.reuse, 0xc0, RZ, 0xfc, !PT ;  /* 0x000000c00a007812 */ /* 0x040fe200078efcff */
[----:B------:R-:W-:Y:S01]  /*88f0*/  IMAD.MOV.U32 R4, RZ, RZ, R13 ;  /* 0x000000ffff047224 */ /* 0x000fe200078e000d */
[----:B------:R-:W-:Y:S01]  /*8900*/  LOP3.LUT R25, R10, 0x26, RZ, 0xfc, !PT ;  /* 0x000000260a197812 */ /* 0x000fe200078efcff */
[----:B------:R-:W-:-:S02]  /*8910*/  @!P0 IMAD.MOV R24, RZ, RZ, -R24 ;  /* 0x000000ffff188224 */ /* 0x000fc400078e0a18 */
[----:B---3--:R-:W-:Y:S01]  /*8920*/  IMAD.HI.U32 R3, R11, R23, RZ ;  /* 0x000000170b037227 */ /* 0x008fe200078e00ff */
[----:B------:R-:W-:Y:S02]  /*8930*/  IABS R26, R25 ;  /* 0x00000019001a7213 */ /* 0x000fe40000000000 */
[----:B------:R-:W-:Y:S01]  /*8940*/  STL [R1+0x268], R24 ;  /* 0x0002681801007387 */ /* 0x000fe20000100800 */
[----:B------:R-:W-:Y:S01]  /*8950*/  @!P6 IMAD.IADD R12, R12, 0x1, -R8 ;  /* 0x000000010c0ce824 */ /* 0x000fe200078e0a08 */
[----:B------:R-:W-:Y:S01]  /*8960*/  ISETP.GE.AND P6, PT, R20, RZ, PT ;  /* 0x000000ff1400720c */ /* 0x000fe20003fc6270 */
[----:B------:R-:W-:Y:S02]  /*8970*/  IMAD.MOV R3, RZ, RZ, -R3 ;  /* 0x000000ffff037224 */ /* 0x000fe400078e0a03 */
[----:B------:R-:W-:Y:S01]  /*8980*/  @!P4 IMAD.MOV R7, RZ, RZ, -R7 ;  /* 0x000000ffff07c224 */ /* 0x000fe200078e0a07 */
[----:B------:R-:W-:Y:S01]  /*8990*/  ISETP.GT.U32.AND P4, PT, R8, R22, PT ;  /* 0x000000160800720c */ /* 0x000fe20003f84070 */
[----:B------:R-:W-:Y:S01]  /*89a0*/  @!P5 IMAD.MOV R4, RZ, RZ, -R4 ;  /* 0x000000ffff04d224 */ /* 0x000fe200078e0a04 */
[----:B------:R-:W-:Y:S01]  /*89b0*/  ISETP.GE.AND P5, PT, R16, RZ, PT ;  /* 0x000000ff1000720c */ /* 0x000fe20003fa6270 */
[----:B------:R-:W-:Y:S01]  /*89c0*/  IMAD R3, R8, R3, R23 ;  /* 0x0000000308037224 */ /* 0x000fe200078e0217 */
[----:B------:R-:W-:Y:S01]  /*89d0*/  STL [R1+0x264], R7 ;  /* 0x0002640701007387 */ /* 0x000fe20000100800 */
[----:B------:R-:W-:Y:S01]  /*89e0*/  IMAD.MOV.U32 R2, RZ, RZ, R12 ;  /* 0x000000ffff027224 */ /* 0x000fe200078e000c */
[----:B------:R-:W-:Y:S01]  /*89f0*/  LOP3.LUT R12, R10, 0xbc, RZ, 0xfc, !PT ;  /* 0x000000bc0a0c7812 */ /* 0x000fe200078efcff */
[----:B------:R-:W-:Y:S01]  /*8a00*/  @!P1 IMAD.IADD R5, R5, 0x1, -R8 ;  /* 0x0000000105059824 */ /* 0x000fe200078e0a08 */
[----:B------:R0:W-:Y:S01]  /*8a10*/  STL [R1+0x260], R4 ;  /* 0x0002600401007387 */ /* 0x0001e20000100800 */
[----:B------:R-:W-:Y:S01]  /*8a20*/  @!P3 IMAD.MOV R2, RZ, RZ, -R2 ;  /* 0x000000ffff02b224 */ /* 0x000fe200078e0a02 */
[C---:B------:R-:W-:Y:S01]  /*8a30*/  ISETP.GT.U32.AND P3, PT, R8.reuse, R3, PT ;  /* 0x000000030800720c */ /* 0x040fe20003f64070 */
[--C-:B------:R-:W-:Y:S01]  /*8a40*/  @!P2 IMAD.IADD R17, R17, 0x1, -R8.reuse ;  /* 0x000000011111a824 */ /* 0x100fe200078e0a08 */
[----:B------:R-:W-:Y:S01]  /*8a50*/  ISETP.GT.U32.AND P1, PT, R8, R5, PT ;  /* 0x000000050800720c */ /* 0x000fe20003f24070 */
[----:B------:R-:W-:Y:S01]  /*8a60*/  VIADD R20, R9, 0xbe ;  /* 0x000000be09147836 */ /* 0x000fe20000000000 */
[----:B------:R-:W-:Y:S01]  /*8a70*/  ISETP.GE.AND P2, PT, R19, RZ, PT ;  /* 0x000000ff1300720c */ /* 0x000fe20003f46270 */
[----:B------:R-:W-:Y:S01]  /*8a80*/  @!P4 IMAD.IADD R22, R22, 0x1, -R8 ;  /* 0x000000011616c824 */ /* 0x000fe200078e0a08 */
[----:B------:R-:W-:Y:S01]  /*8a90*/  ISETP.GT.U32.AND P0, PT, R8, R17, PT ;  /* 0x000000110800720c */ /* 0x000fe20003f04070 */
[----:B------:R3:W-:Y:S01]  /*8aa0*/  STL [R1+0x25c], R2 ;  /* 0x00025c0201007387 */ /* 0x0007e20000100800 */
[----:B0-----:R-:W-:-:S02]  /*8ab0*/  IABS R4, R0 ;  /* 0x0000000000047213 */ /* 0x001fc40000000000 */
[----:B------:R-:W-:Y:S02]  /*8ac0*/  ISETP.GE.AND P4, PT, R20, RZ, PT ;  /* 0x000000ff1400720c */ /* 0x000fe40003f86270 */
[----:B------:R-:W-:Y:S01]  /*8ad0*/  IABS R20, R20 ;  /* 0x0000001400147213 */ /* 0x000fe20000000000 */
[----:B------:R-:W-:Y:S01]  /*8ae0*/  IMAD.HI.U32 R13, R11, R4, RZ ;  /* 0x000000040b0d7227 */ /* 0x000fe200078e00ff */
[----:B------:R-:W-:-:S03]  /*8af0*/  LOP3.LUT R16, R10, 0xba, RZ, 0xfc, !PT ;  /* 0x000000ba0a107812 */ /* 0x000fc600078efcff */
[----:B------:R-:W-:Y:S01]  /*8b00*/  IMAD.MOV R13, RZ, RZ, -R13 ;  /* 0x000000ffff0d7224 */ /* 0x000fe200078e0a0d */
[----:B---3--:R-:W-:Y:S01]  /*8b10*/  IABS R2, R12 ;  /* 0x0000000c00027213 */ /* 0x008fe20000000000 */
[----:B------:R-:W-:Y:S01]  /*8b20*/  @!P3 IMAD.IADD R3, R3, 0x1, -R8 ;  /* 0x000000010303b824 */ /* 0x000fe200078e0a08 */
[----:B------:R-:W-:Y:S01]  /*8b30*/  IABS R14, R16 ;  /* 0x00000010000e7213 */ /* 0x000fe20000000000 */
[C---:B------:R-:W-:Y:S01]  /*8b40*/  IMAD R4, R8.reuse, R13, R4 ;  /* 0x0000000d08047224 */ /* 0x040fe200078e0204 */
[----:B------:R-:W-:Y:S01]  /*8b50*/  IABS R13, R15 ;  /* 0x0000000f000d7213 */ /* 0x000fe20000000000 */
[--C-:B------:R-:W-:Y:S01]  /*8b60*/  @!P1 IMAD.IADD R5, R5, 0x1, -R8.reuse ;  /* 0x0000000105059824 */ /* 0x100fe200078e0a08 */
[C---:B------:R-:W-:Y:S01]  /*8b70*/  ISETP.GT.U32.AND P3, PT, R8.reuse, R3, PT ;  /* 0x000000030800720c */ /* 0x040fe20003f64070 */
[----:B------:R-:W-:Y:S01]  /*8b80*/  @!P0 IMAD.IADD R17, R17, 0x1, -R8 ;  /* 0x0000000111118824 */ /* 0x000fe200078e0a08 */
[----:B------:R-:W-:Y:S01]  /*8b90*/  ISETP.GT.U32.AND P1, PT, R8, R4, PT ;  /* 0x000000040800720c */ /* 0x000fe20003f24070 */
[----:B------:R-:W-:Y:S01]  /*8ba0*/  IMAD.HI.U32 R19, R11, R2, RZ ;  /* 0x000000020b137227 */ /* 0x000fe200078e00ff */
[----:B------:R-:W-:-:S03]  /*8bb0*/  ISETP.GE.AND P0, PT, R21, RZ, PT ;  /* 0x000000ff1500720c */ /* 0x000fc60003f06270 */
[----:B------:R-:W-:Y:S01]  /*8bc0*/  IMAD.MOV.U32 R7, RZ, RZ, R17 ;  /* 0x000000ffff077224 */ /* 0x000fe200078e0011 */
[----:B------:R-:W-:Y:S01]  /*8bd0*/  LOP3.LUT R17, R10, 0xb6, RZ, 0xfc, !PT ;  /* 0x000000b60a117812 */ /* 0x000fe200078efcff */
[----:B------:R-:W-:-:S04]  /*8be0*/  IMAD.HI.U32 R21, R11, R20, RZ ;  /* 0x000000140b157227 */ /* 0x000fc800078e00ff */
[----:B------:R-:W-:Y:S02]  /*8bf0*/  @!P6 IMAD.MOV R7, RZ, RZ, -R7 ;  /* 0x000000ffff07e224 */ /* 0x000fe400078e0a07 */
[----:B------:R-:W-:Y:S02]  /*8c00*/  IMAD.MOV R21, RZ, RZ, -R21 ;  /* 0x000000ffff157224 */ /* 0x000fe400078e0a15 */
[--C-:B------:R-:W-:Y:S01]  /*8c10*/  @!P1 IMAD.IADD R4, R4, 0x1, -R8.reuse ;  /* 0x0000000104049824 */ /* 0x100fe200078e0a08 */
[----:B------:R0:W-:Y:S01]  /*8c20*/  STL [R1+0x1c0], R7 ;  /* 0x0001c00701007387 */ /* 0x0001e20000100800 */
[----:B------:R-:W-:Y:S01]  /*8c30*/  @!P3 IMAD.IADD R3, R3, 0x1, -R8 ;  /* 0x000000010303b824 */ /* 0x000fe200078e0a08 */
[----:B------:R-:W-:Y:S01]  /*8c40*/  ISETP.GE.AND P3, PT, R0, RZ, PT ;  /* 0x000000ff0000720c */ /* 0x000fe20003f66270 */
[C---:B------:R-:W-:Y:S01]  /*8c50*/  IMAD R0, R8.reuse, R21, R20 ;  /* 0x0000001508007224 */ /* 0x040fe200078e0214 */
[----:B------:R-:W-:Y:S01]  /*8c60*/  ISETP.GT.U32.AND P1, PT, R8, R4, PT ;  /* 0x000000040800720c */ /* 0x000fe20003f24070 */
[----:B------:R-:W-:-:S03]  /*8c70*/  IMAD.HI.U32 R18, R11, R14, RZ ;  /* 0x0000000e0b127227 */ /* 0x000fc600078e00ff */
[----:B------:R-:W-:Y:S01]  /*8c80*/  ISETP.GT.U32.AND P6, PT, R8, R0, PT ;  /* 0x000000000800720c */ /* 0x000fe20003fc4070 */
[----:B------:R-:W-:Y:S01]  /*8c90*/  @!P5 IMAD.MOV R5, RZ, RZ, -R5 ;  /* 0x000000ffff05d224 */ /* 0x000fe200078e0a05 */
[----:B------:R-:W-:Y:S01]  /*8ca0*/  ISETP.GE.AND P5, PT, R12, RZ, PT ;  /* 0x000000ff0c00720c */ /* 0x000fe20003fa6270 */
[----:B0-----:R-:W-:Y:S01]  /*8cb0*/  IMAD.MOV.U32 R7, RZ, RZ, R22 ;  /* 0x000000ffff077224 */ /* 0x001fe200078e0016 */
[----:B------:R-:W-:Y:S01]  /*8cc0*/  LOP3.LUT R12, R10, 0xb4, RZ, 0xfc, !PT ;  /* 0x000000b40a0c7812 */ /* 0x000fe200078efcff */
[----:B------:R-:W-:Y:S02]  /*8cd0*/  IMAD.MOV R19, RZ, RZ, -R19 ;  /* 0x000000ffff137224 */ /* 0x000fe400078e0a13 */
[----:B------:R-:W-:Y:S02]  /*8ce0*/  @!P2 IMAD.MOV R7, RZ, RZ, -R7 ;  /* 0x000000ffff07a224 */ /* 0x000fe400078e0a07 */
[----:B------:R-:W-:Y:S01]  /*8cf0*/  @!P0 IMAD.MOV R3, RZ, RZ, -R3 ;  /* 0x000000ffff038224 */ /* 0x000fe200078e0a03 */
[----:B------:R-:W-:Y:S01]  /*8d00*/  ISETP.GE.AND P0, PT, R16, RZ, PT ;  /* 0x000000ff1000720c */ /* 0x000fe20003f06270 */
[----:B------:R-:W-:Y:S01]  /*8d10*/  IMAD.MOV R18, RZ, RZ, -R18 ;  /* 0x000000ffff127224 */ /* 0x000fe200078e0a12 */
[----:B------:R0:W-:Y:S01]  /*8d20*/  STL [R1+0x1d0], R7 ;  /* 0x0001d00701007387 */ /* 0x0001e20000100800 */
[----:B------:R-:W-:-:S02]  /*8d30*/  IMAD R2, R8, R19, R2 ;  /* 0x0000001308027224 */ /* 0x000fc400078e0202 */
[--C-:B------:R-:W-:Y:S01]  /*8d40*/  @!P1 IMAD.IADD R4, R4, 0x1, -R8.reuse ;  /* 0x0000000104049824 */ /* 0x100fe200078e0a08 */
[----:B------:R3:W-:Y:S01]  /*8d50*/  STL [R1+0x1ec], R5 ;  /* 0x0001ec0501007387 */ /* 0x0007e20000100800 */
[----:B------:R-:W-:Y:S01]  /*8d60*/  @!P6 IMAD.IADD R0, R0, 0x1, -R8 ;  /* 0x000000010000e824 */ /* 0x000fe200078e0a08 */
[C---:B------:R-:W-:Y:S02]  /*8d70*/  ISETP.GT.U32.AND P2, PT, R8.reuse, R2, PT ;  /* 0x000000020800720c */ /* 0x040fe40003f44070 */
[----:B------:R1:W-:Y:S01]  /*8d80*/  STL [R1+0x228], R3 ;  /* 0x0002280301007387 */ /* 0x0003e20000100800 */
[----:B0-----:R-:W-:Y:S01]  /*8d90*/  IMAD.MOV.U32 R7, RZ, RZ, R4 ;  /* 0x000000ffff077224 */ /* 0x001fe200078e0004 */
[----:B------:R-:W-:Y:S02]  /*8da0*/  ISETP.GT.U32.AND P6, PT, R8, R0, PT ;  /* 0x000000000800720c */ /* 0x000fe40003fc4070 */
[----:B------:R-:W-:Y:S01]  /*8db0*/  LOP3.LUT R4, R10, 0xb2, RZ, 0xfc, !PT ;  /* 0x000000b20a047812 */ /* 0x000fe200078efcff */
[C---:B---3--:R-:W-:Y:S01]  /*8dc0*/  IMAD R5, R8.reuse, R18, R14 ;  /* 0x0000001208057224 */ /* 0x048fe200078e020e */
[----:B------:R-:W-:Y:S01]  /*8dd0*/  IABS R14, R17 ;  /* 0x00000011000e7213 */ /* 0x000fe20000000000 */
[----:B------:R-:W-:Y:S01]  /*8de0*/  @!P3 IMAD.MOV R7, RZ, RZ, -R7 ;  /* 0x000000ffff07b224 */ /* 0x000fe200078e0a07 */
[----:B------:R-:W-:Y:S01]  /*8df0*/  IABS R21, R4 ;  /* 0x0000000400157213 */ /* 0x000fe20000000000 */
[----:B-1----:R-:W-:Y:S01]  /*8e00*/  IMAD.HI.U32 R3, R11, R13, RZ ;  /* 0x0000000d0b037227 */ /* 0x002fe200078e00ff */
[----:B------:R-:W-:-:S02]  /*8e10*/  ISETP.GT.U32.AND P1, PT, R8, R5, PT ;  /* 0x000000050800720c */ /* 0x000fc40003f24070 */
[----:B------:R0:W-:Y:S01]  /*8e20*/  STL [R1+0x258], R7 ;  /* 0x0002580701007387 */ /* 0x0001e20000100800 */
[----:B------:R-:W-:Y:S01]  /*8e30*/  IMAD.MOV R3, RZ, RZ, -R3 ;  /* 0x000000ffff037224 */ /* 0x000fe200078e0a03 */
[----:B------:R-:W-:Y:S01]  /*8e40*/  LOP3.LUT R18, R10, 0xa0, RZ, 0xfc, !PT ;  /* 0x000000a00a127812 */ /* 0x000fe200078efcff */
[--C-:B------:R-:W-:Y:S02]  /*8e50*/  @!P2 IMAD.IADD R2, R2, 0x1, -R8.reuse ;  /* 0x000000010202a824 */ /* 0x100fe400078e0a08 */
[----:B------:R-:W-:Y:S01]  /*8e60*/  IMAD R3, R8, R3, R13 ;  /* 0x0000000308037224 */ /* 0x000fe200078e020d */
[----:B------:R-:W-:Y:S01]  /*8e70*/  IABS R13, R12 ;  /* 0x0000000c000d7213 */ /* 0x000fe20000000000 */
[--C-:B------:R-:W-:Y:S01]  /*8e80*/  @!P6 IMAD.IADD R0, R0, 0x1, -R8.reuse ;  /* 0x000000010000e824 */ /* 0x100fe200078e0a08 */
[C---:B------:R-:W-:Y:S02]  /*8e90*/  ISETP.GT.U32.AND P2, PT, R8.reuse, R2, PT ;  /* 0x000000020800720c */ /* 0x040fe40003f44070 */
[----:B------:R-:W-:Y:S01]  /*8ea0*/  ISETP.GT.U32.AND P3, PT, R8, R3, PT ;  /* 0x000000030800720c */ /* 0x000fe20003f64070 */
[----:B------:R-:W-:Y:S01]  /*8eb0*/  @!P1 IMAD.IADD R5, R5, 0x1, -R8 ;  /* 0x0000000105059824 */ /* 0x000fe200078e0a08 */
[----:B------:R-:W-:Y:S01]  /*8ec0*/  ISETP.GE.AND P6, PT, R15, RZ, PT ;  /* 0x000000ff0f00720c */ /* 0x000fe20003fc6270 */
[----:B0-----:R-:W-:-:S02]  /*8ed0*/  IMAD.MOV.U32 R7, RZ, RZ, R0 ;  /* 0x000000ffff077224 */ /* 0x001fc400078e0000 */
[----:B------:R-:W-:Y:S01]  /*8ee0*/  IMAD.HI.U32 R15, R11, R14, RZ ;  /* 0x0000000e0b0f7227 */ /* 0x000fe200078e00ff */
[----:B------:R-:W-:-:S03]  /*8ef0*/  ISETP.GT.U32.AND P1, PT, R8, R5, PT ;  /* 0x000000050800720c */ /* 0x000fc60003f24070 */
[----:B------:R-:W-:-:S04]  /*8f00*/  IMAD.HI.U32 R16, R11, R13, RZ ;  /* 0x0000000d0b107227 */ /* 0x000fc800078e00ff */
[--C-:B------:R-:W-:Y:S02]  /*8f10*/  @!P3 IMAD.IADD R3, R3, 0x1, -R8.reuse ;  /* 0x000000010303b824 */ /* 0x100fe400078e0a08 */
[----:B------:R-:W-:Y:S01]  /*8f20*/  @!P4 IMAD.MOV R7, RZ, RZ, -R7 ;  /* 0x000000ffff07c224 */ /* 0x000fe200078e0a07 */
[----:B------:R-:W-:Y:S01]  /*8f30*/  ISETP.GE.AND P4, PT, R12, RZ, PT ;  /* 0x000000ff0c00720c */ /* 0x000fe20003f86270 */
[--C-:B------:R-:W-:Y:S01]  /*8f40*/  @!P2 IMAD.IADD R2, R2, 0x1, -R8.reuse ;  /* 0x000000010202a824 */ /* 0x100fe200078e0a08 */
[----:B------:R-:W-:Y:S01]  /*8f50*/  ISETP.GT.U32.AND P3, PT, R8, R3, PT ;  /* 0x000000030800720c */ /* 0x000fe20003f64070 */
[----:B------:R-:W-:Y:S01]  /*8f60*/  @!P1 IMAD.IADD R5, R5, 0x1, -R8 ;  /* 0x0000000105059824 */ /* 0x000fe200078e0a08 */
[----:B------:R-:W-:Y:S01]  /*8f70*/  ISETP.GE.AND P2, PT, R17, RZ, PT ;  /* 0x000000ff1100720c */ /* 0x000fe20003f46270 */
[----:B------:R-:W-:Y:S01]  /*8f80*/  IMAD.MOV R15, RZ, RZ, -R15 ;  /* 0x000000ffff0f7224 */ /* 0x000fe200078e0a0f */
[----:B------:R0:W-:Y:S01]  /*8f90*/  STL [R1+0x240], R7 ;  /* 0x0002400701007387 */ /* 0x0001e20000100800 */
[----:B------:R-:W-:-:S02]  /*8fa0*/  IMAD.MOV R16, RZ, RZ, -R16 ;  /* 0x000000ffff107224 */ /* 0x000fc400078e0a10 */
[----:B------:R-:W-:Y:S02]  /*8fb0*/  IMAD.MOV.U32 R17, RZ, RZ, R2 ;  /* 0x000000ffff117224 */ /* 0x000fe400078e0002 */
[C---:B------:R-:W-:Y:S02]  /*8fc0*/  IMAD R12, R8.reuse, R15, R14 ;  /* 0x0000000f080c7224 */ /* 0x040fe400078e020e */
[----:B------:R-:W-:Y:S01]  /*8fd0*/  IMAD R0, R8, R16, R13 ;  /* 0x0000001008007224 */ /* 0x000fe200078e020d */
[----:B------:R-:W-:Y:S01]  /*8fe0*/  LOP3.LUT R16, R10, 0xa4, RZ, 0xfc, !PT ;  /* 0x000000a40a107812 */ /* 0x000fe200078efcff */
[----:B------:R-:W-:Y:S01]  /*8ff0*/  VIADD R2, R9, 0xae ;  /* 0x000000ae09027836 */ /* 0x000fe20000000000 */
[----:B------:R-:W-:Y:S01]  /*9000*/  ISETP.GT.U32.AND P1, PT, R8, R12, PT ;  /* 0x0000000c0800720c */ /* 0x000fe20003f24070 */
[----:B0-----:R-:W-:Y:S02]  /*9010*/  IMAD.MOV.U32 R7, RZ, RZ, R5 ;  /* 0x000000ffff077224 */ /* 0x001fe400078e0005 */
[----:B------:R-:W-:Y:S01]  /*9020*/  IMAD.HI.U32 R13, R11, R21, RZ ;  /* 0x000000150b0d7227 */ /* 0x000fe200078e00ff */
[----:B------:R-:W-:-:S03]  /*9030*/  IABS R20, R2 ;  /* 0x0000000200147213 */ /* 0x000fc60000000000 */
[----:B------:R-:W-:Y:S01]  /*9040*/  @!P5 IMAD.MOV R17, RZ, RZ, -R17 ;  /* 0x000000ffff11d224 */ /* 0x000fe200078e0a11 */
[----:B------:R-:W-:Y:S01]  /*9050*/  ISETP.GT.U32.AND P5, PT, R8, R0, PT ;  /* 0x000000000800720c */ /* 0x000fe20003fa4070 */
[----:B------:R-:W-:Y:S01]  /*9060*/  @!P0 IMAD.MOV R7, RZ, RZ, -R7 ;  /* 0x000000ffff078224 */ /* 0x000fe200078e0a07 */
[----:B------:R-:W-:Y:S01]  /*9070*/  ISETP.GE.AND P0, PT, R4, RZ, PT ;  /* 0x000000ff0400720c */ /* 0x000fe20003f06270 */
[--C-:B------:R-:W-:Y:S01]  /*9080*/  @!P3 IMAD.IADD R3, R3, 0x1, -R8.reuse ;  /* 0x000000010303b824 */ /* 0x100fe200078e0a08 */
[----:B------:R-:W-:Y:S01]  /*9090*/  ISETP.GE.AND P3, PT, R2, RZ, PT ;  /* 0x000000ff0200720c */ /* 0x000fe20003f66270 */
[----:B------:R-:W-:Y:S01]  /*90a0*/  IMAD.MOV R13, RZ, RZ, -R13 ;  /* 0x000000ffff0d7224 */ /* 0x000fe200078e0a0d */
[----:B------:R-:W-:Y:S01]  /*90b0*/  LOP3.LUT R2, R10, 0xb0, RZ, 0xfc, !PT ;  /* 0x000000b00a027812 */ /* 0x000fe200078efcff */
[----:B------:R-:W-:Y:S01]  /*90c0*/  STL [R1+0x24c], R17 ;  /* 0x00024c1101007387 */ /* 0x000fe20000100800 */
[--C-:B------:R-:W-:Y:S01]  /*90d0*/  @!P1 IMAD.IADD R12, R12, 0x1, -R8.reuse ;  /* 0x000000010c0c9824 */ /* 0x100fe200078e0a08 */
[----:B------:R-:W-:Y:S01]  /*90e0*/  LOP3.LUT R4, R10, 0xaa, RZ, 0xfc, !PT ;  /* 0x000000aa0a047812 */ /* 0x000fe200078efcff */
[----:B------:R-:W-:Y:S01]  /*90f0*/  IMAD R21, R8, R13, R21 ;  /* 0x0000000d08157224 */ /* 0x000fe200078e0215 */
[----:B------:R0:W-:Y:S01]  /*9100*/  STL [R1+0x254], R7 ;  /* 0x0002540701007387 */ /* 0x0001e20000100800 */
[----:B------:R-:W-:Y:S01]  /*9110*/  IABS R22, R2 ;  /* 0x0000000200167213 */ /* 0x000fe20000000000 */
[----:B------:R-:W-:Y:S01]  /*9120*/  @!P5 IMAD.IADD R0, R0, 0x1, -R8 ;  /* 0x000000010000d824 */ /* 0x000fe200078e0a08 */
[----:B------:R-:W-:-:S02]  /*9130*/  ISETP.GT.U32.AND P1, PT, R8, R12, PT ;  /* 0x0000000c0800720c */ /* 0x000fc40003f24070 */
[----:B------:R-:W-:Y:S01]  /*9140*/  LOP3.LUT R13, R10, 0xac, RZ, 0xfc, !PT ;  /* 0x000000ac0a0d7812 */ /* 0x000fe200078efcff */
[----:B------:R-:W-:Y:S01]  /*9150*/  IMAD.HI.U32 R14, R11, R22, RZ ;  /* 0x000000160b0e7227 */ /* 0x000fe200078e00ff */
[C---:B------:R-:W-:Y:S02]  /*9160*/  ISETP.GT.U32.AND P5, PT, R8.reuse, R0, PT ;  /* 0x000000000800720c */ /* 0x040fe40003fa4070 */
[----:B------:R-:W-:Y:S01]  /*9170*/  IABS R19, R13 ;  /* 0x0000000d00137213 */ /* 0x000fe20000000000 */
[----:B0-----:R-:W-:Y:S01]  /*9180*/  IMAD.MOV.U32 R7, RZ, RZ, R3 ;  /* 0x000000ffff077224 */ /* 0x001fe200078e0003 */
[----:B------:R-:W-:Y:S01]  /*9190*/  IABS R5, R4 ;  /* 0x0000000400057213 */ /* 0x000fe20000000000 */
[----:B------:R-:W-:Y:S02]  /*91a0*/  IMAD.MOV R14, RZ, RZ, -R14 ;  /* 0x000000ffff0e7224 */ /* 0x000fe400078e0a0e */
[----:B------:R-:W-:Y:S01]  /*91b0*/  @!P6 IMAD.MOV R7, RZ, RZ, -R7 ;  /* 0x000000ffff07e224 */ /* 0x000fe200078e0a07 */
[C---:B------:R-:W-:Y:S01]  /*91c0*/  ISETP.GT.U32.AND P6, PT, R8.reuse, R21, PT ;  /* 0x000000150800720c */ /* 0x040fe20003fc4070 */
[----:B------:R-:W-:-:S02]  /*91d0*/  IMAD R22, R8, R14, R22 ;  /* 0x0000000e08167224 */ /* 0x000fc400078e0216 */
[----:B------:R-:W-:Y:S01]  /*91e0*/  @!P1 IMAD.IADD R12, R12, 0x1, -R8 ;  /* 0x000000010c0c9824 */ /* 0x000fe200078e0a08 */
[----:B------:R-:W-:Y:S01]  /*91f0*/  ISETP.GE.AND P1, PT, R2, RZ, PT ;  /* 0x000000ff0200720c */ /* 0x000fe20003f26270 */
[C---:B------:R-:W-:Y:S01]  /*9200*/  IMAD.HI.U32 R2, R11.reuse, R19, RZ ;  /* 0x000000130b027227 */ /* 0x040fe200078e00ff */
[----:B------:R0:W-:Y:S03]  /*9210*/  STL [R1+0x250], R7 ;  /* 0x0002500701007387 */ /* 0x0001e60000100800 */
[----:B------:R-:W-:-:S04]  /*9220*/  IMAD.HI.U32 R3, R11, R20, RZ ;  /* 0x000000140b037227 */ /* 0x000fc800078e00ff */
[----:B------:R-:W-:Y:S01]  /*9230*/  @!P6 IMAD.IADD R21, R21, 0x1, -R8 ;  /* 0x000000011515e824 */ /* 0x000fe200078e0a08 */
[----:B------:R-:W-:Y:S01]  /*9240*/  ISETP.GT.U32.AND P6, PT, R8, R22, PT ;  /* 0x000000160800720c */ /* 0x000fe20003fc4070 */
[----:B------:R-:W-:Y:S02]  /*9250*/  IMAD.MOV R2, RZ, RZ, -R2 ;  /* 0x000000ffff027224 */ /* 0x000fe400078e0a02 */
[----:B------:R-:W-:Y:S02]  /*9260*/  IMAD.MOV R3, RZ, RZ, -R3 ;  /* 0x000000ffff037224 */ /* 0x000fe400078e0a03 */
[----:B------:R-:W-:Y:S01]  /*9270*/  @!P5 IMAD.IADD R0, R0, 0x1, -R8 ;  /* 0x000000010000d824 */ /* 0x000fe200078e0a08 */
[----:B------:R-:W-:Y:S01]  /*9280*/  ISETP.GE.AND P5, PT, R13, RZ, PT ;  /* 0x000000ff0d00720c */ /* 0x000fe20003fa6270 */
[----:B------:R-:W-:Y:S01]  /*9290*/  IMAD R19, R8, R2, R19 ;  /* 0x0000000208137224 */ /* 0x000fe200078e0213 */
[----:B------:R-:W-:Y:S01]  /*92a0*/  LOP3.LUT R2, R10, 0xa6, RZ, 0xfc, !PT ;  /* 0x000000a60a027812 */ /* 0x000fe200078efcff */
[----:B------:R-:W-:-:S03]  /*92b0*/  IMAD.HI.U32 R13, R11, R5, RZ ;  /* 0x000000050b0d7227 */ /* 0x000fc600078e00ff */
[----:B------:R-:W-:Y:S01]  /*92c0*/  IABS R14, R2 ;  /* 0x00000002000e7213 */ /* 0x000fe20000000000 */
[----:B------:R-:W-:Y:S01]  /*92d0*/  @!P6 IMAD.IADD R22, R22, 0x1, -R8 ;  /* 0x000000011616e824 */ /* 0x000fe200078e0a08 */
[C---:B------:R-:W-:Y:S01]  /*92e0*/  ISETP.GT.U32.AND P6, PT, R8.reuse, R21, PT ;  /* 0x000000150800720c */ /* 0x040fe20003fc4070 */
[----:B------:R-:W-:Y:S01]  /*92f0*/  IMAD R20, R8, R3, R20 ;  /* 0x0000000308147224 */ /* 0x000fe200078e0214 */
[----:B------:R-:W-:Y:S01]  /*9300*/  LOP3.LUT R3, R10, 0xa8, RZ, 0xfc, !PT ;  /* 0x000000a80a037812 */ /* 0x000fe200078efcff */
[----:B0-----:R-:W-:Y:S02]  /*9310*/  IMAD.MOV.U32 R7, RZ, RZ, R12 ;  /* 0x000000ffff077224 */ /* 0x001fe400078e000c */
[----:B------:R-:W-:Y:S01]  /*9320*/  IMAD.MOV R13, RZ, RZ, -R13 ;  /* 0x000000ffff0d7224 */ /* 0x000fe200078e0a0d */
[----:B------:R-:W-:Y:S01]  /*9330*/  IABS R15, R3 ;  /* 0x00000003000f7213 */ /* 0x000fe20000000000 */
[----:B------:R-:W-:Y:S01]  /*9340*/  @!P2 IMAD.MOV R7, RZ, RZ, -R7 ;  /* 0x000000ffff07a224 */ /* 0x000fe200078e0a07 */
[C---:B------:R-:W-:Y:S01]  /*9350*/  ISETP.GT.U32.AND P2, PT, R8.reuse, R22, PT ;  /* 0x000000160800720c */ /* 0x040fe20003f44070 */
[----:B------:R-:W-:Y:S01]  /*9360*/  @!P4 IMAD.MOV R0, RZ, RZ, -R0 ;  /* 0x000000ffff00c224 */ /* 0x000fe200078e0a00 */
[C---:B------:R-:W-:Y:S01]  /*9370*/  ISETP.GT.U32.AND P4, PT, R8.reuse, R20, PT ;  /* 0x000000140800720c */ /* 0x040fe20003f84070 */
[C---:B------:R-:W-:Y:S01]  /*9380*/  IMAD R5, R8.reuse, R13, R5 ;  /* 0x0000000d08057224 */ /* 0x040fe200078e0205 */
[----:B------:R-:W-:Y:S01]  /*9390*/  IABS R13, R16 ;  /* 0x00000010000d7213 */ /* 0x000fe20000000000 */
[----:B------:R-:W-:Y:S01]  /*93a0*/  @!P6 IMAD.IADD R21, R21, 0x1, -R8 ;  /* 0x000000011515e824 */ /* 0x000fe200078e0a08 */
[----:B------:R-:W-:Y:S01]  /*93b0*/  ISETP.GT.U32.AND P6, PT, R8, R19, PT ;  /* 0x000000130800720c */ /* 0x000fe20003fc4070 */
[C---:B------:R-:W-:Y:S01]  /*93c0*/  IMAD.HI.U32 R12, R11.reuse, R14, RZ ;  /* 0x0000000e0b0c7227 */ /* 0x040fe200078e00ff */
[----:B------:R-:W-:Y:S03]  /*93d0*/  STL [R1+0x248], R7 ;  /* 0x0002480701007387 */ /* 0x000fe60000100800 */
[----:B------:R-:W-:Y:S01]  /*93e0*/  IMAD.HI.U32 R17, R11, R15, RZ ;  /* 0x0000000f0b117227 */ /* 0x000fe200078e00ff */
[----:B------:R0:W-:Y:S03]  /*93f0*/  STL [R1+0x244], R0 ;  /* 0x0002440001007387 */ /* 0x0001e60000100800 */
[----:B------:R-:W-:-:S02]  /*9400*/  IMAD.MOV R12, RZ, RZ, -R12 ;  /* 0x000000ffff0c7224 */ /* 0x000fc400078e0a0c */
[----:B------:R-:W-:Y:S02]  /*9410*/  IMAD.MOV R17, RZ, RZ, -R17 ;  /* 0x000000ffff117224 */ /* 0x000fe400078e0a11 */
[C---:B------:R-:W-:Y:S02]  /*9420*/  IMAD R14, R8.reuse, R12, R14 ;  /* 0x0000000c080e7224 */ /* 0x040fe400078e020e */
[----:B------:R-:W-:Y:S01]  /*9430*/  IMAD R15, R8, R17, R15 ;  /* 0x00000011080f7224 */ /* 0x000fe200078e020f */
[----:B------:R-:W-:Y:S01]  /*9440*/  LOP3.LUT R17, R10, 0xa2, RZ, 0xfc, !PT ;  /* 0x000000a20a117812 */ /* 0x000fe200078efcff */
[----:B0-----:R-:W-:-:S04]  /*9450*/  IMAD.HI.U32 R0, R11, R13, RZ ;  /* 0x0000000d0b007227 */ /* 0x001fc800078e00ff */
[----:B------:R-:W-:Y:S02]  /*9460*/  IMAD.MOV R12, RZ, RZ, -R0 ;  /* 0x000000ffff0c7224 */ /* 0x000fe400078e0a00 */
[--C-:B------:R-:W-:Y:S01]  /*9470*/  @!P2 IMAD.IADD R22, R22, 0x1, -R8.reuse ;  /* 0x000000011616a824 */ /* 0x100fe200078e0a08 */
[----:B------:R-:W-:Y:S01]  /*9480*/  ISETP.GT.U32.AND P2, PT, R8, R5, PT ;  /* 0x000000050800720c */ /* 0x000fe20003f44070 */
[--C-:B------:R-:W-:Y:S02]  /*9490*/  @!P4 IMAD.IADD R20, R20, 0x1, -R8.reuse ;  /* 0x000000011414c824 */ /* 0x100fe400078e0a08 */
[C---:B------:R-:W-:Y:S01]  /*94a0*/  IMAD R13, R8.reuse, R12, R13 ;  /* 0x0000000c080d7224 */ /* 0x040fe200078e020d */
[----:B------:R-:W-:Y:S01]  /*94b0*/  IABS R12, R17 ;  /* 0x00000011000c7213 */ /* 0x000fe20000000000 */
[----:B------:R-:W-:Y:S01]  /*94c0*/  @!P6 IMAD.IADD R19, R19, 0x1, -R8 ;  /* 0x000000011313e824 */ /* 0x000fe200078e0a08 */
[----:B------:R-:W-:Y:S01]  /*94d0*/  ISETP.GT.U32.AND P6, PT, R8, R20, PT ;  /* 0x000000140800720c */ /* 0x000fe20003fc4070 */
[----:B------:R-:W-:Y:S01]  /*94e0*/  IMAD.MOV.U32 R7, RZ, RZ, R22 ;  /* 0x000000ffff077224 */ /* 0x000fe200078e0016 */
[----:B------:R-:W-:Y:S01]  /*94f0*/  IABS R22, R18 ;  /* 0x0000001200167213 */ /* 0x000fe20000000000 */
[----:B------:R-:W-:-:S02]  /*9500*/  IMAD.MOV.U32 R23, RZ, RZ, R21 ;  /* 0x000000ffff177224 */ /* 0x000fc400078e0015 */
[----:B------:R-:W-:Y:S01]  /*9510*/  @!P1 IMAD.MOV R7, RZ, RZ, -R7 ;  /* 0x000000ffff079224 */ /* 0x000fe200078e0a07 */
[C---:B------:R-:W-:Y:S01]  /*9520*/  ISETP.GT.U32.AND P1, PT, R8.reuse, R15, PT ;  /* 0x0000000f0800720c */ /* 0x040fe20003f24070 */
[----:B------:R-:W-:Y:S01]  /*9530*/  @!P0 IMAD.MOV R23, RZ, RZ, -R23 ;  /* 0x000000ffff178224 */ /* 0x000fe200078e0a17 */
[----:B------:R-:W-:Y:S01]  /*9540*/  ISETP.GT.U32.AND P0, PT, R8, R19, PT ;  /* 0x000000130800720c */ /* 0x000fe20003f04070 */
[----:B------:R-:W-:-:S03]  /*9550*/  IMAD.HI.U32 R21, R11, R12, RZ ;  /* 0x0000000c0b157227 */ /* 0x000fc600078e00ff */
[----:B------:R-:W-:Y:S01]  /*9560*/  STL [R1+0x1d8], R23 ;  /* 0x0001d81701007387 */ /* 0x000fe20000100800 */
[--C-:B------:R-:W-:Y:S02]  /*9570*/  @!P2 IMAD.IADD R5, R5, 0x1, -R8.reuse ;  /* 0x000000010505a824 */ /* 0x100fe400078e0a08 */
[----:B------:R-:W-:Y:S01]  /*9580*/  IMAD.MOV R21, RZ, RZ, -R21 ;  /* 0x000000ffff157224 */ /* 0x000fe200078e0a15 */
[----:B------:R0:W-:Y:S01]  /*9590*/  STL [R1+0x1d4], R7 ;  /* 0x0001d40701007387 */ /* 0x0001e20000100800 */
[----:B------:R-:W-:Y:S01]  /*95a0*/  @!P6 IMAD.IADD R20, R20, 0x1, -R8 ;  /* 0x000000011414e824 */ /* 0x000fe200078e0a08 */
[C---:B------:R-:W-:Y:S01]  /*95b0*/  ISETP.GT.U32.AND P2, PT, R8.reuse, R5, PT ;  /* 0x000000050800720c */ /* 0x040fe20003f44070 */
[C---:B------:R-:W-:Y:S01]  /*95c0*/  IMAD R12, R8.reuse, R21, R12 ;  /* 0x00000015080c7224 */ /* 0x040fe200078e020c */
[C---:B------:R-:W-:Y:S01]  /*95d0*/  ISETP.GT.U32.AND P6, PT, R8.reuse, R14, PT ;  /* 0x0000000e0800720c */ /* 0x040fe20003fc4070 */
[--C-:B------:R-:W-:Y:S02]  /*95e0*/  @!P1 IMAD.IADD R15, R15, 0x1, -R8.reuse ;  /* 0x000000010f0f9824 */ /* 0x100fe400078e0a08 */
[----:B------:R-:W-:Y:S01]  /*95f0*/  @!P0 IMAD.IADD R19, R19, 0x1, -R8 ;  /* 0x0000000113138824 */ /* 0x000fe200078e0a08 */
[C---:B------:R-:W-:Y:S01]  /*9600*/  ISETP.GT.U32.AND P1, PT, R8.reuse, R12, PT ;  /* 0x0000000c0800720c */ /* 0x040fe20003f24070 */
[----:B------:R-:W-:Y:S01]  /*9610*/  VIADD R0, R9, 0x9e ;  /* 0x0000009e09007836 */ /* 0x000fe20000000000 */
[----:B------:R-:W-:Y:S01]  /*9620*/  ISETP.GT.U32.AND P0, PT, R8, R13, PT ;  /* 0x0000000d0800720c */ /* 0x000fe20003f04070 */
[----:B------:R-:W-:-:S02]  /*9630*/  IMAD.MOV.U32 R24, RZ, RZ, R20 ;  /* 0x000000ffff187224 */ /* 0x000fc400078e0014 */
[----:B0-----:R-:W-:Y:S01]  /*9640*/  IMAD.MOV.U32 R7, RZ, RZ, R19 ;  /* 0x000000ffff077224 */ /* 0x001fe200078e0013 */
[----:B------:R-:W-:Y:S01]  /*9650*/  ISETP.GE.AND P4, PT, R0, RZ, PT ;  /* 0x000000ff0000720c */ /* 0x000fe20003f86270 */
[--C-:B------:R-:W-:Y:S01]  /*9660*/  @!P2 IMAD.IADD R5, R5, 0x1, -R8.reuse ;  /* 0x000000010505a824 */ /* 0x100fe200078e0a08 */
[----:B------:R-:W-:Y:S01]  /*9670*/  IABS R0, R0 ;  /* 0x0000000000007213 */ /* 0x000fe20000000000 */
[----:B------:R-:W-:Y:S01]  /*9680*/  @!P6 IMAD.IADD R14, R14, 0x1, -R8 ;  /* 0x000000010e0ee824 */ /* 0x000fe200078e0a08 */
[----:B------:R-:W-:Y:S01]  /*9690*/  ISETP.GE.AND P2, PT, R4, RZ, PT ;  /* 0x000000ff0400720c */ /* 0x000fe20003f46270 */
[----:B------:R-:W-:Y:S01]  /*96a0*/  IMAD.HI.U32 R23, R11, R22, RZ ;  /* 0x000000160b177227 */ /* 0x000fe200078e00ff */
[----:B------:R-:W-:Y:S02]  /*96b0*/  ISETP.GE.AND P6, PT, R3, RZ, PT ;  /* 0x000000ff0300720c */ /* 0x000fe40003fc6270 */
[----:B------:R-:W-:Y:S01]  /*96c0*/  LOP3.LUT R4, R10, 0x9c, RZ, 0xfc, !PT ;  /* 0x0000009c0a047812 */ /* 0x000fe200078efcff */
[----:B------:R-:W-:-:S02]  /*96d0*/  @!P3 IMAD.MOV R24, RZ, RZ, -R24 ;  /* 0x000000ffff18b224 */ /* 0x000fc400078e0a18 */
[--C-:B------:R-:W-:Y:S01]  /*96e0*/  @!P1 IMAD.IADD R12, R12, 0x1, -R8.reuse ;  /* 0x000000010c0c9824 */ /* 0x100fe200078e0a08 */
[C---:B------:R-:W-:Y:S01]  /*96f0*/  ISETP.GT.U32.AND P1, PT, R8.reuse, R14, PT ;  /* 0x0000000e0800720c */ /* 0x040fe20003f24070 */
[----:B------:R-:W-:Y:S01]  /*9700*/  @!P5 IMAD.MOV R7, RZ, RZ, -R7 ;  /* 0x000000ffff07d224 */ /* 0x000fe200078e0a07 */
[----:B------:R-:W-:Y:S01]  /*9710*/  STL [R1+0x1cc], R24 ;  /* 0x0001cc1801007387 */ /* 0x000fe20000100800 */
[----:B------:R-:W-:Y:S01]  /*9720*/  @!P0 IMAD.IADD R13, R13, 0x1, -R8 ;  /* 0x000000010d0d8824 */ /* 0x000fe200078e0a08 */
[C---:B------:R-:W-:Y:S01]  /*9730*/  ISETP.GT.U32.AND P0, PT, R8.reuse, R15, PT ;  /* 0x0000000f0800720c */ /* 0x040fe20003f04070 */
[----:B------:R-:W-:Y:S01]  /*9740*/  IMAD.HI.U32 R21, R11, R0, RZ ;  /* 0x000000000b157227 */ /* 0x000fe200078e00ff */
[----:B------:R0:W-:Y:S01]  /*9750*/  STL [R1+0x1c8], R7 ;  /* 0x0001c80701007387 */ /* 0x0001e20000100800 */
[C---:B------:R-:W-:Y:S02]  /*9760*/  ISETP.GT.U32.AND P3, PT, R8.reuse, R12, PT ;  /* 0x0000000c0800720c */ /* 0x040fe40003f64070 */
[----:B------:R-:W-:Y:S01]  /*9770*/  IMAD.MOV R23, RZ, RZ, -R23 ;  /* 0x000000ffff177224 */ /* 0x000fe200078e0a17 */
[----:B------:R-:W-:Y:S01]  /*9780*/  ISETP.GT.U32.AND P5, PT, R8, R13, PT ;  /* 0x0000000d0800720c */ /* 0x000fe20003fa4070 */
[----:B------:R-:W-:-:S02]  /*9790*/  IMAD.MOV R21, RZ, RZ, -R21 ;  /* 0x000000ffff157224 */ /* 0x000fc400078e0a15 */
[C---:B------:R-:W-:Y:S02]  /*97a0*/  IMAD R3, R8.reuse, R23, R22 ;  /* 0x0000001708037224 */ /* 0x040fe400078e0216 */
[----:B------:R-:W-:Y:S01]  /*97b0*/  IMAD R0, R8, R21, R0 ;  /* 0x0000001508007224 */ /* 0x000fe200078e0200 */
[----:B------:R-:W-:Y:S01]  /*97c0*/  IABS R21, R4 ;  /* 0x0000000400157213 */ /* 0x000fe20000000000 */
[----:B0-----:R-:W-:Y:S01]  /*97d0*/  IMAD.MOV.U32 R7, RZ, RZ, R5 ;  /* 0x000000ffff077224 */ /* 0x001fe200078e0005 */
[----:B------:R-:W-:Y:S01]  /*97e0*/  LOP3.LUT R5, R10, 0x9a, RZ, 0xfc, !PT ;  /* 0x0000009a0a057812 */ /* 0x000fe200078efcff */
[--C-:B------:R-:W-:Y:S01]  /*97f0*/  @!P1 IMAD.IADD R14, R14, 0x1, -R8.reuse ;  /* 0x000000010e0e9824 */ /* 0x100fe200078e0a08 */
[C---:B------:R-:W-:Y:S01]  /*9800*/  ISETP.GT.U32.AND P1, PT, R8.reuse, R0, PT ;  /* 0x000000000800720c */ /* 0x040fe20003f24070 */
[----:B------:R-:W-:Y:S01]  /*9810*/  @!P2 IMAD.MOV R7, RZ, RZ, -R7 ;  /* 0x000000ffff07a224 */ /* 0x000fe200078e0a07 */
[----:B------:R-:W-:Y:S01]  /*9820*/  ISETP.GT.U32.AND P2, PT, R8, R3, PT ;  /* 0x000000030800720c */ /* 0x000fe20003f44070 */
[--C-:B------:R-:W-:Y:S01]  /*9830*/  @!P0 IMAD.IADD R15, R15, 0x1, -R8.reuse ;  /* 0x000000010f0f8824 */ /* 0x100fe200078e0a08 */
[----:B------:R-:W-:Y:S01]  /*9840*/  ISETP.GE.AND P0, PT, R2, RZ, PT ;  /* 0x000000ff0200720c */ /* 0x000fe20003f06270 */
[----:B------:R-:W-:Y:S01]  /*9850*/  IMAD.HI.U32 R2, R11, R21, RZ ;  /* 0x000000150b027227 */ /* 0x000fe200078e00ff */
[----:B------:R-:W-:Y:S01]  /*9860*/  IABS R19, R5 ;  /* 0x0000000500137213 */ /* 0x000fe20000000000 */
[----:B------:R0:W-:Y:S02]  /*9870*/  STL [R1+0x1c4], R7 ;  /* 0x0001c40701007387 */ /* 0x0001e40000100800 */
[----:B------:R-:W-:Y:S01]  /*9880*/  @!P5 IMAD.IADD R13, R13, 0x1, -R8 ;  /* 0x000000010d0dd824 */ /* 0x000fe200078e0a08 */
[----:B------:R-:W-:Y:S01]  /*9890*/  ISETP.GE.AND P5, PT, R16, RZ, PT ;  /* 0x000000ff1000720c */ /* 0x000fe20003fa6270 */
[----:B------:R-:W-:-:S02]  /*98a0*/  IMAD.MOV R2, RZ, RZ, -R2 ;  /* 0x000000ffff027224 */ /* 0x000fc400078e0a02 */
[----:B------:R-:W-:-:S04]  /*98b0*/  IMAD.HI.U32 R16, R11, R19, RZ ;  /* 0x000000130b107227 */ /* 0x000fc800078e00ff */
[----:B------:R-:W-:Y:S01]  /*98c0*/  @!P2 IMAD.IADD R3, R3, 0x1, -R8 ;  /* 0x000000010303a824 */ /* 0x000fe200078e0a08 */
[----:B------:R-:W-:Y:S01]  /*98d0*/  ISETP.GE.AND P2, PT, R18, RZ, PT ;  /* 0x000000ff1200720c */ /* 0x000fe20003f46270 */
[----:B------:R-:W-:Y:S01]  /*98e0*/  IMAD R2, R8, R2, R21 ;  /* 0x0000000208027224 */ /* 0x000fe200078e0215 */
[C---:B------:R-:W-:Y:S01]  /*98f0*/  LOP3.LUT R18, R10.reuse, 0x78, RZ, 0xfc, !PT ;  /* 0x000000780a127812 */ /* 0x040fe200078efcff */
[----:B------:R-:W-:Y:S02]  /*9900*/  IMAD.MOV.U32 R20, RZ, RZ, R15 ;  /* 0x000000ffff147224 */ /* 0x000fe400078e000f */
[----:B------:R-:W-:Y:S02]  /*9910*/  IMAD.MOV R16, RZ, RZ, -R16 ;  /* 0x000000ffff107224 */ /* 0x000fe400078e0a10 */
[----:B0-----:R-:W-:Y:S01]  /*9920*/  IMAD.MOV.U32 R7, RZ, RZ, R14 ;  /* 0x000000ffff077224 */ /* 0x001fe200078e000e */
[----:B------:R-:W-:Y:S01]  /*9930*/  LOP3.LUT R14, R10, 0x96, RZ, 0xfc, !PT ;  /* 0x000000960a0e7812 */ /* 0x000fe200078efcff */
[--C-:B------:R-:W-:Y:S01]  /*9940*/  @!P3 IMAD.IADD R12, R12, 0x1, -R8.reuse ;  /* 0x000000010c0cb824 */ /* 0x100fe200078e0a08 */
[----:B------:R-:W-:Y:S01]  /*9950*/  ISETP.GE.AND P3, PT, R17, RZ, PT ;  /* 0x000000ff1100720c */ /* 0x000fe20003f66270 */
[----:B------:R-:W-:Y:S01]  /*9960*/  @!P1 IMAD.IADD R0, R0, 0x1, -R8 ;  /* 0x0000000100009824 */ /* 0x000fe200078e0a08 */
[----:B------:R-:W-:Y:S01]  /*9970*/  ISETP.GT.U32.AND P1, PT, R8, R3, PT ;  /* 0x000000030800720c */ /* 0x000fe20003f24070 */
[----:B------:R-:W-:Y:S01]  /*9980*/  @!P6 IMAD.MOV R20, RZ, RZ, -R20 ;  /* 0x000000ffff14e224 */ /* 0x000fe200078e0a14 */
[----:B------:R-:W-:Y:S01]  /*9990*/  LOP3.LUT R17, R10, 0x94, RZ, 0xfc, !PT ;  /* 0x000000940a117812 */ /* 0x000fe200078efcff */
[C---:B------:R-:W-:Y:S01]  /*99a0*/  IMAD R16, R8.reuse, R16, R19 ;  /* 0x0000001008107224 */ /* 0x040fe200078e0213 */
[C---:B------:R-:W-:Y:S01]  /*99b0*/  ISETP.GT.U32.AND P6, PT, R8.reuse, R0, PT ;  /* 0x000000000800720c */ /* 0x040fe20003fc4070 */
[----:B------:R-:W-:Y:S01]  /*99c0*/  @!P0 IMAD.MOV R7, RZ, RZ, -R7 ;  /* 0x000000ffff078224 */ /* 0x000fe200078e0a07 */
[C---:B------:R-:W-:Y:S01]  /*99d0*/  ISETP.GT.U32.AND P0, PT, R8.reuse, R2, PT ;  /* 0x000000020800720c */ /* 0x040fe20003f04070 */
[----:B------:R-:W-:Y:S01]  /*99e0*/  @!P5 IMAD.MOV R13, RZ, RZ, -R13 ;  /* 0x000000ffff0dd224 */ /* 0x000fe200078e0a0d */
[----:B------:R-:W-:Y:S01]  /*99f0*/  STL [R1+0x158], R20 ;  /* 0x0001581401007387 */ /* 0x000fe20000100800 */
[----:B------:R-:W-:-:S03]  /*9a00*/  ISETP.GT.U32.AND P5, PT, R8, R16, PT ;  /* 0x000000100800720c */ /* 0x000fc60003fa4070 */
[----:B------:R0:W-:Y:S01]  /*9a10*/  STL [R1+0xe8], R7 ;  /* 0x0000e80701007387 */ /* 0x0001e20000100800 */
[--C-:B------:R-:W-:Y:S01]  /*9a20*/  @!P1 IMAD.IADD R3, R3, 0x1, -R8.reuse ;  /* 0x0000000103039824 */ /* 0x100fe200078e0a08 */
[----:B------:R-:W-:Y:S01]  /*9a30*/  ISETP.GE.AND P1, PT, R5, RZ, PT ;  /* 0x000000ff0500720c */ /* 0x000fe20003f26270 */
[----:B------:R-:W-:Y:S01]  /*9a40*/  VIADD R5, R9, 0x8e ;  /* 0x0000008e09057836 */ /* 0x000fe20000000000 */
[----:B------:R1:W-:Y:S01]  /*9a50*/  STL [R1+0x90], R13 ;  /* 0x0000900d01007387 */ /* 0x0003e20000100800 */
[--C-:B------:R-:W-:Y:S02]  /*9a60*/  @!P6 IMAD.IADD R0, R0, 0x1, -R8.reuse ;  /* 0x000000010000e824 */ /* 0x100fe400078e0a08 */
[----:B------:R-:W-:Y:S01]  /*9a70*/  @!P0 IMAD.IADD R2, R2, 0x1, -R8 ;  /* 0x0000000102028824 */ /* 0x000fe200078e0a08 */
[----:B------:R-:W-:Y:S01]  /*9a80*/  ISETP.GE.AND P0, PT, R14, RZ, PT ;  /* 0x000000ff0e00720c */ /* 0x000fe20003f06270 */
[----:B0-----:R-:W-:Y:S01]  /*9a90*/  IMAD.MOV.U32 R7, RZ, RZ, R12 ;  /* 0x000000ffff077224 */ /* 0x001fe200078e000c */
[----:B------:R-:W-:Y:S01]  /*9aa0*/  LOP3.LUT R12, R10, 0x98, RZ, 0xfc, !PT ;  /* 0x000000980a0c7812 */ /* 0x000fe200078efcff */
[----:B------:R-:W-:Y:S01]  /*9ab0*/  @!P5 IMAD.IADD R16, R16, 0x1, -R8 ;  /* 0x000000011010d824 */ /* 0x000fe200078e0a08 */
[----:B------:R-:W-:Y:S01]  /*9ac0*/  ISETP.GT.U32.AND P5, PT, R8, R2, PT ;  /* 0x000000020800720c */ /* 0x000fe20003fa4070 */
[----:B------:R-:W-:Y:S01]  /*9ad0*/  @!P3 IMAD.MOV R7, RZ, RZ, -R7 ;  /* 0x000000ffff07b224 */ /* 0x000fe200078e0a07 */
[----:B------:R-:W-:-:S02]  /*9ae0*/  ISETP.GE.AND P3, PT, R4, RZ, PT ;  /* 0x000000ff0400720c */ /* 0x000fc40003f66270 */
[----:B------:R-:W-:Y:S02]  /*9af0*/  IABS R4, R12 ;  /* 0x0000000c00047213 */ /* 0x000fe40000000000 */
[----:B------:R0:W-:Y:S01]  /*9b00*/  STL [R1+0x180], R7 ;  /* 0x0001800701007387 */ /* 0x0001e20000100800 */
[----:B------:R-:W-:Y:S02]  /*9b10*/  IABS R14, R14 ;  /* 0x0000000e000e7213 */ /* 0x000fe40000000000 */
[----:B------:R-:W-:Y:S02]  /*9b20*/  ISETP.GE.AND P6, PT, R12, RZ, PT ;  /* 0x000000ff0c00720c */ /* 0x000fe40003fc6270 */
[----:B-1----:R-:W-:Y:S02]  /*9b30*/  LOP3.LUT R13, R10, 0x90, RZ, 0xfc, !PT ;  /* 0x000000900a0d7812 */ /* 0x002fe400078efcff */
[----:B------:R-:W-:Y:S02]  /*9b40*/  @!P5 IMAD.IADD R2, R2, 0x1, -R8 ;  /* 0x000000010202d824 */ /* 0x000fe400078e0a08 */
[----:B0-----:R-:W-:-:S02]  /*9b50*/  IMAD.MOV.U32 R7, RZ, RZ, R3 ;  /* 0x000000ffff077224 */ /* 0x001fc400078e0003 */
[----:B------:R-:W-:-:S04]  /*9b60*/  IMAD.HI.U32 R3, R11, R4, RZ ;  /* 0x000000040b037227 */ /* 0x000fc800078e00ff */
[----:B------:R-:W-:Y:S01]  /*9b70*/  @!P2 IMAD.MOV R7, RZ, RZ, -R7 ;  /* 0x000000ffff07a224 */ /* 0x000fe200078e0a07 */
[----:B------:R-:W-:Y:S01]  /*9b80*/  ISETP.GT.U32.AND P2, PT, R8, R16, PT ;  /* 0x000000100800720c */ /* 0x000fe20003f44070 */
[----:B------:R-:W-:-:S03]  /*9b90*/  IMAD.MOV R3, RZ, RZ, -R3 ;  /* 0x000000ffff037224 */ /* 0x000fc600078e0a03 */
[----:B------:R0:W-:Y:S09]  /*9ba0*/  STL [R1+0x184], R7 ;  /* 0x0001840701007387 */ /* 0x0001f20000100800 */
[----:B------:R-:W-:Y:S01]  /*9bb0*/  @!P2 IMAD.IADD R16, R16, 0x1, -R8 ;  /* 0x000000011010a824 */ /* 0x000fe200078e0a08 */
[----:B------:R-:W-:Y:S01]  /*9bc0*/  ISETP.GE.AND P2, PT, R17, RZ, PT ;  /* 0x000000ff1100720c */ /* 0x000fe20003f46270 */
[----:B0-----:R-:W-:Y:S01]  /*9bd0*/  IMAD.MOV.U32 R7, RZ, RZ, R0 ;  /* 0x000000ffff077224 */ /* 0x001fe200078e0000 */
[----:B------:R-:W-:Y:S01]  /*9be0*/  IABS R17, R17 ;  /* 0x0000001100117213 */ /* 0x000fe20000000000 */
[----:B------:R-:W-:Y:S01]  /*9bf0*/  IMAD R0, R8, R3, R4 ;  /* 0x0000000308007224 */ /* 0x000fe200078e0204 */
[----:B------:R-:W-:Y:S01]  /*9c00*/  LOP3.LUT R4, R10, 0x92, RZ, 0xfc, !PT ;  /* 0x000000920a047812 */ /* 0x000fe200078efcff */
[----:B------:R-:W-:-:S03]  /*9c10*/  IMAD.HI.U32 R3, R11, R14, RZ ;  /* 0x0000000e0b037227 */ /* 0x000fc600078e00ff */
[C---:B------:R-:W-:Y:S01]  /*9c20*/  ISETP.GT.U32.AND P5, PT, R8.reuse, R0, PT ;  /* 0x000000000800720c */ /* 0x040fe20003fa4070 */
[----:B------:R-:W-:Y:S01]  /*9c30*/  @!P4 IMAD.MOV R7, RZ, RZ, -R7 ;  /* 0x000000ffff07c224 */ /* 0x000fe200078e0a07 */
[----:B------:R-:W-:Y:S01]  /*9c40*/  IABS R15, R4 ;  /* 0x00000004000f7213 */ /* 0x000fe20000000000 */
[----:B------:R-:W-:Y:S01]  /*9c50*/  IMAD.MOV R3, RZ, RZ, -R3 ;  /* 0x000000ffff037224 */ /* 0x000fe200078e0a03 */
[----:B------:R-:W-:Y:S01]  /*9c60*/  ISETP.GE.AND P4, PT, R5, RZ, PT ;  /* 0x000000ff0500720c */ /* 0x000fe20003f86270 */
[----:B------:R-:W-:Y:S01]  /*9c70*/  IMAD.HI.U32 R12, R11, R17, RZ ;  /* 0x000000110b0c7227 */ /* 0x000fe200078e00ff */
[----:B------:R0:W-:Y:S01]  /*9c80*/  STL [R1+0x1a4], R7 ;  /* 0x0001a40701007387 */ /* 0x0001e20000100800 */
[----:B------:R-:W-:Y:S02]  /*9c90*/  IABS R5, R5 ;  /* 0x0000000500057213 */ /* 0x000fe40000000000 */
[----:B------:R-:W-:Y:S02]  /*9ca0*/  IMAD R14, R8, R3, R14 ;  /* 0x00000003080e7224 */ /* 0x000fe400078e020e */
[----:B------:R-:W-:-:S02]  /*9cb0*/  IMAD.MOV R12, RZ, RZ, -R12 ;  /* 0x000000ffff0c7224 */ /* 0x000fc400078e0a0c */
[----:B------:R-:W-:Y:S02]  /*9cc0*/  @!P5 IMAD.IADD R0, R0, 0x1, -R8 ;  /* 0x000000010000d824 */ /* 0x000fe400078e0a08 */
[----:B------:R-:W-:-:S03]  /*9cd0*/  IMAD.HI.U32 R3, R11, R15, RZ ;  /* 0x0000000f0b037227 */ /* 0x000fc600078e00ff */
[C---:B------:R-:W-:Y:S01]  /*9ce0*/  ISETP.GT.U32.AND P5, PT, R8.reuse, R0, PT ;  /* 0x000000000800720c */ /* 0x040fe20003fa4070 */
[----:B0-----:R-:W-:Y:S01]  /*9cf0*/  IMAD.MOV.U32 R7, RZ, RZ, R2 ;  /* 0x000000ffff077224 */ /* 0x001fe200078e0002 */
[----:B------:R-:W-:Y:S01]  /*9d00*/  IABS R2, R13 ;  /* 0x0000000d00027213 */ /* 0x000fe20000000000 */
[C---:B------:R-:W-:Y:S02]  /*9d10*/  IMAD R17, R8.reuse, R12, R17 ;  /* 0x0000000c08117224 */ /* 0x040fe400078e0211 */
[----:B------:R-:W-:Y:S01]  /*9d20*/  @!P3 IMAD.MOV R7, RZ, RZ, -R7 ;  /* 0x000000ffff07b224 */ /* 0x000fe200078e0a07 */
[----:B------:R-:W-:Y:S01]  /*9d30*/  ISETP.GT.U32.AND P3, PT, R8, R14, PT ;  /* 0x0000000e0800720c */ /* 0x000fe20003f64070 */
[----:B------:R-:W-:-:S03]  /*9d40*/  IMAD.MOV R3, RZ, RZ, -R3 ;  /* 0x000000ffff037224 */ /* 0x000fc600078e0a03 */
[----:B------:R0:W-:Y:S01]  /*9d50*/  STL [R1+0x1bc], R7 ;  /* 0x0001bc0701007387 */ /* 0x0001e20000100800 */
[----:B------:R-:W-:Y:S02]  /*9d60*/  IMAD R15, R8, R3, R15 ;  /* 0x00000003080f7224 */ /* 0x000fe400078e020f */
[----:B------:R-:W-:Y:S01]  /*9d70*/  @!P5 IMAD.IADD R0, R0, 0x1, -R8 ;  /* 0x000000010000d824 */ /* 0x000fe200078e0a08 */
[----:B------:R-:W-:Y:S01]  /*9d80*/  ISETP.GT.U32.AND P5, PT, R8, R17, PT ;  /* 0x000000110800720c */ /* 0x000fe20003fa4070 */
[----:B------:R-:W-:-:S04]  /*9d90*/  IMAD.HI.U32 R3, R11, R2, RZ ;  /* 0x000000020b037227 */ /* 0x000fc800078e00ff */
[----:B------:R-:W-:Y:S02]  /*9da0*/  @!P3 IMAD.IADD R14, R14, 0x1, -R8 ;  /* 0x000000010e0eb824 */ /* 0x000fe400078e0a08 */
[----:B0-----:R-:W-:Y:S01]  /*9db0*/  IMAD.MOV.U32 R7, RZ, RZ, R16 ;  /* 0x000000ffff077224 */ /* 0x001fe200078e0010 */
[----:B------:R-:W-:Y:S01]  /*9dc0*/  LOP3.LUT R16, R10, 0x8c, RZ, 0xfc, !PT ;  /* 0x0000008c0a107812 */ /* 0x000fe200078efcff */
[----:B------:R-:W-:Y:S01]  /*9dd0*/  IMAD.MOV R3, RZ, RZ, -R3 ;  /* 0x000000ffff037224 */ /* 0x000fe200078e0a03 */
[----:B------:R-:W-:Y:S01]  /*9de0*/  ISETP.GT.U32.AND P3, PT, R8, R14, PT ;  /* 0x0000000e0800720c */ /* 0x000fe20003f64070 */
[----:B------:R-:W-:Y:S01]  /*9df0*/  @!P1 IMAD.MOV R7, RZ, RZ, -R7 ;  /* 0x000000ffff079224 */ /* 0x000fe200078e0a07 */
[----:B------:R-:W-:Y:S01]  /*9e00*/  ISETP.GE.AND P1, PT, R4, RZ, PT ;  /* 0x000000ff0400720c */ /* 0x000fe20003f26270 */
[----:B------:R-:W-:-:S03]  /*9e10*/  IMAD.HI.U32 R4, R11, R5, RZ ;  /* 0x000000050b047227 */ /* 0x000fc600078e00ff */
[----:B------:R0:W-:Y:S01]  /*9e20*/  STL [R1+0x1b4], R7 ;  /* 0x0001b40701007387 */ /* 0x0001e20000100800 */
[----:B------:R-:W-:Y:S01]  /*9e30*/  IMAD R2, R8, R3, R2 ;  /* 0x0000000308027224 */ /* 0x000fe200078e0202 */
[----:B------:R-:W-:Y:S01]  /*9e40*/  LOP3.LUT R3, R10, 0x8a, RZ, 0xfc, !PT ;  /* 0x0000008a0a037812 */ /* 0x000fe200078efcff */
[----:B------:R-:W-:-:S03]  /*9e50*/  @!P5 IMAD.IADD R17, R17, 0x1, -R8 ;  /* 0x000000011111d824 */ /* 0x000fc600078e0a08 */
[----:B------:R-:W-:Y:S01]  /*9e60*/  IABS R12, R3 ;  /* 0x00000003000c7213 */ /* 0x000fe20000000000 */
[----:B------:R-:W-:Y:S01]  /*9e70*/  @!P3 IMAD.IADD R14, R14, 0x1, -R8 ;  /* 0x000000010e0eb824 */ /* 0x000fe200078e0a08 */
[C---:B------:R-:W-:Y:S01]  /*9e80*/  ISETP.GT.U32.AND P3, PT, R8.reuse, R2, PT ;  /* 0x000000020800720c */ /* 0x040fe20003f64070 */
[----:B0-----:R-:W-:Y:S01]  /*9e90*/  IMAD.MOV.U32 R7, RZ, RZ, R0 ;  /* 0x000000ffff077224 */ /* 0x001fe200078e0000 */
[----:B------:R-:W-:Y:S01]  /*9ea0*/  ISETP.GT.U32.AND P5, PT, R8, R17, PT ;  /* 0x000000110800720c */ /* 0x000fe20003fa4070 */
[----:B------:R-:W-:Y:S01]  /*9eb0*/  IMAD.MOV R0, RZ, RZ, -R4 ;  /* 0x000000ffff007224 */ /* 0x000fe200078e0a04 */
[----:B------:R-:W-:Y:S01]  /*9ec0*/  LOP3.LUT R4, R10, 0x88, RZ, 0xfc, !PT ;  /* 0x000000880a047812 */ /* 0x000fe200078efcff */
[----:B------:R-:W-:Y:S01]  /*9ed0*/  @!P6 IMAD.MOV R7, RZ, RZ, -R7 ;  /* 0x000000ffff07e224 */ /* 0x000fe200078e0a07 */
[C---:B------:R-:W-:Y:S01]  /*9ee0*/  ISETP.GT.U32.AND P6, PT, R8.reuse, R15, PT ;  /* 0x0000000f0800720c */ /* 0x040fe20003fc4070 */
[----:B------:R-:W-:Y:S01]  /*9ef0*/  IMAD R5, R8, R0, R5 ;  /* 0x0000000008057224 */ /* 0x000fe200078e0205 */
[----:B------:R-:W-:-:S02]  /*9f00*/  IABS R0, R16 ;  /* 0x0000001000007213 */ /* 0x000fc40000000000 */
[----:B------:R0:W-:Y:S01]  /*9f10*/  STL [R1+0x1b8], R7 ;  /* 0x0001b80701007387 */ /* 0x0001e20000100800 */
[----:B------:R-:W-:Y:S02]  /*9f20*/  IABS R19, R4 ;  /* 0x0000000400137213 */ /* 0x000fe40000000000 */
[--C-:B------:R-:W-:Y:S02]  /*9f30*/  @!P3 IMAD.IADD R2, R2, 0x1, -R8.reuse ;  /* 0x000000010202b824 */ /* 0x100fe400078e0a08 */
[----:B------:R-:W-:Y:S01]  /*9f40*/  @!P5 IMAD.IADD R17, R17, 0x1, -R8 ;  /* 0x000000011111d824 */ /* 0x000fe200078e0a08 */
[----:B------:R-:W-:Y:S01]  /*9f50*/  ISETP.GE.AND P5, PT, R13, RZ, PT ;  /* 0x000000ff0d00720c */ /* 0x000fe20003fa6270 */
[----:B------:R-:W-:Y:S01]  /*9f60*/  IMAD.HI.U32 R13, R11, R12, RZ ;  /* 0x0000000c0b0d7227 */ /* 0x000fe200078e00ff */
[----:B------:R-:W-:-:S03]  /*9f70*/  ISETP.GT.U32.AND P3, PT, R8, R2, PT ;  /* 0x000000020800720c */ /* 0x000fc60003f64070 */
[----:B0-----:R-:W-:Y:S02]  /*9f80*/  IMAD.MOV.U32 R7, RZ, RZ, R14 ;  /* 0x000000ffff077224 */ /* 0x001fe400078e000e */
[----:B------:R-:W-:Y:S02]  /*9f90*/  @!P6 IMAD.IADD R15, R15, 0x1, -R8 ;  /* 0x000000010f0fe824 */ /* 0x000fe400078e0a08 */
[----:B------:R-:W-:Y:S01]  /*9fa0*/  @!P0 IMAD.MOV R7, RZ, RZ, -R7 ;  /* 0x000000ffff078224 */ /* 0x000fe200078e0a07 */
[C---:B------:R-:W-:Y:S01]  /*9fb0*/  ISETP.GT.U32.AND P0, PT, R8.reuse, R5, PT ;  /* 0x000000050800720c */ /* 0x040fe20003f04070 */
[----:B------:R-:W-:Y:S01]  /*9fc0*/  IMAD.HI.U32 R14, R11, R0, RZ ;  /* 0x000000000b0e7227 */ /* 0x000fe200078e00ff */
[----:B------:R-:W-:Y:S02]  /*9fd0*/  ISETP.GT.U32.AND P6, PT, R8, R15, PT ;  /* 0x0000000f0800720c */ /* 0x000fe40003fc4070 */
[----:B------:R0:W-:Y:S01]  /*9fe0*/  STL [R1+0x1ac], R7 ;  /* 0x0001ac0701007387 */ /* 0x0001e20000100800 */
[----:B------:R-:W-:-:S02]  /*9ff0*/  IMAD.MOV R14, RZ, RZ, -R14 ;  /* 0x000000ffff0e7224 */ /* 0x000fc400078e0a0e */
[----:B------:R-:W-:Y:S02]  /*a000*/  IMAD.MOV R13, RZ, RZ, -R13 ;  /* 0x000000ffff0d7224 */ /* 0x000fe400078e0a0d */
[----:B------:R-:W-:Y:S02]  /*a010*/  IMAD R0, R8, R14, R0 ;  /* 0x0000000e08007224 */ /* 0x000fe400078e0200 */
[--C-:B------:R-:W-:Y:S01]  /*a020*/  @!P3 IMAD.IADD R2, R2, 0x1, -R8.reuse ;  /* 0x000000010202b824 */ /* 0x100fe200078e0a08 */
[----:B------:R-:W-:Y:S01]  /*a030*/  ISETP.GE.AND P3, PT, R4, RZ, PT ;  /* 0x000000ff0400720c */ /* 0x000fe20003f66270 */
[--C-:B------:R-:W-:Y:S01]  /*a040*/  @!P0 IMAD.IADD R5, R5, 0x1, -R8.reuse ;  /* 0x0000000105058824 */ /* 0x100fe200078e0a08 */
[----:B------:R-:W-:Y:S01]  /*a050*/  ISETP.GE.AND P0, PT, R16, RZ, PT ;  /* 0x000000ff1000720c */ /* 0x000fe20003f06270 */
[----:B0-----:R-:W-:Y:S01]  /*a060*/  IMAD.MOV.U32 R7, RZ, RZ, R17 ;  /* 0x000000ffff077224 */ /* 0x001fe200078e0011 */
[----:B------:R-:W-:Y:S01]  /*a070*/  LOP3.LUT R17, R10, 0x7a, RZ, 0xfc, !PT ;  /* 0x0000007a0a117812 */ /* 0x000fe200078efcff */
[----:B------:R-:W-:Y:S01]  /*a080*/  @!P6 IMAD.IADD R15, R15, 0x1, -R8 ;  /* 0x000000010f0fe824 */ /* 0x000fe200078e0a08 */
[C---:B------:R-:W-:Y:S01]  /*a090*/  ISETP.GT.U32.AND P6, PT, R8.reuse, R0, PT ;  /* 0x000000000800720c */ /* 0x040fe20003fc4070 */
[----:B------:R-:W-:Y:S01]  /*a0a0*/  @!P2 IMAD.MOV R7, RZ, RZ, -R7 ;  /* 0x000000ffff07a224 */ /* 0x000fe200078e0a07 */
[C---:B------:R-:W-:Y:S01]  /*a0b0*/  ISETP.GT.U32.AND P2, PT, R8.reuse, R5, PT ;  /* 0x000000050800720c */ /* 0x040fe20003f44070 */
[----:B------:R-:W-:Y:S01]  /*a0c0*/  IMAD R4, R8, R13, R12 ;  /* 0x0000000d08047224 */ /* 0x000fe200078e020c */
[----:B------:R-:W-:Y:S01]  /*a0d0*/  LOP3.LUT R13, R10, 0x84, RZ, 0xfc, !PT ;  /* 0x000000840a0d7812 */ /* 0x000fe200078efcff */
[----:B------:R-:W-:Y:S01]  /*a0e0*/  IMAD.HI.U32 R14, R11, R19, RZ ;  /* 0x000000130b0e7227 */ /* 0x000fe200078e00ff */
[----:B------:R0:W-:Y:S01]  /*a0f0*/  STL [R1+0x188], R7 ;  /* 0x0001880701007387 */ /* 0x0001e20000100800 */
[----:B------:R-:W-:-:S02]  /*a100*/  IABS R16, R18 ;  /* 0x0000001200107213 */ /* 0x000fc40000000000 */
[----:B------:R-:W-:-:S03]  /*a110*/  IMAD.MOV R14, RZ, RZ, -R14 ;  /* 0x000000ffff0e7224 */ /* 0x000fc600078e0a0e */
[----:B------:R-:W-:-:S04]  /*a120*/  IMAD.HI.U32 R21, R11, R16, RZ ;  /* 0x000000100b157227 */ /* 0x000fc800078e00ff */
[--C-:B------:R-:W-:Y:S02]  /*a130*/  @!P6 IMAD.IADD R0, R0, 0x1, -R8.reuse ;  /* 0x000000010000e824 */ /* 0x100fe400078e0a08 */
[----:B------:R-:W-:Y:S01]  /*a140*/  @!P2 IMAD.IADD R5, R5, 0x1, -R8 ;  /* 0x000000010505a824 */ /* 0x000fe200078e0a08 */
[C---:B------:R-:W-:Y:S01]  /*a150*/  ISETP.GT.U32.AND P2, PT, R8.reuse, R4, PT ;  /* 0x000000040800720c */ /* 0x040fe20003f44070 */
[----:B0-----:R-:W-:Y:S01]  /*a160*/  IMAD.MOV.U32 R7, RZ, RZ, R15 ;  /* 0x000000ffff077224 */ /* 0x001fe200078e000f */
[C---:B------:R-:W-:Y:S01]  /*a170*/  ISETP.GT.U32.AND P6, PT, R8.reuse, R0, PT ;  /* 0x000000000800720c */ /* 0x040fe20003fc4070 */
[----:B------:R-:W-:Y:S01]  /*a180*/  IMAD R19, R8, R14, R19 ;  /* 0x0000000e08137224 */ /* 0x000fe200078e0213 */
[C---:B------:R-:W-:Y:S01]  /*a190*/  LOP3.LUT R14, R10.reuse, 0x86, RZ, 0xfc, !PT ;  /* 0x000000860a0e7812 */ /* 0x040fe200078efcff */
[----:B------:R-:W-:Y:S01]  /*a1a0*/  IMAD.MOV.U32 R15, RZ, RZ, R2 ;  /* 0x000000ffff0f7224 */ /* 0x000fe200078e0002 */
[----:B------:R-:W-:Y:S01]  /*a1b0*/  LOP3.LUT R2, R10, 0x80, RZ, 0xfc, !PT ;  /* 0x000000800a027812 */ /* 0x000fe200078efcff */
[----:B------:R-:W-:Y:S01]  /*a1c0*/  @!P1 IMAD.MOV R7, RZ, RZ, -R7 ;  /* 0x000000ffff079224 */ /* 0x000fe200078e0a07 */
[----:B------:R-:W-:Y:S01]  /*a1d0*/  ISETP.GE.AND P1, PT, R3, RZ, PT ;  /* 0x000000ff0300720c */ /* 0x000fe20003f26270 */
[----:B------:R-:W-:Y:S01]  /*a1e0*/  @!P5 IMAD.MOV R15, RZ, RZ, -R15 ;  /* 0x000000ffff0fd224 */ /* 0x000fe200078e0a0f */
[----:B------:R-:W-:Y:S01]  /*a1f0*/  ISETP.GE.AND P5, PT, R14, RZ, PT ;  /* 0x000000ff0e00720c */ /* 0x000fe20003fa6270 */
[----:B------:R-:W-:Y:S01]  /*a200*/  IMAD.MOV R21, RZ, RZ, -R21 ;  /* 0x000000ffff157224 */ /* 0x000fe200078e0a15 */
[----:B------:R-:W-:Y:S01]  /*a210*/  IABS R14, R14 ;  /* 0x0000000e000e7213 */ /* 0x000fe20000000000 */
[--C-:B------:R-:W-:Y:S01]  /*a220*/  @!P2 IMAD.IADD R4, R4, 0x1, -R8.reuse ;  /* 0x000000010404a824 */ /* 0x100fe200078e0a08 */
[----:B------:R0:W-:Y:S01]  /*a230*/  STL [R1+0x18c], R7 ;  /* 0x00018c0701007387 */ /* 0x0001e20000100800 */
[----:B------:R-:W-:Y:S01]  /*a240*/  @!P6 IMAD.IADD R0, R0, 0x1, -R8 ;  /* 0x000000010000e824 */ /* 0x000fe200078e0a08 */
[C---:B------:R-:W-:Y:S01]  /*a250*/  ISETP.GT.U32.AND P6, PT, R8.reuse, R19, PT ;  /* 0x000000130800720c */ /* 0x040fe20003fc4070 */
[C---:B------:R-:W-:Y:S01]  /*a260*/  IMAD R16, R8.reuse, R21, R16 ;  /* 0x0000001508107224 */ /* 0x040fe200078e0210 */
[----:B------:R-:W-:Y:S01]  /*a270*/  ISETP.GT.U32.AND P2, PT, R8, R4, PT ;  /* 0x000000040800720c */ /* 0x000fe20003f44070 */
[----:B------:R1:W-:Y:S01]  /*a280*/  STL [R1+0x198], R15 ;  /* 0x0001980f01007387 */ /* 0x0003e20000100800 */
[----:B------:R-:W-:Y:S01]  /*a290*/  LOP3.LUT R3, R10, 0x82, RZ, 0xfc, !PT ;  /* 0x000000820a037812 */ /* 0x000fe200078efcff */
[----:B0-----:R-:W-:-:S03]  /*a2a0*/  IMAD.MOV.U32 R7, RZ, RZ, R5 ;  /* 0x000000ffff077224 */ /* 0x001fc600078e0005 */
[----:B------:R-:W-:Y:S01]  /*a2b0*/  IABS R12, R3 ;  /* 0x00000003000c7213 */ /* 0x000fe20000000000 */
[----:B------:R-:W-:Y:S02]  /*a2c0*/  IMAD.MOV.U32 R5, RZ, RZ, R0 ;  /* 0x000000ffff057224 */ /* 0x000fe400078e0000 */
[----:B------:R-:W-:-:S04]  /*a2d0*/  IMAD.HI.U32 R0, R11, R14, RZ ;  /* 0x0000000e0b007227 */ /* 0x000fc800078e00ff */
[----:B------:R-:W-:Y:S01]  /*a2e0*/  @!P4 IMAD.MOV R7, RZ, RZ, -R7 ;  /* 0x000000ffff07c224 */ /* 0x000fe200078e0a07 */
[----:B------:R-:W-:Y:S01]  /*a2f0*/  ISETP.GE.AND P4, PT, R13, RZ, PT ;  /* 0x000000ff0d00720c */ /* 0x000fe20003f86270 */
[----:B------:R-:W-:Y:S01]  /*a300*/  IMAD.MOV R0, RZ, RZ, -R0 ;  /* 0x000000ffff007224 */ /* 0x000fe200078e0a00 */
[----:B------:R-:W-:Y:S01]  /*a310*/  IABS R13, R13 ;  /* 0x0000000d000d7213 */ /* 0x000fe20000000000 */
[----:B------:R-:W-:Y:S01]  /*a320*/  @!P0 IMAD.MOV R5, RZ, RZ, -R5 ;  /* 0x000000ffff058224 */ /* 0x000fe200078e0a05 */
[----:B------:R-:W-:Y:S01]  /*a330*/  ISETP.GE.AND P0, PT, R3, RZ, PT ;  /* 0x000000ff0300720c */ /* 0x000fe20003f06270 */
[----:B------:R-:W-:Y:S01]  /*a340*/  IMAD R14, R8, R0, R14 ;  /* 0x00000000080e7224 */ /* 0x000fe200078e020e */
[----:B------:R-:W-:Y:S01]  /*a350*/  STL [R1+0x19c], R7 ;  /* 0x00019c0701007387 */ /* 0x000fe20000100800 */
[----:B-1----:R-:W-:-:S03]  /*a360*/  IMAD.HI.U32 R15, R11, R13, RZ ;  /* 0x0000000d0b0f7227 */ /* 0x002fc600078e00ff */
[----:B------:R0:W-:Y:S01]  /*a370*/  STL [R1+0x1a0], R5 ;  /* 0x0001a00501007387 */ /* 0x0001e20000100800 */
[--C-:B------:R-:W-:Y:S02]  /*a380*/  @!P6 IMAD.IADD R19, R19, 0x1, -R8.reuse ;  /* 0x000000011313e824 */ /* 0x100fe400078e0a08 */
[----:B------:R-:W-:Y:S02]  /*a390*/  IMAD.MOV R15, RZ, RZ, -R15 ;  /* 0x000000ffff0f7224 */ /* 0x000fe400078e0a0f */
[----:B------:R-:W-:Y:S01]  /*a3a0*/  @!P2 IMAD.IADD R4, R4, 0x1, -R8 ;  /* 0x000000010404a824 */ /* 0x000fe200078e0a08 */
[C---:B------:R-:W-:Y:S01]  /*a3b0*/  ISETP.GT.U32.AND P2, PT, R8.reuse, R14, PT ;  /* 0x0000000e0800720c */ /* 0x040fe20003f44070 */
[----:B------:R-:W-:Y:S01]  /*a3c0*/  IMAD.HI.U32 R3, R11, R12, RZ ;  /* 0x0000000c0b037227 */ /* 0x000fe200078e00ff */
[C---:B------:R-:W-:Y:S02]  /*a3d0*/  ISETP.GT.U32.AND P6, PT, R8.reuse, R19, PT ;  /* 0x000000130800720c */ /* 0x040fe40003fc4070 */
[----:B0-----:R-:W-:Y:S01]  /*a3e0*/  IABS R5, R2 ;  /* 0x0000000200057213 */ /* 0x001fe20000000000 */
[----:B------:R-:W-:Y:S01]  /*a3f0*/  IMAD R13, R8, R15, R13 ;  /* 0x0000000f080d7224 */ /* 0x000fe200078e020d */
[----:B------:R-:W-:Y:S01]  /*a400*/  LOP3.LUT R15, R10, 0x7c, RZ, 0xfc, !PT ;  /* 0x0000007c0a0f7812 */ /* 0x000fe200078efcff */
[----:B------:R-:W-:-:S02]  /*a410*/  IMAD.MOV.U32 R7, RZ, RZ, R4 ;  /* 0x000000ffff077224 */ /* 0x000fc400078e0004 */
[----:B------:R-:W-:Y:S02]  /*a420*/  IMAD.MOV R3, RZ, RZ, -R3 ;  /* 0x000000ffff037224 */ /* 0x000fe400078e0a03 */
[----:B------:R-:W-:Y:S01]  /*a430*/  @!P1 IMAD.MOV R7, RZ, RZ, -R7 ;  /* 0x000000ffff079224 */ /* 0x000fe200078e0a07 */
[C---:B------:R-:W-:Y:S01]  /*a440*/  ISETP.GT.U32.AND P1, PT, R8.reuse, R13, PT ;  /* 0x0000000d0800720c */ /* 0x040fe20003f24070 */
[----:B------:R-:W-:Y:S02]  /*a450*/  IMAD R12, R8, R3, R12 ;  /* 0x00000003080c7224 */ /* 0x000fe400078e020c */
[--C-:B------:R-:W-:Y:S01]  /*a460*/  @!P2 IMAD.IADD R14, R14, 0x1, -R8.reuse ;  /* 0x000000010e0ea824 */ /* 0x100fe200078e0a08 */
[----:B------:R0:W-:Y:S01]  /*a470*/  STL [R1+0x194], R7 ;  /* 0x0001940701007387 */ /* 0x0001e20000100800 */
[----:B------:R-:W-:Y:S01]  /*a480*/  VIADD R3, R9, 0x7e ;  /* 0x0000007e09037836 */ /* 0x000fe20000000000 */
[----:B------:R-:W-:Y:S01]  /*a490*/  ISETP.GT.U32.AND P2, PT, R8, R12, PT ;  /* 0x0000000c0800720c */ /* 0x000fe20003f44070 */
[----:B------:R-:W-:-:S02]  /*a4a0*/  @!P6 IMAD.IADD R19, R19, 0x1, -R8 ;  /* 0x000000011313e824 */ /* 0x000fc400078e0a08 */
[----:B------:R-:W-:Y:S01]  /*a4b0*/  IMAD.HI.U32 R0, R11, R5, RZ ;  /* 0x000000050b007227 */ /* 0x000fe200078e00ff */
[----:B------:R-:W-:Y:S02]  /*a4c0*/  IABS R4, R3 ;  /* 0x0000000300047213 */ /* 0x000fe40000000000 */
[----:B------:R-:W-:Y:S01]  /*a4d0*/  ISETP.GE.AND P6, PT, R3, RZ, PT ;  /* 0x000000ff0300720c */ /* 0x000fe20003fc6270 */
[----:B------:R-:W-:Y:S01]  /*a4e0*/  @!P1 IMAD.IADD R13, R13, 0x1, -R8 ;  /* 0x000000010d0d9824 */ /* 0x000fe200078e0a08 */
[C---:B------:R-:W-:Y:S01]  /*a4f0*/  ISETP.GT.U32.AND P1, PT, R8.reuse, R14, PT ;  /* 0x0000000e0800720c */ /* 0x040fe20003f24070 */
[----:B0-----:R-:W-:Y:S01]  /*a500*/  IMAD.MOV.U32 R7, RZ, RZ, R19 ;  /* 0x000000ffff077224 */ /* 0x001fe200078e0013 */
[----:B------:R-:W-:Y:S01]  /*a510*/  IABS R3, R15 ;  /* 0x0000000f00037213 */ /* 0x000fe20000000000 */
[----:B------:R-:W-:Y:S02]  /*a520*/  IMAD.MOV R0, RZ, RZ, -R0 ;  /* 0x000000ffff007224 */ /* 0x000fe400078e0a00 */
[----:B------:R-:W-:Y:S01]  /*a530*/  @!P3 IMAD.MOV R7, RZ, RZ, -R7 ;  /* 0x000000ffff07b224 */ /* 0x000fe200078e0a07 */
[----:B------:R-:W-:Y:S01]  /*a540*/  ISETP.GT.U32.AND P3, PT, R8, R13, PT ;  /* 0x0000000d0800720c */ /* 0x000fe20003f64070 */
[----:B------:R-:W-:-:S03]  /*a550*/  IMAD.HI.U32 R20, R11, R4, RZ ;  /* 0x000000040b147227 */ /* 0x000fc600078e00ff */
[----:B------:R0:W-:Y:S01]  /*a560*/  STL [R1+0x190], R7 ;  /* 0x0001900701007387 */ /* 0x0001e20000100800 */
[----:B------:R-:W-:Y:S02]  /*a570*/  @!P2 IMAD.IADD R12, R12, 0x1, -R8 ;  /* 0x000000010c0ca824 */ /* 0x000fe400078e0a08 */
[C---:B------:R-:W-:Y:S01]  /*a580*/  IMAD R5, R8.reuse, R0, R5 ;  /* 0x0000000008057224 */ /* 0x040fe200078e0205 */
[----:B------:R-:W-:Y:S01]  /*a590*/  IABS R0, R17 ;  /* 0x0000001100007213 */ /* 0x000fe20000000000 */
[----:B------:R-:W-:Y:S01]  /*a5a0*/  IMAD.MOV R20, RZ, RZ, -R20 ;  /* 0x000000ffff147224 */ /* 0x000fe200078e0a14 */
[----:B------:R-:W-:Y:S01]  /*a5b0*/  ISETP.GT.U32.AND P2, PT, R8, R12, PT ;  /* 0x0000000c0800720c */ /* 0x000fe20003f44070 */
[----:B------:R-:W-:-:S04]  /*a5c0*/  IMAD.HI.U32 R19, R11, R3, RZ ;  /* 0x000000030b137227 */ /* 0x000fc800078e00ff */
[----:B------:R-:W-:Y:S01]  /*a5d0*/  @!P1 IMAD.IADD R14, R14, 0x1, -R8 ;  /* 0x000000010e0e9824 */ /* 0x000fe200078e0a08 */
[C---:B------:R-:W-:Y:S01]  /*a5e0*/  ISETP.GT.U32.AND P1, PT, R8.reuse, R5, PT ;  /* 0x000000050800720c */ /* 0x040fe20003f24070 */
[C---:B------:R-:W-:Y:S02]  /*a5f0*/  IMAD R4, R8.reuse, R20, R4 ;  /* 0x0000001408047224 */ /* 0x040fe400078e0204 */
[----:B------:R-:W-:Y:S02]  /*a600*/  IMAD.MOV R19, RZ, RZ, -R19 ;  /* 0x000000ffff137224 */ /* 0x000fe400078e0a13 */
[----:B------:R-:W-:Y:S01]  /*a610*/  @!P3 IMAD.IADD R13, R13, 0x1, -R8 ;  /* 0x000000010d0db824 */ /* 0x000fe200078e0a08 */
[C---:B------:R-:W-:Y:S01]  /*a620*/  ISETP.GT.U32.AND P3, PT, R8.reuse, R4, PT ;  /* 0x000000040800720c */ /* 0x040fe20003f64070 */
[----:B------:R-:W-:Y:S01]  /*a630*/  IMAD R3, R8, R19, R3 ;  /* 0x0000001308037224 */ /* 0x000fe200078e0203 */
[----:B------:R-:W-:Y:S01]  /*a640*/  LOP3.LUT R19, R10, 0x76, RZ, 0xfc, !PT ;  /* 0x000000760a137812 */ /* 0x000fe200078efcff */
[----:B------:R-:W-:-:S03]  /*a650*/  IMAD.HI.U32 R22, R11, R0, RZ ;  /* 0x000000000b167227 */ /* 0x000fc600078e00ff */
[----:B------:R-:W-:Y:S01]  /*a660*/  IABS R20, R19 ;  /* 0x0000001300147213 */ /* 0x000fe20000000000 */
[----:B------:R-:W-:Y:S01]  /*a670*/  @!P2 IMAD.IADD R12, R12, 0x1, -R8 ;  /* 0x000000010c0ca824 */ /* 0x000fe200078e0a08 */
[----:B------:R-:W-:Y:S01]  /*a680*/  ISETP.GT.U32.AND P2, PT, R8, R3, PT ;  /* 0x000000030800720c */ /* 0x000fe20003f44070 */
[----:B------:R-:W-:Y:S02]  /*a690*/  IMAD.MOV R22, RZ, RZ, -R22 ;  /* 0x000000ffff167224 */ /* 0x000fe400078e0a16 */
[----:B------:R-:W-:Y:S01]  /*a6a0*/  @!P1 IMAD.IADD R5, R5, 0x1, -R8 ;  /* 0x0000000105059824 */ /* 0x000fe200078e0a08 */
[----:B------:R-:W-:Y:S01]  /*a6b0*/  ISETP.GE.AND P1, PT, R2, RZ, PT ;  /* 0x000000ff0200720c */ /* 0x000fe20003f26270 */
[----:B0-----:R-:W-:Y:S01]  /*a6c0*/  IMAD.MOV.U32 R7, RZ, RZ, R14 ;  /* 0x000000ffff077224 */ /* 0x001fe200078e000e */
[----:B------:R-:W-:Y:S01]  /*a6d0*/  LOP3.LUT R2, R10, 0x74, RZ, 0xfc, !PT ;  /* 0x000000740a027812 */ /* 0x000fe200078efcff */
[----:B------:R-:W-:Y:S02]  /*a6e0*/  IMAD R0, R8, R22, R0 ;  /* 0x0000001608007224 */ /* 0x000fe400078e0200 */
[--C-:B------:R-:W-:Y:S01]  /*a6f0*/  @!P3 IMAD.IADD R4, R4, 0x1, -R8.reuse ;  /* 0x000000010404b824 */ /* 0x100fe200078e0a08 */
[C---:B------:R-:W-:Y:S01]  /*a700*/  ISETP.GT.U32.AND P3, PT, R8.reuse, R5, PT ;  /* 0x000000050800720c */ /* 0x040fe20003f64070 */
[----:B------:R-:W-:Y:S01]  /*a710*/  @!P5 IMAD.MOV R7, RZ, RZ, -R7 ;  /* 0x000000ffff07d224 */ /* 0x000fe200078e0a07 */
[----:B------:R-:W-:Y:S01]  /*a720*/  IABS R21, R2 ;  /* 0x0000000200157213 */ /* 0x000fe20000000000 */
[----:B------:R-:W-:Y:S01]  /*a730*/  @!P4 IMAD.MOV R13, RZ, RZ, -R13 ;  /* 0x000000ffff0dc224 */ /* 0x000fe200078e0a0d */
[C---:B------:R-:W-:Y:S01]  /*a740*/  ISETP.GT.U32.AND P4, PT, R8.reuse, R0, PT ;  /* 0x000000000800720c */ /* 0x040fe20003f84070 */
[--C-:B------:R-:W-:Y:S01]  /*a750*/  @!P2 IMAD.IADD R3, R3, 0x1, -R8.reuse ;  /* 0x000000010303a824 */ /* 0x100fe200078e0a08 */
[C---:B------:R-:W-:Y:S01]  /*a760*/  ISETP.GT.U32.AND P2, PT, R8.reuse, R4, PT ;  /* 0x000000040800720c */ /* 0x040fe20003f44070 */
[----:B------:R0:W-:Y:S03]  /*a770*/  STL [R1+0x17c], R7 ;  /* 0x00017c0701007387 */ /* 0x0001e60000100800 */
[C---:B------:R-:W-:Y:S01]  /*a780*/  ISETP.GT.U32.AND P5, PT, R8.reuse, R3, PT ;  /* 0x000000030800720c */ /* 0x040fe20003fa4070 */
[----:B------:R1:W-:Y:S02]  /*a790*/  STL [R1+0x178], R13 ;  /* 0x0001780d01007387 */ /* 0x0003e40000100800 */
[----:B------:R-:W-:Y:S01]  /*a7a0*/  @!P3 IMAD.IADD R5, R5, 0x1, -R8 ;  /* 0x000000010505b824 */ /* 0x000fe200078e0a08 */
[----:B------:R-:W-:Y:S01]  /*a7b0*/  ISETP.GT.U32.AND P3, PT, R8, R16, PT ;  /* 0x000000100800720c */ /* 0x000fe20003f64070 */
[----:B0-----:R-:W-:-:S02]  /*a7c0*/  IMAD.MOV.U32 R7, RZ, RZ, R12 ;  /* 0x000000ffff077224 */ /* 0x001fc400078e000c */
[----:B------:R-:W-:Y:S01]  /*a7d0*/  @!P4 IMAD.IADD R0, R0, 0x1, -R8 ;  /* 0x000000010000c824 */ /* 0x000fe200078e0a08 */
[----:B------:R-:W-:Y:S01]  /*a7e0*/  ISETP.GE.AND P4, PT, R19, RZ, PT ;  /* 0x000000ff1300720c */ /* 0x000fe20003f86270 */
[----:B------:R-:W-:Y:S01]  /*a7f0*/  @!P0 IMAD.MOV R7, RZ, RZ, -R7 ;  /* 0x000000ffff078224 */ /* 0x000fe200078e0a07 */
[----:B------:R-:W-:Y:S01]  /*a800*/  ISETP.GE.AND P0, PT, R15, RZ, PT ;  /* 0x000000ff0f00720c */ /* 0x000fe20003f06270 */
[----:B-1----:R-:W-:-:S03]  /*a810*/  IMAD.HI.U32 R13, R11, R20, RZ ;  /* 0x000000140b0d7227 */ /* 0x002fc600078e00ff */
[----:B------:R0:W-:Y:S01]  /*a820*/  STL [R1+0x15c], R7 ;  /* 0x00015c0701007387 */ /* 0x0001e20000100800 */
[----:B------:R-:W-:Y:S02]  /*a830*/  IMAD.MOV R13, RZ, RZ, -R13 ;  /* 0x000000ffff0d7224 */ /* 0x000fe400078e0a0d */
[----:B------:R-:W-:Y:S01]  /*a840*/  @!P2 IMAD.IADD R4, R4, 0x1, -R8 ;  /* 0x000000010404a824 */ /* 0x000fe200078e0a08 */
[----:B------:R-:W-:Y:S01]  /*a850*/  ISETP.GE.AND P2, PT, R17, RZ, PT ;  /* 0x000000ff1100720c */ /* 0x000fe20003f46270 */
[----:B------:R-:W-:Y:S02]  /*a860*/  IMAD R17, R8, R13, R20 ;  /* 0x0000000d08117224 */ /* 0x000fe400078e0214 */
[----:B------:R-:W-:-:S04]  /*a870*/  IMAD.HI.U32 R12, R11, R21, RZ ;  /* 0x000000150b0c7227 */ /* 0x000fc800078e00ff */
[----:B0-----:R-:W-:Y:S01]  /*a880*/  IMAD.MOV.U32 R7, RZ, RZ, R5 ;  /* 0x000000ffff077224 */ /* 0x001fe200078e0005 */
[----:B------:R-:W-:Y:S01]  /*a890*/  LOP3.LUT R5, R10, 0x72, RZ, 0xfc, !PT ;  /* 0x000000720a057812 */ /* 0x000fe200078efcff */
[----:B------:R-:W-:Y:S01]  /*a8a0*/  @!P6 IMAD.MOV R4, RZ, RZ, -R4 ;  /* 0x000000ffff04e224 */ /* 0x000fe200078e0a04 */
[C---:B------:R-:W-:Y:S01]  /*a8b0*/  ISETP.GT.U32.AND P6, PT, R8.reuse, R17, PT ;  /* 0x000000110800720c */ /* 0x040fe20003fc4070 */
[----:B------:R-:W-:Y:S01]  /*a8c0*/  @!P1 IMAD.MOV R7, RZ, RZ, -R7 ;  /* 0x000000ffff079224 */ /* 0x000fe200078e0a07 */
[C---:B------:R-:W-:Y:S01]  /*a8d0*/  ISETP.GT.U32.AND P1, PT, R8.reuse, R0, PT ;  /* 0x000000000800720c */ /* 0x040fe20003f24070 */
[----:B------:R-:W-:Y:S01]  /*a8e0*/  IMAD.MOV R12, RZ, RZ, -R12 ;  /* 0x000000ffff0c7224 */ /* 0x000fe200078e0a0c */
[----:B------:R-:W-:Y:S01]  /*a8f0*/  IABS R14, R5 ;  /* 0x00000005000e7213 */ /* 0x000fe20000000000 */
[--C-:B------:R-:W-:Y:S01]  /*a900*/  @!P5 IMAD.IADD R3, R3, 0x1, -R8.reuse ;  /* 0x000000010303d824 */ /* 0x100fe200078e0a08 */
[----:B------:R-:W-:Y:S01]  /*a910*/  STL [R1+0x154], R7 ;  /* 0x0001540701007387 */ /* 0x000fe20000100800 */
[----:B------:R-:W-:Y:S01]  /*a920*/  IMAD R15, R8, R12, R21 ;  /* 0x0000000c080f7224 */ /* 0x000fe200078e0215 */
[----:B------:R-:W-:Y:S01]  /*a930*/  LOP3.LUT R12, R10, 0x70, RZ, 0xfc, !PT ;  /* 0x000000700a0c7812 */ /* 0x000fe200078efcff */
[----:B------:R-:W-:Y:S01]  /*a940*/  @!P0 IMAD.MOV R3, RZ, RZ, -R3 ;  /* 0x000000ffff038224 */ /* 0x000fe200078e0a03 */
[----:B------:R0:W-:Y:S01]  /*a950*/  STL [R1+0x14c], R4 ;  /* 0x00014c0401007387 */ /* 0x0001e20000100800 */
[----:B------:R-:W-:Y:S01]  /*a960*/  ISETP.GE.AND P0, PT, R2, RZ, PT ;  /* 0x000000ff0200720c */ /* 0x000fe20003f06270 */
[----:B------:R-:W-:Y:S01]  /*a970*/  VIADD R13, R9, 0x6e ;  /* 0x0000006e090d7836 */ /* 0x000fe20000000000 */
[----:B------:R-:W-:Y:S01]  /*a980*/  IABS R2, R12 ;  /* 0x0000000c00027213 */ /* 0x000fe20000000000 */
[--C-:B------:R-:W-:Y:S01]  /*a990*/  @!P6 IMAD.IADD R17, R17, 0x1, -R8.reuse ;  /* 0x000000011111e824 */ /* 0x100fe200078e0a08 */
[----:B------:R1:W-:Y:S01]  /*a9a0*/  STL [R1+0x134], R3 ;  /* 0x0001340301007387 */ /* 0x0003e20000100800 */
[--C-:B------:R-:W-:Y:S01]  /*a9b0*/  @!P1 IMAD.IADD R0, R0, 0x1, -R8.reuse ;  /* 0x0000000100009824 */ /* 0x100fe200078e0a08 */
[----:B------:R-:W-:Y:S01]  /*a9c0*/  ISETP.GT.U32.AND P1, PT, R8, R15, PT ;  /* 0x0000000f0800720c */ /* 0x000fe20003f24070 */
[----:B------:R-:W-:Y:S01]  /*a9d0*/  @!P3 IMAD.IADD R16, R16, 0x1, -R8 ;  /* 0x000000011010b824 */ /* 0x000fe200078e0a08 */
[----:B------:R-:W-:Y:S01]  /*a9e0*/  ISETP.GT.U32.AND P6, PT, R8, R17, PT ;  /* 0x000000110800720c */ /* 0x000fe20003fc4070 */
[----:B0-----:R-:W-:Y:S01]  /*a9f0*/  IMAD.MOV.U32 R4, RZ, RZ, R0 ;  /* 0x000000ffff047224 */ /* 0x001fe200078e0000 */
[----:B------:R-:W-:Y:S01]  /*aa00*/  ISETP.GE.AND P5, PT, R18, RZ, PT ;  /* 0x000000ff1200720c */ /* 0x000fe20003fa6270 */
[----:B------:R-:W-:Y:S01]  /*aa10*/  IMAD.MOV.U32 R0, RZ, RZ, R2 ;  /* 0x000000ffff007224 */ /* 0x000fe200078e0002 */
[----:B------:R-:W-:Y:S01]  /*aa20*/  ISETP.GT.U32.AND P3, PT, R8, R16, PT ;  /* 0x000000100800720c */ /* 0x000fe20003f64070 */
[----:B------:R-:W-:Y:S01]  /*aa30*/  @!P2 IMAD.MOV R4, RZ, RZ, -R4 ;  /* 0x000000ffff04a224 */ /* 0x000fe200078e0a04 */
[----:B------:R-:W-:Y:S01]  /*aa40*/  ISETP.GE.AND P2, PT, R13, RZ, PT ;  /* 0x000000ff0d00720c */ /* 0x000fe20003f46270 */
[----:B-1----:R-:W-:Y:S01]  /*aa50*/  IMAD.HI.U32 R3, R11, R14, RZ ;  /* 0x0000000e0b037227 */ /* 0x002fe200078e00ff */
[----:B------:R-:W-:-:S02]  /*aa60*/  IABS R13, R13 ;  /* 0x0000000d000d7213 */ /* 0x000fc40000000000 */
[----:B------:R0:W-:Y:S01]  /*aa70*/  STL [R1+0x104], R4 ;  /* 0x0001040401007387 */ /* 0x0001e20000100800 */
[----:B------:R-:W-:Y:S02]  /*aa80*/  IMAD.MOV R3, RZ, RZ, -R3 ;  /* 0x000000ffff037224 */ /* 0x000fe400078e0a03 */
[----:B------:R-:W-:Y:S02]  /*aa90*/  @!P1 IMAD.IADD R15, R15, 0x1, -R8 ;  /* 0x000000010f0f9824 */ /* 0x000fe400078e0a08 */
[----:B------:R-:W-:Y:S01]  /*aaa0*/  IMAD R14, R8, R3, R14 ;  /* 0x00000003080e7224 */ /* 0x000fe200078e020e */
[----:B------:R-:W-:Y:S01]  /*aab0*/  LOP3.LUT R3, R10, 0x6c, RZ, 0xfc, !PT ;  /* 0x0000006c0a037812 */ /* 0x000fe200078efcff */
[----:B------:R-:W-:Y:S01]  /*aac0*/  IMAD.HI.U32 R2, R11, R0, RZ ;  /* 0x000000000b027227 */ /* 0x000fe200078e00ff */
[C---:B------:R-:W-:Y:S02]  /*aad0*/  ISETP.GT.U32.AND P1, PT, R8.reuse, R15, PT ;  /* 0x0000000f0800720c */ /* 0x040fe40003f24070 */
[----:B------:R-:W-:Y:S01]  /*aae0*/  IABS R20, R3 ;  /* 0x0000000300147213 */ /* 0x000fe20000000000 */
[----:B------:R-:W-:Y:S01]  /*aaf0*/  @!P6 IMAD.IADD R17, R17, 0x1, -R8 ;  /* 0x000000011111e824 */ /* 0x000fe200078e0a08 */
[----:B------:R-:W-:Y:S01]  /*ab00*/  ISETP.GT.U32.AND P6, PT, R8, R14, PT ;  /* 0x0000000e0800720c */ /* 0x000fe20003fc4070 */
[----:B------:R-:W-:-:S02]  /*ab10*/  IMAD.MOV R2, RZ, RZ, -R2 ;  /* 0x000000ffff027224 */ /* 0x000fc400078e0a02 */
[----:B0-----:R-:W-:-:S04]  /*ab20*/  IMAD.HI.U32 R4, R11, R13, RZ ;  /* 0x0000000d0b047227 */ /* 0x001fc800078e00ff */
[----:B------:R-:W-:Y:S01]  /*ab30*/  IMAD R0, R8, R2, R0 ;  /* 0x0000000208007224 */ /* 0x000fe200078e0200 */
[----:B------:R-:W-:Y:S01]  /*ab40*/  LOP3.LUT R2, R10, 0x68, RZ, 0xfc, !PT ;  /* 0x000000680a027812 */ /* 0x000fe200078efcff */
[----:B------:R-:W-:Y:S02]  /*ab50*/  IMAD.MOV R4, RZ, RZ, -R4 ;  /* 0x000000ffff047224 */ /* 0x000fe400078e0a04 */
[--C-:B------:R-:W-:Y:S01]  /*ab60*/  @!P1 IMAD.IADD R15, R15, 0x1, -R8.reuse ;  /* 0x000000010f0f9824 */ /* 0x100fe200078e0a08 */
[C---:B------:R-:W-:Y:S01]  /*ab70*/  ISETP.GT.U32.AND P1, PT, R8.reuse, R0, PT ;  /* 0x000000000800720c */ /* 0x040fe20003f24070 */
[----:B------:R-:W-:Y:S01]  /*ab80*/  IMAD R13, R8, R4, R13 ;  /* 0x00000004080d7224 */ /* 0x000fe200078e020d */
[----:B------:R-:W-:Y:S01]  /*ab90*/  IABS R18, R2 ;  /* 0x0000000200127213 */ /* 0x000fe20000000000 */
[--C-:B------:R-:W-:Y:S01]  /*aba0*/  @!P6 IMAD.IADD R14, R14, 0x1, -R8.reuse ;  /* 0x000000010e0ee824 */ /* 0x100fe200078e0a08 */
[----:B------:R-:W-:Y:S01]  /*abb0*/  LOP3.LUT R4, R10, 0x66, RZ, 0xfc, !PT ;  /* 0x000000660a047812 */ /* 0x000fe200078efcff */
[----:B------:R-:W-:Y:S01]  /*abc0*/  @!P3 IMAD.IADD R16, R16, 0x1, -R8 ;  /* 0x000000011010b824 */ /* 0x000fe200078e0a08 */
[----:B------:R-:W-:Y:S01]  /*abd0*/  ISETP.GT.U32.AND P6, PT, R8, R13, PT ;  /* 0x0000000d0800720c */ /* 0x000fe20003fc4070 */
[----:B------:R-:W-:Y:S01]  /*abe0*/  IMAD.HI.U32 R22, R11, R20, RZ ;  /* 0x000000140b167227 */ /* 0x000fe200078e00ff */
[----:B------:R-:W-:-:S02]  /*abf0*/  ISETP.GE.AND P3, PT, R5, RZ, PT ;  /* 0x000000ff0500720c */ /* 0x000fc40003f66270 */
[----:B------:R-:W-:Y:S01]  /*ac00*/  LOP3.LUT R5, R10, 0x6a, RZ, 0xfc, !PT ;  /* 0x0000006a0a057812 */ /* 0x000fe200078efcff */
[----:B------:R-:W-:Y:S02]  /*ac10*/  IMAD.MOV.U32 R7, RZ, RZ, R16 ;  /* 0x000000ffff077224 */ /* 0x000fe400078e0010 */
[--C-:B------:R-:W-:Y:S01]  /*ac20*/  @!P1 IMAD.IADD R0, R0, 0x1, -R8.reuse ;  /* 0x0000000100009824 */ /* 0x100fe200078e0a08 */
[----:B------:R-:W-:Y:S01]  /*ac30*/  IABS R19, R5 ;  /* 0x0000000500137213 */ /* 0x000fe20000000000 */
[----:B------:R-:W-:Y:S01]  /*ac40*/  @!P5 IMAD.MOV R7, RZ, RZ, -R7 ;  /* 0x000000ffff07d224 */ /* 0x000fe200078e0a07 */
[----:B------:R-:W-:Y:S01]  /*ac50*/  ISETP.GT.U32.AND P5, PT, R8, R14, PT ;  /* 0x0000000e0800720c */ /* 0x000fe20003fa4070 */
[----:B------:R-:W-:Y:S01]  /*ac60*/  IMAD.HI.U32 R16, R11, R18, RZ ;  /* 0x000000120b107227 */ /* 0x000fe200078e00ff */
[----:B------:R-:W-:Y:S02]  /*ac70*/  ISETP.GE.AND P1, PT, R12, RZ, PT ;  /* 0x000000ff0c00720c */ /* 0x000fe40003f26270 */
[----:B------:R0:W-:Y:S01]  /*ac80*/  STL [R1+0xec], R7 ;  /* 0x0000ec0701007387 */ /* 0x0001e20000100800 */
[----:B------:R-:W-:Y:S01]  /*ac90*/  @!P6 IMAD.IADD R13, R13, 0x1, -R8 ;  /* 0x000000010d0de824 */ /* 0x000fe200078e0a08 */
[----:B------:R-:W-:Y:S01]  /*aca0*/  ISETP.GT.U32.AND P6, PT, R8, R0, PT ;  /* 0x000000000800720c */ /* 0x000fe20003fc4070 */
[----:B------:R-:W-:Y:S01]  /*acb0*/  IMAD.MOV R16, RZ, RZ, -R16 ;  /* 0x000000ffff107224 */ /* 0x000fe200078e0a10 */
[----:B------:R-:W-:Y:S01]  /*acc0*/  IABS R12, R4 ;  /* 0x00000004000c7213 */ /* 0x000fe20000000000 */
[----:B------:R-:W-:-:S04]  /*acd0*/  IMAD.HI.U32 R21, R11, R19, RZ ;  /* 0x000000130b157227 */ /* 0x000fc800078e00ff */
[C---:B------:R-:W-:Y:S02]  /*ace0*/  IMAD R18, R8.reuse, R16, R18 ;  /* 0x0000001008127224 */ /* 0x040fe400078e0212 */
[----:B0-----:R-:W-:Y:S02]  /*acf0*/  IMAD.MOV.U32 R7, RZ, RZ, R17 ;  /* 0x000000ffff077224 */ /* 0x001fe400078e0011 */
[----:B------:R-:W-:Y:S02]  /*ad00*/  IMAD.MOV R22, RZ, RZ, -R22 ;  /* 0x000000ffff167224 */ /* 0x000fe400078e0a16 */
[----:B------:R-:W-:Y:S01]  /*ad10*/  @!P4 IMAD.MOV R7, RZ, RZ, -R7 ;  /* 0x000000ffff07c224 */ /* 0x000fe200078e0a07 */
[----:B------:R-:W-:Y:S01]  /*ad20*/  ISETP.GT.U32.AND P4, PT, R8, R13, PT ;  /* 0x0000000d0800720c */ /* 0x000fe20003f84070 */
[--C-:B------:R-:W-:Y:S02]  /*ad30*/  @!P5 IMAD.IADD R14, R14, 0x1, -R8.reuse ;  /* 0x000000010e0ed824 */ /* 0x100fe400078e0a08 */
[----:B------:R-:W-:Y:S01]  /*ad40*/  @!P6 IMAD.IADD R0, R0, 0x1, -R8 ;  /* 0x000000010000e824 */ /* 0x000fe200078e0a08 */
[C---:B------:R-:W-:Y:S01]  /*ad50*/  ISETP.GT.U32.AND P6, PT, R8.reuse, R18, PT ;  /* 0x000000120800720c */ /* 0x040fe20003fc4070 */
[----:B------:R-:W-:Y:S01]  /*ad60*/  IMAD.MOV R21, RZ, RZ, -R21 ;  /* 0x000000ffff157224 */ /* 0x000fe200078e0a15 */
[----:B------:R0:W-:Y:S01]  /*ad70*/  STL [R1+0x74], R7 ;  /* 0x0000740701007387 */ /* 0x0001e20000100800 */
[----:B------:R-:W-:-:S02]  /*ad80*/  IMAD R20, R8, R22, R20 ;  /* 0x0000001608147224 */ /* 0x000fc400078e0214 */
[C---:B------:R-:W-:Y:S02]  /*ad90*/  IMAD R19, R8.reuse, R21, R19 ;  /* 0x0000001508137224 */ /* 0x040fe400078e0213 */
[----:B------:R-:W-:Y:S01]  /*ada0*/  @!P0 IMAD.MOV R15, RZ, RZ, -R15 ;  /* 0x000000ffff0f8224 */ /* 0x000fe200078e0a0f */
[C---:B------:R-:W-:Y:S01]  /*adb0*/  ISETP.GT.U32.AND P5, PT, R8.reuse, R20, PT ;  /* 0x000000140800720c */ /* 0x040fe20003fa4070 */
[----:B------:R-:W-:Y:S01]  /*adc0*/  @!P4 IMAD.IADD R13, R13, 0x1, -R8 ;  /* 0x000000010d0dc824 */ /* 0x000fe200078e0a08 */
[----:B------:R-:W-:Y:S01]  /*add0*/  ISETP.GT.U32.AND P0, PT, R8, R19, PT ;  /* 0x000000130800720c */ /* 0x000fe20003f04070 */
[----:B------:R-:W-:Y:S01]  /*ade0*/  VIADD R16, R9, 0x5e ;  /* 0x0000005e09107836 */ /* 0x000fe20000000000 */
[----:B------:R-:W-:Y:S01]  /*adf0*/  ISETP.GE.AND P4, PT, R5, RZ, PT ;  /* 0x000000ff0500720c */ /* 0x000fe20003f86270 */
[----:B0-----:R-:W-:Y:S01]  /*ae00*/  IMAD.MOV.U32 R7, RZ, RZ, R14 ;  /* 0x000000ffff077224 */ /* 0x001fe200078e000e */
[----:B------:R-:W-:Y:S01]  /*ae10*/  LOP3.LUT R5, R10, 0x64, RZ, 0xfc, !PT ;  /* 0x000000640a057812 */ /* 0x000fe200078efcff */
[----:B------:R0:W-:Y:S01]  /*ae20*/  STL [R1+0xd0], R15 ;  /* 0x0000d00f01007387 */ /* 0x0001e20000100800 */
[----:B------:R-:W-:-:S02]  /*ae30*/  @!P6 IMAD.IADD R18, R18, 0x1, -R8 ;  /* 0x000000011212e824 */ /* 0x000fc400078e0a08 */
[----:B------:R-:W-:Y:S01]  /*ae40*/  @!P3 IMAD.MOV R7, RZ, RZ, -R7 ;  /* 0x000000ffff07b224 */ /* 0x000fe200078e0a07 */
[----:B------:R-:W-:Y:S01]  /*ae50*/  ISETP.GE.AND P3, PT, R3, RZ, PT ;  /* 0x000000ff0300720c */ /* 0x000fe20003f66270 */
[C---:B------:R-:W-:Y:S01]  /*ae60*/  IMAD.HI.U32 R14, R11.reuse, R12, RZ ;  /* 0x0000000c0b0e7227 */ /* 0x040fe200078e00ff */
[----:B------:R-:W-:Y:S02]  /*ae70*/  IABS R3, R5 ;  /* 0x0000000500037213 */ /* 0x000fe40000000000 */
[----:B------:R1:W-:Y:S01]  /*ae80*/  STL [R1+0xe0], R7 ;  /* 0x0000e00701007387 */ /* 0x0003e20000100800 */
[----:B------:R-:W-:Y:S01]  /*ae90*/  @!P5 IMAD.IADD R20, R20, 0x1, -R8 ;  /* 0x000000011414d824 */ /* 0x000fe200078e0a08 */
[----:B------:R-:W-:Y:S01]  /*aea0*/  ISETP.GE.AND P5, PT, R2, RZ, PT ;  /* 0x000000ff0200720c */ /* 0x000fe20003fa6270 */
[----:B0-----:R-:W-:Y:S01]  /*aeb0*/  IMAD.HI.U32 R15, R11, R3, RZ ;  /* 0x000000030b0f7227 */ /* 0x001fe200078e00ff */
[----:B------:R-:W-:-:S03]  /*aec0*/  LOP3.LUT R2, R10, 0x60, RZ, 0xfc, !PT ;  /* 0x000000600a027812 */ /* 0x000fc600078efcff */
[----:B------:R-:W-:Y:S01]  /*aed0*/  @!P0 IMAD.IADD R19, R19, 0x1, -R8 ;  /* 0x0000000113138824 */ /* 0x000fe200078e0a08 */
[C---:B------:R-:W-:Y:S01]  /*aee0*/  ISETP.GT.U32.AND P0, PT, R8.reuse, R20, PT ;  /* 0x000000140800720c */ /* 0x040fe20003f04070 */
[----:B------:R-:W-:Y:S02]  /*aef0*/  IMAD.MOV R15, RZ, RZ, -R15 ;  /* 0x000000ffff0f7224 */ /* 0x000fe400078e0a0f */
[----:B-1----:R-:W-:Y:S01]  /*af00*/  IMAD.MOV.U32 R7, RZ, RZ, R0 ;  /* 0x000000ffff077224 */ /* 0x002fe200078e0000 */
[C---:B------:R-:W-:Y:S01]  /*af10*/  ISETP.GT.U32.AND P6, PT, R8.reuse, R19, PT ;  /* 0x000000130800720c */ /* 0x040fe20003fc4070 */
[----:B------:R-:W-:Y:S01]  /*af20*/  IMAD R3, R8, R15, R3 ;  /* 0x0000000f08037224 */ /* 0x000fe200078e0203 */
[----:B------:R-:W-:Y:S01]  /*af30*/  LOP3.LUT R0, R10, 0x62, RZ, 0xfc, !PT ;  /* 0x000000620a007812 */ /* 0x000fe200078efcff */
[----:B------:R-:W-:Y:S01]  /*af40*/  @!P1 IMAD.MOV R7, RZ, RZ, -R7 ;  /* 0x000000ffff079224 */ /* 0x000fe200078e0a07 */
[C---:B------:R-:W-:Y:S01]  /*af50*/  ISETP.GT.U32.AND P1, PT, R8.reuse, R18, PT ;  /* 0x000000120800720c */ /* 0x040fe20003f24070 */
[----:B------:R-:W-:Y:S01]  /*af60*/  IMAD.MOV R14, RZ, RZ, -R14 ;  /* 0x000000ffff0e7224 */ /* 0x000fe200078e0a0e */
[----:B------:R-:W-:Y:S01]  /*af70*/  IABS R17, R0 ;  /* 0x0000000000117213 */ /* 0x000fe20000000000 */
[----:B------:R-:W-:Y:S01]  /*af80*/  IMAD.MOV.U32 R22, RZ, RZ, R13 ;  /* 0x000000ffff167224 */ /* 0x000fe200078e000d */
[----:B------:R0:W-:Y:S01]  /*af90*/  STL [R1+0xe4], R7 ;  /* 0x0000e40701007387 */ /* 0x0001e20000100800 */
[----:B------:R-:W-:Y:S01]  /*afa0*/  IMAD R12, R8, R14, R12 ;  /* 0x0000000e080c7224 */ /* 0x000fe200078e020c */
[----:B------:R-:W-:Y:S01]  /*afb0*/  IABS R14, R2 ;  /* 0x00000002000e7213 */ /* 0x000fe20000000000 */
[----:B------:R-:W-:-:S02]  /*afc0*/  @!P0 IMAD.IADD R20, R20, 0x1, -R8 ;  /* 0x0000000114148824 */ /* 0x000fc400078e0a08 */
[--C-:B------:R-:W-:Y:S01]  /*afd0*/  @!P6 IMAD.IADD R19, R19, 0x1, -R8.reuse ;  /* 0x000000011313e824 */ /* 0x100fe200078e0a08 */
[----:B------:R-:W-:Y:S01]  /*afe0*/  ISETP.GT.U32.AND P0, PT, R8, R12, PT ;  /* 0x0000000c0800720c */ /* 0x000fe20003f04070 */
[C---:B------:R-:W-:Y:S01]  /*aff0*/  IMAD.HI.U32 R21, R11.reuse, R17, RZ ;  /* 0x000000110b157227 */ /* 0x040fe200078e00ff */
[----:B------:R-:W-:Y:S02]  /*b000*/  ISETP.GE.AND P6, PT, R16, RZ, PT ;  /* 0x000000ff1000720c */ /* 0x000fe40003fc6270 */
[----:B------:R-:W-:Y:S01]  /*b010*/  IABS R16, R16 ;  /* 0x0000001000107213 */ /* 0x000fe20000000000 */
[----:B------:R-:W-:Y:S01]  /*b020*/  @!P1 IMAD.IADD R18, R18, 0x1, -R8 ;  /* 0x0000000112129824 */ /* 0x000fe200078e0a08 */
[----:B------:R-:W-:Y:S01]  /*b030*/  ISETP.GT.U32.AND P1, PT, R8, R3, PT ;  /* 0x000000030800720c */ /* 0x000fe20003f24070 */
[----:B0-----:R-:W-:Y:S02]  /*b040*/  IMAD.MOV.U32 R7, RZ, RZ, R20 ;  /* 0x000000ffff077224 */ /* 0x001fe400078e0014 */
[----:B------:R-:W-:-:S04]  /*b050*/  IMAD.HI.U32 R13, R11, R16, RZ ;  /* 0x000000100b0d7227 */ /* 0x000fc800078e00ff */
[----:B------:R-:W-:Y:S02]  /*b060*/  @!P3 IMAD.MOV R7, RZ, RZ, -R7 ;  /* 0x000000ffff07b224 */ /* 0x000fe400078e0a07 */
[----:B------:R-:W-:Y:S01]  /*b070*/  @!P0 IMAD.IADD R12, R12, 0x1, -R8 ;  /* 0x000000010c0c8824 */ /* 0x000fe200078e0a08 */
[----:B------:R-:W-:Y:S01]  /*b080*/  ISETP.GE.AND P0, PT, R4, RZ, PT ;  /* 0x000000ff0400720c */ /* 0x000fe20003f06270 */
[----:B------:R-:W-:Y:S01]  /*b090*/  IMAD.HI.U32 R15, R11, R14, RZ ;  /* 0x0000000e0b0f7227 */ /* 0x000fe200078e00ff */
[----:B------:R-:W-:-:S03]  /*b0a0*/  LOP3.LUT R4, R10, 0x5c, RZ, 0xfc, !PT ;  /* 0x0000005c0a047812 */ /* 0x000fc600078efcff */
[----:B------:R-:W-:Y:S01]  /*b0b0*/  @!P1 IMAD.IADD R3, R3, 0x1, -R8 ;  /* 0x0000000103039824 */ /* 0x000fe200078e0a08 */
[C---:B------:R-:W-:Y:S01]  /*b0c0*/  ISETP.GT.U32.AND P1, PT, R8.reuse, R12, PT ;  /* 0x0000000c0800720c */ /* 0x040fe20003f24070 */
[----:B------:R-:W-:Y:S02]  /*b0d0*/  IMAD.MOV R21, RZ, RZ, -R21 ;  /* 0x000000ffff157224 */ /* 0x000fe400078e0a15 */
[----:B------:R-:W-:Y:S01]  /*b0e0*/  @!P2 IMAD.MOV R22, RZ, RZ, -R22 ;  /* 0x000000ffff16a224 */ /* 0x000fe200078e0a16 */
[C---:B------:R-:W-:Y:S01]  /*b0f0*/  ISETP.GT.U32.AND P3, PT, R8.reuse, R3, PT ;  /* 0x000000030800720c */ /* 0x040fe20003f64070 */
[----:B------:R-:W-:Y:S02]  /*b100*/  IMAD.MOV R13, RZ, RZ, -R13 ;  /* 0x000000ffff0d7224 */ /* 0x000fe400078e0a0d */
[----:B------:R-:W-:Y:S01]  /*b110*/  IMAD.MOV R15, RZ, RZ, -R15 ;  /* 0x000000ffff0f7224 */ /* 0x000fe200078e0a0f */
[----:B------:R-:W-:Y:S01]  /*b120*/  STL [R1+0x60], R22 ;  /* 0x0000601601007387 */ /* 0x000fe20000100800 */
[----:B------:R-:W-:Y:S01]  /*b130*/  IMAD R17, R8, R21, R17 ;  /* 0x0000001508117224 */ /* 0x000fe200078e0211 */
[----:B------:R-:W-:Y:S01]  /*b140*/  LOP3.LUT R21, R10, 0x40, RZ, 0xfc, !PT ;  /* 0x000000400a157812 */ /* 0x000fe200078efcff */
[C---:B------:R-:W-:Y:S01]  /*b150*/  IMAD R16, R8.reuse, R13, R16 ;  /* 0x0000000d08107224 */ /* 0x040fe200078e0210 */
[----:B------:R0:W-:Y:S01]  /*b160*/  STL [R1+0x58], R7 ;  /* 0x0000580701007387 */ /* 0x0001e20000100800 */
[C---:B------:R-:W-:Y:S01]  /*b170*/  IMAD R14, R8.reuse, R15, R14 ;  /* 0x0000000f080e7224 */ /* 0x040fe200078e020e */
[C---:B------:R-:W-:Y:S01]  /*b180*/  ISETP.GT.U32.AND P2, PT, R8.reuse, R17, PT ;  /* 0x000000110800720c */ /* 0x040fe20003f44070 */
[----:B------:R-:W-:Y:S01]  /*b190*/  @!P4 IMAD.MOV R19, RZ, RZ, -R19 ;  /* 0x000000ffff13c224 */ /* 0x000fe200078e0a13 */
[----:B------:R-:W-:Y:S01]  /*b1a0*/  IABS R15, R4 ;  /* 0x00000004000f7213 */ /* 0x000fe20000000000 */
[--C-:B------:R-:W-:Y:S01]  /*b1b0*/  @!P3 IMAD.IADD R3, R3, 0x1, -R8.reuse ;  /* 0x000000010303b824 */ /* 0x100fe200078e0a08 */
[----:B------:R-:W-:Y:S01]  /*b1c0*/  ISETP.GT.U32.AND P3, PT, R8, R16, PT ;  /* 0x000000100800720c */ /* 0x000fe20003f64070 */
[----:B------:R-:W-:Y:S01]  /*b1d0*/  @!P1 IMAD.IADD R12, R12, 0x1, -R8 ;  /* 0x000000010c0c9824 */ /* 0x000fe200078e0a08 */
[----:B------:R-:W-:Y:S01]  /*b1e0*/  STL [R1+0x54], R19 ;  /* 0x0000541301007387 */ /* 0x000fe20000100800 */
[----:B------:R-:W-:Y:S01]  /*b1f0*/  ISETP.GE.AND P1, PT, R0, RZ, PT ;  /* 0x000000ff0000720c */ /* 0x000fe20003f26270 */
[----:B0-----:R-:W-:Y:S01]  /*b200*/  IMAD.MOV.U32 R7, RZ, RZ, R18 ;  /* 0x000000ffff077224 */ /* 0x001fe200078e0012 */
[----:B------:R-:W-:-:S02]  /*b210*/  LOP3.LUT R0, R10, 0x5a, RZ, 0xfc, !PT ;  /* 0x0000005a0a007812 */ /* 0x000fc400078efcff */
[----:B------:R-:W-:Y:S01]  /*b220*/  ISETP.GE.AND P4, PT, R5, RZ, PT ;  /* 0x000000ff0500720c */ /* 0x000fe20003f86270 */
[----:B------:R-:W-:Y:S01]  /*b230*/  @!P5 IMAD.MOV R7, RZ, RZ, -R7 ;  /* 0x000000ffff07d224 */ /* 0x000fe200078e0a07 */
[----:B------:R-:W-:Y:S01]  /*b240*/  ISETP.GT.U32.AND P5, PT, R8, R14, PT ;  /* 0x0000000e0800720c */ /* 0x000fe20003fa4070 */
[--C-:B------:R-:W-:Y:S01]  /*b250*/  @!P2 IMAD.IADD R17, R17, 0x1, -R8.reuse ;  /* 0x000000011111a824 */ /* 0x100fe200078e0a08 */
[----:B------:R-:W-:Y:S01]  /*b260*/  IABS R13, R0 ;  /* 0x00000000000d7213 */ /* 0x000fe20000000000 */
[----:B------:R-:W-:Y:S01]  /*b270*/  IMAD.HI.U32 R5, R11, R15, RZ ;  /* 0x0000000f0b057227 */ /* 0x000fe200078e00ff */
[----:B------:R0:W-:Y:S01]  /*b280*/  STL [R1+0xc0], R7 ;  /* 0x0000c00701007387 */ /* 0x0001e20000100800 */
[----:B------:R-:W-:Y:S02]  /*b290*/  ISETP.GE.AND P2, PT, R2, RZ, PT ;  /* 0x000000ff0200720c */ /* 0x000fe40003f46270 */
[----:B------:R-:W-:Y:S01]  /*b2a0*/  @!P3 IMAD.IADD R16, R16, 0x1, -R8 ;  /* 0x000000011010b824 */ /* 0x000fe200078e0a08 */
[C---:B------:R-:W-:Y:S01]  /*b2b0*/  LOP3.LUT R2, R10.reuse, 0x58, RZ, 0xfc, !PT ;  /* 0x000000580a027812 */ /* 0x040fe200078efcff */
[----:B------:R-:W-:Y:S01]  /*b2c0*/  IMAD.MOV R5, RZ, RZ, -R5 ;  /* 0x000000ffff057224 */ /* 0x000fe200078e0a05 */
[----:B------:R-:W-:-:S02]  /*b2d0*/  LOP3.LUT R22, R10, 0x3c, RZ, 0xfc, !PT ;  /* 0x0000003c0a167812 */ /* 0x000fc400078efcff */
[----:B------:R-:W-:Y:S01]  /*b2e0*/  ISETP.GT.U32.AND P3, PT, R8, R16, PT ;  /* 0x000000100800720c */ /* 0x000fe20003f64070 */
[----:B------:R-:W-:Y:S01]  /*b2f0*/  @!P5 IMAD.IADD R14, R14, 0x1, -R8 ;  /* 0x000000010e0ed824 */ /* 0x000fe200078e0a08 */
[----:B------:R-:W-:Y:S01]  /*b300*/  ISETP.GT.U32.AND P5, PT, R8, R17, PT ;  /* 0x000000110800720c */ /* 0x000fe20003fa4070 */
[----:B0-----:R-:W-:Y:S01]  /*b310*/  IMAD.MOV.U32 R7, RZ, RZ, R12 ;  /* 0x000000ffff077224 */ /* 0x001fe200078e000c */
[----:B------:R-:W-:Y:S01]  /*b320*/  LOP3.LUT R19, R10, 0x38, RZ, 0xfc, !PT ;  /* 0x000000380a137812 */ /* 0x000fe200078efcff */
[C---:B------:R-:W-:Y:S01]  /*b330*/  IMAD R15, R8.reuse, R5, R15 ;  /* 0x00000005080f7224 */ /* 0x040fe200078e020f */
[----:B------:R-:W-:Y:S01]  /*b340*/  IABS R5, R2 ;  /* 0x0000000200057213 */ /* 0x000fe20000000000 */
[----:B------:R-:W-:Y:S01]  /*b350*/  @!P0 IMAD.MOV R7, RZ, RZ, -R7 ;  /* 0x000000ffff078224 */ /* 0x000fe200078e0a07 */
[----:B------:R-:W-:-:S03]  /*b360*/  ISETP.GT.U32.AND P0, PT, R8, R14, PT ;  /* 0x0000000e0800720c */ /* 0x000fc60003f04070 */
[----:B------:R-:W-:Y:S01]  /*b370*/  IMAD.HI.U32 R18, R11, R5, RZ ;  /* 0x000000050b127227 */ /* 0x000fe200078e00ff */
[----:B------:R0:W-:Y:S03]  /*b380*/  STL [R1+0xc4], R7 ;  /* 0x0000c40701007387 */ /* 0x0001e60000100800 */
[--C-:B------:R-:W-:Y:S01]  /*b390*/  @!P5 IMAD.IADD R17, R17, 0x1, -R8.reuse ;  /* 0x000000011111d824 */ /* 0x100fe200078e0a08 */
[----:B------:R-:W-:Y:S01]  /*b3a0*/  ISETP.GT.U32.AND P5, PT, R8, R15, PT ;  /* 0x0000000f0800720c */ /* 0x000fe20003fa4070 */
[----:B------:R-:W-:Y:S02]  /*b3b0*/  @!P3 IMAD.IADD R16, R16, 0x1, -R8 ;  /* 0x000000011010b824 */ /* 0x000fe400078e0a08 */
[----:B------:R-:W-:Y:S02]  /*b3c0*/  IMAD.MOV R18, RZ, RZ, -R18 ;  /* 0x000000ffff127224 */ /* 0x000fe400078e0a12 */
[----:B------:R-:W-:Y:S01]  /*b3d0*/  @!P0 IMAD.IADD R14, R14, 0x1, -R8 ;  /* 0x000000010e0e8824 */ /* 0x000fe200078e0a08 */
[----:B------:R-:W-:Y:S01]  /*b3e0*/  ISETP.GE.AND P0, PT, R0, RZ, PT ;  /* 0x000000ff0000720c */ /* 0x000fe20003f06270 */
[----:B0-----:R-:W-:-:S02]  /*b3f0*/  IMAD.MOV.U32 R7, RZ, RZ, R3 ;  /* 0x000000ffff077224 */ /* 0x001fc400078e0003 */
[----:B------:R-:W-:-:S04]  /*b400*/  IMAD.HI.U32 R3, R11, R13, RZ ;  /* 0x0000000d0b037227 */ /* 0x000fc800078e00ff */
[----:B------:R-:W-:Y:S02]  /*b410*/  IMAD.MOV R3, RZ, RZ, -R3 ;  /* 0x000000ffff037224 */ /* 0x000fe400078e0a03 */
[----:B------:R-:W-:Y:S01]  /*b420*/  @!P4 IMAD.MOV R7, RZ, RZ, -R7 ;  /* 0x000000ffff07c224 */ /* 0x000fe200078e0a07 */
[----:B------:R-:W-:Y:S01]  /*b430*/  ISETP.GE.AND P4, PT, R4, RZ, PT ;  /* 0x000000ff0400720c */ /* 0x000fe20003f86270 */
[----:B------:R-:W-:Y:S01]  /*b440*/  IMAD R13, R8, R3, R13 ;  /* 0x00000003080d7224 */ /* 0x000fe200078e020d */
[----:B------:R-:W-:Y:S01]  /*b450*/  LOP3.LUT R3, R10, 0x56, RZ, 0xfc, !PT ;  /* 0x000000560a037812 */ /* 0x000fe200078efcff */
[----:B------:R-:W-:Y:S01]  /*b460*/  @!P5 IMAD.IADD R15, R15, 0x1, -R8 ;  /* 0x000000010f0fd824 */ /* 0x000fe200078e0a08 */
[----:B------:R0:W-:Y:S01]  /*b470*/  STL [R1+0xcc], R7 ;  /* 0x0000cc0701007387 */ /* 0x0001e20000100800 */
[----:B------:R-:W-:Y:S01]  /*b480*/  ISETP.GE.AND P5, PT, R2, RZ, PT ;  /* 0x000000ff0200720c */ /* 0x000fe20003fa6270 */
[C---:B------:R-:W-:Y:S01]  /*b490*/  IMAD R2, R8.reuse, R18, R5 ;  /* 0x0000001208027224 */ /* 0x040fe200078e0205 */
[----:B------:R-:W-:-:S02]  /*b4a0*/  ISETP.GT.U32.AND P3, PT, R8, R13, PT ;  /* 0x0000000d0800720c */ /* 0x000fc40003f64070 */
[----:B------:R-:W-:Y:S02]  /*b4b0*/  IABS R12, R3 ;  /* 0x00000003000c7213 */ /* 0x000fe40000000000 */
[C---:B------:R-:W-:Y:S02]  /*b4c0*/  LOP3.LUT R4, R10.reuse, 0x54, RZ, 0xfc, !PT ;  /* 0x000000540a047812 */ /* 0x040fe400078efcff */
[----:B------:R-:W-:Y:S01]  /*b4d0*/  LOP3.LUT R18, R10, 0x44, RZ, 0xfc, !PT ;  /* 0x000000440a127812 */ /* 0x000fe200078efcff */
[----:B0-----:R-:W-:Y:S01]  /*b4e0*/  IMAD.MOV.U32 R7, RZ, RZ, R17 ;  /* 0x000000ffff077224 */ /* 0x001fe200078e0011 */
[----:B------:R-:W-:Y:S01]  /*b4f0*/  IABS R0, R4 ;  /* 0x0000000400007213 */ /* 0x000fe20000000000 */
[----:B------:R-:W-:Y:S02]  /*b500*/  IMAD.MOV.U32 R17, RZ, RZ, R14 ;  /* 0x000000ffff117224 */ /* 0x000fe400078e000e */
[----:B------:R-:W-:-:S04]  /*b510*/  IMAD.HI.U32 R5, R11, R12, RZ ;  /* 0x0000000c0b057227 */ /* 0x000fc800078e00ff */
[----:B------:R-:W-:Y:S02]  /*b520*/  @!P3 IMAD.IADD R13, R13, 0x1, -R8 ;  /* 0x000000010d0db824 */ /* 0x000fe400078e0a08 */
[----:B------:R-:W-:Y:S01]  /*b530*/  @!P2 IMAD.MOV R17, RZ, RZ, -R17 ;  /* 0x000000ffff11a224 */ /* 0x000fe200078e0a11 */
[C---:B------:R-:W-:Y:S01]  /*b540*/  ISETP.GT.U32.AND P2, PT, R8.reuse, R2, PT ;  /* 0x000000020800720c */ /* 0x040fe20003f44070 */
[----:B------:R-:W-:Y:S01]  /*b550*/  @!P1 IMAD.MOV R7, RZ, RZ, -R7 ;  /* 0x000000ffff079224 */ /* 0x000fe200078e0a07 */
[C---:B------:R-:W-:Y:S01]  /*b560*/  ISETP.GT.U32.AND P3, PT, R8.reuse, R13, PT ;  /* 0x0000000d0800720c */ /* 0x040fe20003f64070 */
[----:B------:R-:W-:Y:S01]  /*b570*/  IMAD.MOV R5, RZ, RZ, -R5 ;  /* 0x000000ffff057224 */ /* 0x000fe200078e0a05 */
[C---:B------:R-:W-:Y:S01]  /*b580*/  ISETP.GT.U32.AND P1, PT, R8.reuse, R15, PT ;  /* 0x0000000f0800720c */ /* 0x040fe20003f24070 */
[----:B------:R-:W-:Y:S01]  /*b590*/  IMAD.HI.U32 R14, R11, R0, RZ ;  /* 0x000000000b0e7227 */ /* 0x000fe200078e00ff */
[----:B------:R0:W-:Y:S03]  /*b5a0*/  STL [R1+0xc8], R7 ;  /* 0x0000c80701007387 */ /* 0x0001e60000100800 */
[----:B------:R-:W-:Y:S01]  /*b5b0*/  IMAD R12, R8, R5, R12 ;  /* 0x00000005080c7224 */ /* 0x000fe200078e020c */
[----:B------:R-:W-:Y:S01]  /*b5c0*/  STL [R1+0x94], R17 ;  /* 0x0000941101007387 */ /* 0x000fe20000100800 */
[----:B------:R-:W-:-:S02]  /*b5d0*/  IMAD.MOV R14, RZ, RZ, -R14 ;  /* 0x000000ffff0e7224 */ /* 0x000fc400078e0a0e */
[--C-:B------:R-:W-:Y:S02]  /*b5e0*/  @!P2 IMAD.IADD R2, R2, 0x1, -R8.reuse ;  /* 0x000000010202a824 */ /* 0x100fe400078e0a08 */
[----:B------:R-:W-:Y:S01]  /*b5f0*/  @!P3 IMAD.IADD R13, R13, 0x1, -R8 ;  /* 0x000000010d0db824 */ /* 0x000fe200078e0a08 */
[C---:B------:R-:W-:Y:S01]  /*b600*/  ISETP.GT.U32.AND P3, PT, R8.reuse, R12, PT ;  /* 0x0000000c0800720c */ /* 0x040fe20003f64070 */
[----:B0-----:R-:W-:Y:S01]  /*b610*/  IMAD.MOV.U32 R7, RZ, RZ, R16 ;  /* 0x000000ffff077224 */ /* 0x001fe200078e0010 */
[----:B------:R-:W-:Y:S01]  /*b620*/  ISETP.GT.U32.AND P2, PT, R8, R2, PT ;  /* 0x000000020800720c */ /* 0x000fe20003f44070 */
[----:B------:R-:W-:Y:S01]  /*b630*/  @!P1 IMAD.IADD R15, R15, 0x1, -R8 ;  /* 0x000000010f0f9824 */ /* 0x000fe200078e0a08 */
[----:B------:R-:W-:Y:S01]  /*b640*/  ISETP.GE.AND P1, PT, R4, RZ, PT ;  /* 0x000000ff0400720c */ /* 0x000fe20003f26270 */
[----:B------:R-:W-:Y:S01]  /*b650*/  @!P6 IMAD.MOV R7, RZ, RZ, -R7 ;  /* 0x000000ffff07e224 */ /* 0x000fe200078e0a07 */
[----:B------:R-:W-:Y:S01]  /*b660*/  LOP3.LUT R4, R10, 0x52, RZ, 0xfc, !PT ;  /* 0x000000520a047812 */ /* 0x000fe200078efcff */
[----:B------:R-:W-:Y:S01]  /*b670*/  IMAD R0, R8, R14, R0 ;  /* 0x0000000e08007224 */ /* 0x000fe200078e0200 */
[----:B------:R-:W-:Y:S01]  /*b680*/  ISETP.GE.AND P6, PT, R3, RZ, PT ;  /* 0x000000ff0300720c */ /* 0x000fe20003fc6270 */
[----:B------:R-:W-:Y:S01]  /*b690*/  IMAD.MOV.U32 R16, RZ, RZ, R15 ;  /* 0x000000ffff107224 */ /* 0x000fe200078e000f */
[----:B------:R-:W-:Y:S01]  /*b6a0*/  IABS R14, R4 ;  /* 0x00000004000e7213 */ /* 0x000fe20000000000 */
[----:B------:R0:W-:Y:S01]  /*b6b0*/  STL [R1+0x98], R7 ;  /* 0x0000980701007387 */ /* 0x0001e20000100800 */
[----:B------:R-:W-:Y:S01]  /*b6c0*/  LOP3.LUT R3, R10, 0x50, RZ, 0xfc, !PT ;  /* 0x000000500a037812 */ /* 0x000fe200078efcff */
[----:B------:R-:W-:-:S02]  /*b6d0*/  @!P3 IMAD.IADD R12, R12, 0x1, -R8 ;  /* 0x000000010c0cb824 */ /* 0x000fc400078e0a08 */
[----:B------:R-:W-:Y:S01]  /*b6e0*/  @!P4 IMAD.MOV R16, RZ, RZ, -R16 ;  /* 0x000000ffff10c224 */ /* 0x000fe200078e0a10 */
[----:B------:R-:W-:Y:S01]  /*b6f0*/  ISETP.GT.U32.AND P4, PT, R8, R0, PT ;  /* 0x000000000800720c */ /* 0x000fe20003f84070 */
[----:B------:R-:W-:Y:S01]  /*b700*/  @!P2 IMAD.IADD R2, R2, 0x1, -R8 ;  /* 0x000000010202a824 */ /* 0x000fe200078e0a08 */
[----:B------:R-:W-:Y:S01]  /*b710*/  ISETP.GT.U32.AND P3, PT, R8, R12, PT ;  /* 0x0000000c0800720c */ /* 0x000fe20003f64070 */
[----:B------:R-:W-:Y:S01]  /*b720*/  VIADD R5, R9, 0x4e ;  /* 0x0000004e09057836 */ /* 0x000fe20000000000 */
[----:B------:R1:W-:Y:S01]  /*b730*/  STL [R1+0xac], R16 ;  /* 0x0000ac1001007387 */ /* 0x0003e20000100800 */
[----:B0-----:R-:W-:Y:S01]  /*b740*/  IMAD.MOV.U32 R7, RZ, RZ, R13 ;  /* 0x000000ffff077224 */ /* 0x001fe200078e000d */
[----:B------:R-:W-:Y:S01]  /*b750*/  IABS R15, R3 ;  /* 0x00000003000f7213 */ /* 0x000fe20000000000 */
[----:B------:R-:W-:Y:S01]  /*b760*/  IMAD.HI.U32 R13, R11, R14, RZ ;  /* 0x0000000e0b0d7227 */ /* 0x000fe200078e00ff */
[----:B------:R-:W-:-:S03]  /*b770*/  ISETP.GE.AND P2, PT, R4, RZ, PT ;  /* 0x000000ff0400720c */ /* 0x000fc60003f46270 */
[----:B------:R-:W-:Y:S01]  /*b780*/  @!P0 IMAD.MOV R7, RZ, RZ, -R7 ;  /* 0x000000ffff078224 */ /* 0x000fe200078e0a07 */
[----:B------:R-:W-:Y:S01]  /*b790*/  ISETP.GE.AND P0, PT, R5, RZ, PT ;  /* 0x000000ff0500720c */ /* 0x000fe20003f06270 */
[----:B------:R-:W-:Y:S01]  /*b7a0*/  IMAD.MOV R13, RZ, RZ, -R13 ;  /* 0x000000ffff0d7224 */ /* 0x000fe200078e0a0d */
[----:B------:R-:W-:Y:S01]  /*b7b0*/  IABS R5, R5 ;  /* 0x0000000500057213 */ /* 0x000fe20000000000 */
[----:B------:R-:W-:Y:S01]  /*b7c0*/  @!P3 IMAD.IADD R12, R12, 0x1, -R8 ;  /* 0x000000010c0cb824 */ /* 0x000fe200078e0a08 */
[----:B------:R0:W-:Y:S01]  /*b7d0*/  STL [R1+0xbc], R7 ;  /* 0x0000bc0701007387 */ /* 0x0001e20000100800 */
[----:B------:R-:W-:Y:S01]  /*b7e0*/  IMAD R14, R8, R13, R14 ;  /* 0x0000000d080e7224 */ /* 0x000fe200078e020e */
[----:B------:R-:W-:Y:S01]  /*b7f0*/  ISETP.GE.AND P3, PT, R3, RZ, PT ;  /* 0x000000ff0300720c */ /* 0x000fe20003f66270 */
[----:B------:R-:W-:Y:S01]  /*b800*/  IMAD.HI.U32 R13, R11, R15, RZ ;  /* 0x0000000f0b0d7227 */ /* 0x000fe200078e00ff */
[----:B-1----:R-:W-:-:S03]  /*b810*/  LOP3.LUT R16, R10, 0x4a, RZ, 0xfc, !PT ;  /* 0x0000004a0a107812 */ /* 0x002fc600078efcff */
[----:B------:R-:W-:Y:S02]  /*b820*/  IMAD.MOV R13, RZ, RZ, -R13 ;  /* 0x000000ffff0d7224 */ /* 0x000fe400078e0a0d */
[----:B------:R-:W-:Y:S02]  /*b830*/  @!P4 IMAD.IADD R0, R0, 0x1, -R8 ;  /* 0x000000010000c824 */ /* 0x000fe400078e0a08 */
[----:B0-----:R-:W-:Y:S01]  /*b840*/  IMAD.MOV.U32 R7, RZ, RZ, R2 ;  /* 0x000000ffff077224 */ /* 0x001fe200078e0002 */
[----:B------:R-:W-:Y:S01]  /*b850*/  LOP3.LUT R2, R10, 0x4c, RZ, 0xfc, !PT ;  /* 0x0000004c0a027812 */ /* 0x000fe200078efcff */
[C---:B------:R-:W-:Y:S01]  /*b860*/  IMAD R15, R8.reuse, R13, R15 ;  /* 0x0000000d080f7224 */ /* 0x040fe200078e020f */
[C---:B------:R-:W-:Y:S01]  /*b870*/  ISETP.GT.U32.AND P4, PT, R8.reuse, R0, PT ;  /* 0x000000000800720c */ /* 0x040fe20003f84070 */
[----:B------:R-:W-:Y:S01]  /*b880*/  @!P5 IMAD.MOV R7, RZ, RZ, -R7 ;  /* 0x000000ffff07d224 */ /* 0x000fe200078e0a07 */
[----:B------:R-:W-:Y:S01]  /*b890*/  ISETP.GT.U32.AND P5, PT, R8, R14, PT ;  /* 0x0000000e0800720c */ /* 0x000fe20003fa4070 */
[----:B------:R-:W-:Y:S01]  /*b8a0*/  IMAD.HI.U32 R4, R11, R5, RZ ;  /* 0x000000050b047227 */ /* 0x000fe200078e00ff */
[----:B------:R-:W-:-:S02]  /*b8b0*/  IABS R3, R2 ;  /* 0x0000000200037213 */ /* 0x000fc40000000000 */
[----:B------:R0:W-:Y:S01]  /*b8c0*/  STL [R1+0xb8], R7 ;  /* 0x0000b80701007387 */ /* 0x0001e20000100800 */
[----:B------:R-:W-:-:S04]  /*b8d0*/  IMAD.MOV R4, RZ, RZ, -R4 ;  /* 0x000000ffff047224 */ /* 0x000fc800078e0a04 */
[----:B------:R-:W-:Y:S02]  /*b8e0*/  IMAD R5, R8, R4, R5 ;  /* 0x0000000408057224 */ /* 0x000fe400078e0205 */
[----:B------:R-:W-:-:S04]  /*b8f0*/  IMAD.HI.U32 R4, R11, R3, RZ ;  /* 0x000000030b047227 */ /* 0x000fc800078e00ff */
[----:B0-----:R-:W-:Y:S01]  /*b900*/  IMAD.MOV.U32 R7, RZ, RZ, R12 ;  /* 0x000000ffff077224 */ /* 0x001fe200078e000c */
[----:B------:R-:W-:Y:S01]  /*b910*/  LOP3.LUT R12, R10, 0x46, RZ, 0xfc, !PT ;  /* 0x000000460a0c7812 */ /* 0x000fe200078efcff */
[----:B------:R-:W-:Y:S02]  /*b920*/  @!P5 IMAD.IADD R14, R14, 0x1, -R8 ;  /* 0x000000010e0ed824 */ /* 0x000fe400078e0a08 */
[----:B------:R-:W-:Y:S01]  /*b930*/  @!P6 IMAD.MOV R7, RZ, RZ, -R7 ;  /* 0x000000ffff07e224 */ /* 0x000fe200078e0a07 */
[C---:B------:R-:W-:Y:S01]  /*b940*/  ISETP.GT.U32.AND P6, PT, R8.reuse, R15, PT ;  /* 0x0000000f0800720c */ /* 0x040fe20003fc4070 */
[----:B------:R-:W-:Y:S01]  /*b950*/  IMAD.MOV R4, RZ, RZ, -R4 ;  /* 0x000000ffff047224 */ /* 0x000fe200078e0a04 */
[----:B------:R-:W-:Y:S01]  /*b960*/  ISETP.GT.U32.AND P5, PT, R8, R14, PT ;  /* 0x0000000e0800720c */ /* 0x000fe20003fa4070 */
[----:B------:R-:W-:Y:S01]  /*b970*/  @!P4 IMAD.IADD R0, R0, 0x1, -R8 ;  /* 0x000000010000c824 */ /* 0x000fe200078e0a08 */
[----:B------:R-:W-:Y:S01]  /*b980*/  ISETP.GE.AND P4, PT, R2, RZ, PT ;  /* 0x000000ff0200720c */ /* 0x000fe20003f86270 */
[----:B------:R-:W-:Y:S01]  /*b990*/  IMAD R3, R8, R4, R3 ;  /* 0x0000000408037224 */ /* 0x000fe200078e0203 */
[----:B------:R-:W-:Y:S01]  /*b9a0*/  IABS R2, R16 ;  /* 0x0000001000027213 */ /* 0x000fe20000000000 */
[----:B------:R0:W-:Y:S01]  /*b9b0*/  STL [R1+0xb0], R7 ;  /* 0x0000b00701007387 */ /* 0x0001e20000100800 */
[----:B------:R-:W-:-:S03]  /*b9c0*/  IABS R4, R12 ;  /* 0x0000000c00047213 */ /* 0x000fc60000000000 */
[----:B------:R-:W-:-:S04]  /*b9d0*/  IMAD.HI.U32 R17, R11, R2, RZ ;  /* 0x000000020b117227 */ /* 0x000fc800078e00ff */
[--C-:B------:R-:W-:Y:S02]  /*b9e0*/  @!P6 IMAD.IADD R15, R15, 0x1, -R8.reuse ;  /* 0x000000010f0fe824 */ /* 0x100fe400078e0a08 */
[----:B------:R-:W-:Y:S01]  /*b9f0*/  @!P5 IMAD.IADD R14, R14, 0x1, -R8 ;  /* 0x000000010e0ed824 */ /* 0x000fe200078e0a08 */
[C---:B------:R-:W-:Y:S01]  /*ba00*/  ISETP.GT.U32.AND P5, PT, R8.reuse, R3, PT ;  /* 0x000000030800720c */ /* 0x040fe20003fa4070 */
[----:B------:R-:W-:Y:S01]  /*ba10*/  IMAD.MOV R17, RZ, RZ, -R17 ;  /* 0x000000ffff117224 */ /* 0x000fe200078e0a11 */
[----:B------:R-:W-:Y:S01]  /*ba20*/  ISETP.GT.U32.AND P6, PT, R8, R15, PT ;  /* 0x0000000f0800720c */ /* 0x000fe20003fc4070 */
[----:B0-----:R-:W-:Y:S01]  /*ba30*/  IMAD.MOV.U32 R7, RZ, RZ, R0 ;  /* 0x000000ffff077224 */ /* 0x001fe200078e0000 */
[----:B------:R-:W-:Y:S01]  /*ba40*/  LOP3.LUT R0, R10, 0x48, RZ, 0xfc, !PT ;  /* 0x000000480a007812 */ /* 0x000fe200078efcff */
[C---:B------:R-:W-:Y:S02]  /*ba50*/  IMAD R2, R8.reuse, R17, R2 ;  /* 0x0000001108027224 */ /* 0x040fe400078e0202 */
[----:B------:R-:W-:Y:S01]  /*ba60*/  @!P1 IMAD.MOV R7, RZ, RZ, -R7 ;  /* 0x000000ffff079224 */ /* 0x000fe200078e0a07 */
[----:B------:R-:W-:-:S02]  /*ba70*/  ISETP.GT.U32.AND P1, PT, R8, R5, PT ;  /* 0x000000050800720c */ /* 0x000fc40003f24070 */
[----:B------:R-:W-:Y:S02]  /*ba80*/  IABS R13, R0 ;  /* 0x00000000000d7213 */ /* 0x000fe40000000000 */
[----:B------:R0:W-:Y:S01]  /*ba90*/  STL [R1+0xb4], R7 ;  /* 0x0000b40701007387 */ /* 0x0001e20000100800 */
[--C-:B------:R-:W-:Y:S02]  /*baa0*/  @!P5 IMAD.IADD R3, R3, 0x1, -R8.reuse ;  /* 0x000000010303d824 */ /* 0x100fe400078e0a08 */
[----:B------:R-:W-:Y:S01]  /*bab0*/  @!P6 IMAD.IADD R15, R15, 0x1, -R8 ;  /* 0x000000010f0fe824 */ /* 0x000fe200078e0a08 */
[C---:B------:R-:W-:Y:S02]  /*bac0*/  ISETP.GT.U32.AND P6, PT, R8.reuse, R2, PT ;  /* 0x000000020800720c */ /* 0x040fe40003fc4070 */
[----:B------:R-:W-:-:S03]  /*bad0*/  ISETP.GT.U32.AND P5, PT, R8, R3, PT ;  /* 0x000000030800720c */ /* 0x000fc60003fa4070 */
[----:B------:R-:W-:Y:S02]  /*bae0*/  @!P1 IMAD.IADD R5, R5, 0x1, -R8 ;  /* 0x0000000105059824 */ /* 0x000fe400078e0a08 */
[----:B0-----:R-:W-:Y:S02]  /*baf0*/  IMAD.MOV.U32 R7, RZ, RZ, R14 ;  /* 0x000000ffff077224 */ /* 0x001fe400078e000e */
[----:B------:R-:W-:Y:S01]  /*bb00*/  IMAD.HI.U32 R14, R11, R13, RZ ;  /* 0x0000000d0b0e7227 */ /* 0x000fe200078e00ff */
[----:B------:R-:W-:-:S03]  /*bb10*/  ISETP.GT.U32.AND P1, PT, R8, R5, PT ;  /* 0x000000050800720c */ /* 0x000fc60003f24070 */
[----:B------:R-:W-:Y:S01]  /*bb20*/  @!P2 IMAD.MOV R7, RZ, RZ, -R7 ;  /* 0x000000ffff07a224 */ /* 0x000fe200078e0a07 */
[----:B------:R-:W-:Y:S01]  /*bb30*/  ISETP.GE.AND P2, PT, R16, RZ, PT ;  /* 0x000000ff1000720c */ /* 0x000fe20003f46270 */
[----:B------:R-:W-:Y:S01]  /*bb40*/  @!P6 IMAD.IADD R2, R2, 0x1, -R8 ;  /* 0x000000010202e824 */ /* 0x000fe200078e0a08 */
[----:B------:R-:W-:Y:S01]  /*bb50*/  LOP3.LUT R16, R10, 0x42, RZ, 0xfc, !PT ;  /* 0x000000420a107812 */ /* 0x000fe200078efcff */
[----:B------:R-:W-:Y:S01]  /*bb60*/  IMAD.MOV R14, RZ, RZ, -R14 ;  /* 0x000000ffff0e7224 */ /* 0x000fe200078e0a0e */
[----:B------:R0:W-:Y:S01]  /*bb70*/  STL [R1+0xa0], R7 ;  /* 0x0000a00701007387 */ /* 0x0001e20000100800 */
[--C-:B------:R-:W-:Y:S01]  /*bb80*/  @!P5 IMAD.IADD R3, R3, 0x1, -R8.reuse ;  /* 0x000000010303d824 */ /* 0x100fe200078e0a08 */
[----:B------:R-:W-:Y:S02]  /*bb90*/  ISETP.GT.U32.AND P6, PT, R8, R2, PT ;  /* 0x000000020800720c */ /* 0x000fe40003fc4070 */
[----:B------:R-:W-:Y:S01]  /*bba0*/  ISETP.GE.AND P5, PT, R18, RZ, PT ;  /* 0x000000ff1200720c */ /* 0x000fe20003fa6270 */
[----:B------:R-:W-:Y:S01]  /*bbb0*/  @!P1 IMAD.IADD R5, R5, 0x1, -R8 ;  /* 0x0000000105059824 */ /* 0x000fe200078e0a08 */
[----:B------:R-:W-:-:S02]  /*bbc0*/  IABS R18, R18 ;  /* 0x0000001200127213 */ /* 0x000fc40000000000 */
[----:B------:R-:W-:Y:S01]  /*bbd0*/  ISETP.GE.AND P1, PT, R12, RZ, PT ;  /* 0x000000ff0c00720c */ /* 0x000fe20003f26270 */
[----:B------:R-:W-:Y:S02]  /*bbe0*/  IMAD.MOV.U32 R17, RZ, RZ, R5 ;  /* 0x000000ffff117224 */ /* 0x000fe400078e0005 */
[----:B0-----:R-:W-:Y:S02]  /*bbf0*/  IMAD.MOV.U32 R7, RZ, RZ, R15 ;  /* 0x000000ffff077224 */ /* 0x001fe400078e000f */
[----:B------:R-:W-:-:S04]  /*bc00*/  IMAD.HI.U32 R15, R11, R4, RZ ;  /* 0x000000040b0f7227 */ /* 0x000fc800078e00ff */
[----:B------:R-:W-:Y:S01]  /*bc10*/  @!P3 IMAD.MOV R7, RZ, RZ, -R7 ;  /* 0x000000ffff07b224 */ /* 0x000fe200078e0a07 */
[----:B------:R-:W-:Y:S01]  /*bc20*/  ISETP.GE.AND P3, PT, R0, RZ, PT ;  /* 0x000000ff0000720c */ /* 0x000fe20003f66270 */
[----:B------:R-:W-:Y:S01]  /*bc30*/  IMAD R0, R8, R14, R13 ;  /* 0x0000000e08007224 */ /* 0x000fe200078e020d */
[----:B------:R-:W-:Y:S01]  /*bc40*/  IABS R14, R21 ;  /* 0x00000015000e7213 */ /* 0x000fe20000000000 */
[----:B------:R-:W-:Y:S01]  /*bc50*/  IMAD.MOV R15, RZ, RZ, -R15 ;  /* 0x000000ffff0f7224 */ /* 0x000fe200078e0a0f */
[----:B------:R0:W-:Y:S01]  /*bc60*/  STL [R1+0xa4], R7 ;  /* 0x0000a40701007387 */ /* 0x0001e20000100800 */
[----:B------:R-:W-:Y:S02]  /*bc70*/  @!P6 IMAD.IADD R2, R2, 0x1, -R8 ;  /* 0x000000010202e824 */ /* 0x000fe400078e0a08 */
[----:B------:R-:W-:Y:S02]  /*bc80*/  IMAD R4, R8, R15, R4 ;  /* 0x0000000f08047224 */ /* 0x000fe400078e0204 */
[----:B------:R-:W-:Y:S01]  /*bc90*/  @!P0 IMAD.MOV R17, RZ, RZ, -R17 ;  /* 0x000000ffff118224 */ /* 0x000fe200078e0a11 */
[----:B------:R-:W-:Y:S01]  /*bca0*/  ISETP.GE.AND P0, PT, R16, RZ, PT ;  /* 0x000000ff1000720c */ /* 0x000fe20003f06270 */
[----:B------:R-:W-:Y:S01]  /*bcb0*/  IMAD.HI.U32 R12, R11, R18, RZ ;  /* 0x000000120b0c7227 */ /* 0x000fe200078e00ff */
[----:B------:R-:W-:-:S02]  /*bcc0*/  IABS R16, R16 ;  /* 0x0000001000107213 */ /* 0x000fc40000000000 */
[----:B------:R-:W-:Y:S01]  /*bcd0*/  STL [R1+0xa8], R17 ;  /* 0x0000a81101007387 */ /* 0x000fe20000100800 */
[----:B0-----:R-:W-:Y:S02]  /*bce0*/  IMAD.MOV.U32 R7, RZ, RZ, R3 ;  /* 0x000000ffff077224 */ /* 0x001fe400078e0003 */
[----:B------:R-:W-:Y:S02]  /*bcf0*/  IMAD.MOV.U32 R3, RZ, RZ, R2 ;  /* 0x000000ffff037224 */ /* 0x000fe400078e0002 */
[----:B------:R-:W-:Y:S01]  /*bd00*/  @!P4 IMAD.MOV R7, RZ, RZ, -R7 ;  /* 0x000000ffff07c224 */ /* 0x000fe200078e0a07 */
[C---:B------:R-:W-:Y:S01]  /*bd10*/  ISETP.GT.U32.AND P4, PT, R8.reuse, R0, PT ;  /* 0x000000000800720c */ /* 0x040fe20003f84070 */
[----:B------:R-:W-:Y:S01]  /*bd20*/  @!P2 IMAD.MOV R3, RZ, RZ, -R3 ;  /* 0x000000ffff03a224 */ /* 0x000fe200078e0a03 */
[----:B------:R-:W-:Y:S01]  /*bd30*/  ISETP.GT.U32.AND P2, PT, R8, R4, PT ;  /* 0x000000040800720c */ /* 0x000fe20003f44070 */
[----:B------:R-:W-:Y:S01]  /*bd40*/  IMAD.HI.U32 R5, R11, R16, RZ ;  /* 0x000000100b057227 */ /* 0x000fe200078e00ff */
[----:B------:R-:W-:Y:S03]  /*bd50*/  STL [R1+0x124], R7 ;  /* 0x0001240701007387 */ /* 0x000fe60000100800 */
[----:B------:R-:W-:Y:S01]  /*bd60*/  IMAD.MOV R5, RZ, RZ, -R5 ;  /* 0x000000ffff057224 */ /* 0x000fe200078e0a05 */
[----:B------:R0:W-:Y:S01]  /*bd70*/  STL [R1+0x118], R3 ;  /* 0x0001180301007387 */ /* 0x0001e20000100800 */
[----:B------:R-:W-:-:S02]  /*bd80*/  VIADD R13, R9, 0x3e ;  /* 0x0000003e090d7836 */ /* 0x000fc40000000000 */
[----:B------:R-:W-:Y:S02]  /*bd90*/  IMAD.MOV R12, RZ, RZ, -R12 ;  /* 0x000000ffff0c7224 */ /* 0x000fe400078e0a0c */
[--C-:B------:R-:W-:Y:S01]  /*bda0*/  @!P4 IMAD.IADD R0, R0, 0x1, -R8.reuse ;  /* 0x000000010000c824 */ /* 0x100fe200078e0a08 */
[----:B------:R-:W-:Y:S01]  /*bdb0*/  ISETP.GE.AND P6, PT, R13, RZ, PT ;  /* 0x000000ff0d00720c */ /* 0x000fe20003fc6270 */
[----:B------:R-:W-:Y:S01]  /*bdc0*/  @!P2 IMAD.IADD R4, R4, 0x1, -R8 ;  /* 0x000000010404a824 */ /* 0x000fe200078e0a08 */
[----:B------:R-:W-:Y:S01]  /*bdd0*/  IABS R13, R13 ;  /* 0x0000000d000d7213 */ /* 0x000fe20000000000 */
[C---:B------:R-:W-:Y:S01]  /*bde0*/  IMAD R16, R8.reuse, R5, R16 ;  /* 0x0000000508107224 */ /* 0x040fe200078e0210 */
[C---:B------:R-:W-:Y:S01]  /*bdf0*/  ISETP.GT.U32.AND P4, PT, R8.reuse, R0, PT ;  /* 0x000000000800720c */ /* 0x040fe20003f84070 */
[----:B0-----:R-:W-:Y:S01]  /*be00*/  IMAD.HI.U32 R3, R11, R14, RZ ;  /* 0x0000000e0b037227 */ /* 0x001fe200078e00ff */
[----:B------:R-:W-:-:S03]  /*be10*/  ISETP.GT.U32.AND P2, PT, R8, R4, PT ;  /* 0x000000040800720c */ /* 0x000fc60003f44070 */
[----:B------:R-:W-:Y:S02]  /*be20*/  IMAD.MOV R3, RZ, RZ, -R3 ;  /* 0x000000ffff037224 */ /* 0x000fe400078e0a03 */
[----:B------:R-:W-:Y:S01]  /*be30*/  IMAD R18, R8, R12, R18 ;  /* 0x0000000c08127224 */ /* 0x000fe200078e0212 */
[----:B------:R-:W-:Y:S01]  /*be40*/  LOP3.LUT R12, R10, 0x3a, RZ, 0xfc, !PT ;  /* 0x0000003a0a0c7812 */ /* 0x000fe200078efcff */
[----:B------:R-:W-:Y:S01]  /*be50*/  IMAD R14, R8, R3, R14 ;  /* 0x00000003080e7224 */ /* 0x000fe200078e020e */
[----:B------:R-:W-:Y:S01]  /*be60*/  IABS R3, R22 ;  /* 0x0000001600037213 */ /* 0x000fe20000000000 */
[----:B------:R-:W-:Y:S01]  /*be70*/  IMAD.HI.U32 R2, R11, R13, RZ ;  /* 0x0000000d0b027227 */ /* 0x000fe200078e00ff */
[----:B------:R-:W-:-:S03]  /*be80*/  IABS R15, R12 ;  /* 0x0000000c000f7213 */ /* 0x000fc60000000000 */
[--C-:B------:R-:W-:Y:S01]  /*be90*/  @!P4 IMAD.IADD R0, R0, 0x1, -R8.reuse ;  /* 0x000000010000c824 */ /* 0x100fe200078e0a08 */
[----:B------:R-:W-:Y:S01]  /*bea0*/  ISETP.GT.U32.AND P4, PT, R8, R18, PT ;  /* 0x000000120800720c */ /* 0x000fe20003f84070 */
[----:B------:R-:W-:Y:S01]  /*beb0*/  @!P2 IMAD.IADD R4, R4, 0x1, -R8 ;  /* 0x000000010404a824 */ /* 0x000fe200078e0a08 */
[C---:B------:R-:W-:Y:S01]  /*bec0*/  ISETP.GT.U32.AND P2, PT, R8.reuse, R14, PT ;  /* 0x0000000e0800720c */ /* 0x040fe20003f44070 */
[----:B------:R-:W-:Y:S02]  /*bed0*/  IMAD.MOV.U32 R7, RZ, RZ, R0 ;  /* 0x000000ffff077224 */ /* 0x000fe400078e0000 */
[----:B------:R-:W-:Y:S02]  /*bee0*/  IMAD.MOV R2, RZ, RZ, -R2 ;  /* 0x000000ffff027224 */ /* 0x000fe400078e0a02 */
[----:B------:R-:W-:Y:S01]  /*bef0*/  @!P3 IMAD.MOV R7, RZ, RZ, -R7 ;  /* 0x000000ffff07b224 */ /* 0x000fe200078e0a07 */
[C---:B------:R-:W-:Y:S01]  /*bf00*/  ISETP.GT.U32.AND P3, PT, R8.reuse, R16, PT ;  /* 0x000000100800720c */ /* 0x040fe20003f64070 */
[----:B------:R-:W-:Y:S01]  /*bf10*/  IMAD R13, R8, R2, R13 ;  /* 0x00000002080d7224 */ /* 0x000fe200078e020d */
[----:B------:R-:W-:Y:S01]  /*bf20*/  IABS R2, R19 ;  /* 0x0000001300027213 */ /* 0x000fe20000000000 */
[----:B------:R-:W-:Y:S01]  /*bf30*/  IMAD.HI.U32 R0, R11, R15, RZ ;  /* 0x0000000f0b007227 */ /* 0x000fe200078e00ff */
[----:B------:R0:W-:Y:S03]  /*bf40*/  STL [R1+0x9c], R7 ;  /* 0x00009c0701007387 */ /* 0x0001e60000100800 */
[--C-:B------:R-:W-:Y:S01]  /*bf50*/  @!P4 IMAD.IADD R18, R18, 0x1, -R8.reuse ;  /* 0x000000011212c824 */ /* 0x100fe200078e0a08 */
[----:B------:R-:W-:Y:S01]  /*bf60*/  ISETP.GT.U32.AND P4, PT, R8, R13, PT ;  /* 0x0000000d0800720c */ /* 0x000fe20003f84070 */
[----:B------:R-:W-:-:S02]  /*bf70*/  @!P2 IMAD.IADD R14, R14, 0x1, -R8 ;  /* 0x000000010e0ea824 */ /* 0x000fc400078e0a08 */
[----:B------:R-:W-:Y:S02]  /*bf80*/  IMAD.MOV R0, RZ, RZ, -R0 ;  /* 0x000000ffff007224 */ /* 0x000fe400078e0a00 */
[----:B------:R-:W-:Y:S01]  /*bf90*/  @!P3 IMAD.IADD R16, R16, 0x1, -R8 ;  /* 0x000000011010b824 */ /* 0x000fe200078e0a08 */
[----:B------:R-:W-:Y:S01]  /*bfa0*/  ISETP.GT.U32.AND P3, PT, R8, R18, PT ;  /* 0x000000120800720c */ /* 0x000fe20003f64070 */
[----:B------:R-:W-:-:S03]  /*bfb0*/  IMAD.HI.U32 R5, R11, R3, RZ ;  /* 0x000000030b057227 */ /* 0x000fc600078e00ff */
[----:B------:R-:W-:Y:S01]  /*bfc0*/  ISETP.GT.U32.AND P2, PT, R8, R16, PT ;  /* 0x000000100800720c */ /* 0x000fe20003f44070 */
[----:B0-----:R-:W-:Y:S01]  /*bfd0*/  IMAD.MOV.U32 R7, RZ, RZ, R4 ;  /* 0x000000ffff077224 */ /* 0x001fe200078e0004 */
[----:B------:R-:W-:Y:S01]  /*bfe0*/  LOP3.LUT R4, R10, 0x36, RZ, 0xfc, !PT ;  /* 0x000000360a047812 */ /* 0x000fe200078efcff */
[C---:B------:R-:W-:Y:S01]  /*bff0*/  IMAD R15, R8.reuse, R0, R15 ;  /* 0x00000000080f7224 */ /* 0x040fe200078e020f */
[----:B------:R-:W-:Y:S01]  /*c000*/  IABS R0, R6 ;  /* 0x0000000600007213 */ /* 0x000fe20000000000 */
[----:B------:R-:W-:Y:S01]  /*c010*/  IMAD.MOV R5, RZ, RZ, -R5 ;  /* 0x000000ffff057224 */ /* 0x000fe200078e0a05 */
[----:B------:R-:W-:Y:S01]  /*c020*/  IABS R20, R4 ;  /* 0x0000000400147213 */ /* 0x000fe20000000000 */
[--C-:B------:R-:W-:Y:S01]  /*c030*/  @!P4 IMAD.IADD R13, R13, 0x1, -R8.reuse ;  /* 0x000000010d0dc824 */ /* 0x100fe200078e0a08 */
[----:B------:R-:W0:Y:S01]  /*c040*/  I2F.RP R17, R0 ;  /* 0x0000000000117306 */ /* 0x000e220000209400 */
[----:B------:R-:W-:Y:S01]  /*c050*/  @!P1 IMAD.MOV R7, RZ, RZ, -R7 ;  /* 0x000000ffff079224 */ /* 0x000fe200078e0a07 */
[C---:B------:R-:W-:Y:S01]  /*c060*/  ISETP.GT.U32.AND P1, PT, R8.reuse, R14, PT ;  /* 0x0000000e0800720c */ /* 0x040fe20003f24070 */
[C---:B------:R-:W-:Y:S01]  /*c070*/  IMAD R3, R8.reuse, R5, R3 ;  /* 0x0000000508037224 */ /* 0x040fe200078e0203 */
[----:B------:R-:W-:Y:S01]  /*c080*/  ISETP.GT.U32.AND P4, PT, R8, R13, PT ;  /* 0x0000000d0800720c */ /* 0x000fe20003f84070 */
[----:B------:R-:W-:Y:S01]  /*c090*/  @!P2 IMAD.IADD R16, R16, 0x1, -R8 ;  /* 0x000000011010a824 */ /* 0x000fe200078e0a08 */
[----:B------:R-:W-:Y:S01]  /*c0a0*/  ISETP.GT.U32.AND P2, PT, R8, R15, PT ;  /* 0x0000000f0800720c */ /* 0x000fe20003f44070 */
[----:B------:R-:W-:Y:S01]  /*c0b0*/  IMAD.HI.U32 R5, R11, R2, RZ ;  /* 0x000000020b057227 */ /* 0x000fe200078e00ff */
[----:B------:R1:W-:Y:S03]  /*c0c0*/  STL [R1+0xfc], R7 ;  /* 0x0000fc0701007387 */ /* 0x0003e60000100800 */
[----:B------:R-:W-:-:S02]  /*c0d0*/  IMAD.MOV R5, RZ, RZ, -R5 ;  /* 0x000000ffff057224 */ /* 0x000fc400078e0a05 */
[----:B------:R-:W-:Y:S01]  /*c0e0*/  @!P3 IMAD.IADD R18, R18, 0x1, -R8 ;  /* 0x000000011212b824 */ /* 0x000fe200078e0a08 */
[C---:B------:R-:W-:Y:S01]  /*c0f0*/  ISETP.GT.U32.AND P3, PT, R8.reuse, R3, PT ;  /* 0x000000030800720c */ /* 0x040fe20003f64070 */
[----:B------:R-:W-:Y:S01]  /*c100*/  IMAD R2, R8, R5, R2 ;  /* 0x0000000508027224 */ /* 0x000fe200078e0202 */
[----:B------:R-:W-:Y:S01]  /*c110*/  LOP3.LUT R5, R10, 0x34, RZ, 0xfc, !PT ;  /* 0x000000340a057812 */ /* 0x000fe200078efcff */
[--C-:B------:R-:W-:Y:S01]  /*c120*/  @!P1 IMAD.IADD R14, R14, 0x1, -R8.reuse ;  /* 0x000000010e0e9824 */ /* 0x100fe200078e0a08 */
[----:B------:R-:W-:Y:S01]  /*c130*/  ISETP.GE.AND P1, PT, R21, RZ, PT ;  /* 0x000000ff1500720c */ /* 0x000fe20003f26270 */
[----:B------:R-:W-:Y:S01]  /*c140*/  @!P2 IMAD.IADD R15, R15, 0x1, -R8 ;  /* 0x000000010f0fa824 */ /* 0x000fe200078e0a08 */
[----:B------:R-:W-:Y:S01]  /*c150*/  IABS R21, R5 ;  /* 0x0000000500157213 */ /* 0x000fe20000000000 */
[----:B-1----:R-:W-:Y:S01]  /*c160*/  IMAD.MOV.U32 R7, RZ, RZ, R16 ;  /* 0x000000ffff077224 */ /* 0x002fe200078e0010 */
[----:B0-----:R-:W0:Y:S01]  /*c170*/  MUFU.RCP R17, R17 ;  /* 0x0000001100117308 */ /* 0x001e220000001000 */
[----:B------:R-:W-:Y:S01]  /*c180*/  @!P4 IMAD.IADD R13, R13, 0x1, -R8 ;  /* 0x000000010d0dc824 */ /* 0x000fe200078e0a08 */
[----:B------:R-:W-:Y:S01]  /*c190*/  ISETP.GT.U32.AND P4, PT, R8, R2, PT ;  /* 0x000000020800720c */ /* 0x000fe20003f84070 */
[----:B------:R-:W-:Y:S01]  /*c1a0*/  IMAD.MOV.U32 R24, RZ, RZ, R18 ;  /* 0x000000ffff187224 */ /* 0x000fe200078e0012 */
[----:B------:R-:W-:Y:S01]  /*c1b0*/  ISETP.GE.AND P2, PT, R12, RZ, PT ;  /* 0x000000ff0c00720c */ /* 0x000fe20003f46270 */
[----:B------:R-:W-:Y:S01]  /*c1c0*/  @!P0 IMAD.MOV R7, RZ, RZ, -R7 ;  /* 0x000000ffff078224 */ /* 0x000fe200078e0a07 */
[----:B------:R-:W-:Y:S01]  /*c1d0*/  ISETP.GT.U32.AND P0, PT, R8, R15, PT ;  /* 0x0000000f0800720c */ /* 0x000fe20003f04070 */
[----:B------:R-:W-:-:S04]  /*c1e0*/  IMAD.HI.U32 R18, R11, R21, RZ ;  /* 0x000000150b127227 */ /* 0x000fc800078e00ff */
[----:B------:R-:W-:Y:S02]  /*c1f0*/  @!P5 IMAD.MOV R24, RZ, RZ, -R24 ;  /* 0x000000ffff18d224 */ /* 0x000fe400078e0a18 */
[----:B------:R-:W-:Y:S02]  /*c200*/  IMAD.MOV R18, RZ, RZ, -R18 ;  /* 0x000000ffff127224 */ /* 0x000fe400078e0a12 */
[--C-:B------:R-:W-:Y:S01]  /*c210*/  @!P4 IMAD.IADD R2, R2, 0x1, -R8.reuse ;  /* 0x000000010202c824 */ /* 0x100fe200078e0a08 */
[----:B------:R1:W-:Y:S01]  /*c220*/  STL [R1+0x8c], R24 ;  /* 0x00008c1801007387 */ /* 0x0003e20000100800 */
[--C-:B------:R-:W-:Y:S01]  /*c230*/  @!P3 IMAD.IADD R3, R3, 0x1, -R8.reuse ;  /* 0x000000010303b824 */ /* 0x100fe200078e0a08 */
[----:B------:R-:W-:Y:S01]  /*c240*/  ISETP.GE.AND P3, PT, R22, RZ, PT ;  /* 0x000000ff1600720c */ /* 0x000fe20003f66270 */
[----:B------:R-:W-:Y:S01]  /*c250*/  @!P0 IMAD.IADD R15, R15, 0x1, -R8 ;  /* 0x000000010f0f8824 */ /* 0x000fe200078e0a08 */
[----:B------:R3:W-:Y:S01]  /*c260*/  STL [R1+0x88], R7 ;  /* 0x0000880701007387 */ /* 0x0007e20000100800 */
[----:B------:R-:W-:Y:S01]  /*c270*/  IMAD.HI.U32 R23, R11, R20, RZ ;  /* 0x000000140b177227 */ /* 0x000fe200078e00ff */
[----:B------:R-:W-:-:S02]  /*c280*/  ISETP.GT.U32.AND P5, PT, R8, R2, PT ;  /* 0x000000020800720c */ /* 0x000fc40003fa4070 */
[----:B------:R-:W-:Y:S01]  /*c290*/  ISETP.GT.U32.AND P4, PT, R8, R3, PT ;  /* 0x000000030800720c */ /* 0x000fe20003f84070 */
[----:B------:R-:W-:Y:S01]  /*c2a0*/  IMAD.MOV R23, RZ, RZ, -R23 ;  /* 0x000000ffff177224 */ /* 0x000fe200078e0a17 */
[----:B-1----:R-:W-:Y:S01]  /*c2b0*/  LOP3.LUT R24, R10, 0x28, RZ, 0xfc, !PT ;  /* 0x000000280a187812 */ /* 0x002fe200078efcff */
[----:B0-----:R-:W-:Y:S02]  /*c2c0*/  VIADD R17, R17, 0xffffffe ;  /* 0x0ffffffe11117836 */ /* 0x001fe40000000000 */
[----:B------:R-:W-:Y:S01]  /*c2d0*/  IMAD R12, R8, R23, R20 ;  /* 0x00000017080c7224 */ /* 0x000fe200078e0214 */
[C---:B------:R-:W-:Y:S01]  /*c2e0*/  LOP3.LUT R20, R10.reuse, 0x32, RZ, 0xfc, !PT ;  /* 0x000000320a147812 */ /* 0x040fe200078efcff */
[----:B---3--:R-:W-:Y:S01]  /*c2f0*/  IMAD.MOV.U32 R7, RZ, RZ, R13 ;  /* 0x000000ffff077224 */ /* 0x008fe200078e000d */
[----:B------:R-:W-:Y:S01]  /*c300*/  LOP3.LUT R23, R10, 0x24, RZ, 0xfc, !PT ;  /* 0x000000240a177812 */ /* 0x000fe200078efcff */
[C---:B------:R-:W-:Y:S01]  /*c310*/  IMAD R13, R8.reuse, R18, R21 ;  /* 0x00000012080d7224 */ /* 0x040fe200078e0215 */
[----:B------:R-:W-:Y:S01]  /*c320*/  IABS R16, R20 ;  /* 0x0000001400107213 */ /* 0x000fe20000000000 */
[----:B------:R-:W-:Y:S01]  /*c330*/  @!P1 IMAD.MOV R14, RZ, RZ, -R14 ;  /* 0x000000ffff0e9224 */ /* 0x000fe200078e0a0e */
[----:B------:R-:W-:Y:S01]  /*c340*/  ISETP.GE.AND P1, PT, R19, RZ, PT ;  /* 0x000000ff1300720c */ /* 0x000fe20003f26270 */
[----:B------:R-:W-:Y:S01]  /*c350*/  @!P6 IMAD.MOV R7, RZ, RZ, -R7 ;  /* 0x000000ffff07e224 */ /* 0x000fe200078e0a07 */
[----:B------:R-:W-:Y:S01]  /*c360*/  ISETP.GT.U32.AND P0, PT, R8, R13, PT ;  /* 0x0000000d0800720c */ /* 0x000fe20003f04070 */
[--C-:B------:R-:W-:Y:S01]  /*c370*/  @!P5 IMAD.IADD R2, R2, 0x1, -R8.reuse ;  /* 0x000000010202d824 */ /* 0x100fe200078e0a08 */
[----:B------:R-:W-:Y:S01]  /*c380*/  ISETP.GE.AND P5, PT, R5, RZ, PT ;  /* 0x000000ff0500720c */ /* 0x000fe20003fa6270 */
[----:B------:R-:W-:Y:S01]  /*c390*/  @!P4 IMAD.IADD R3, R3, 0x1, -R8 ;  /* 0x000000010303c824 */ /* 0x000fe200078e0a08 */
[----:B------:R-:W-:Y:S01]  /*c3a0*/  ISETP.GE.AND P4, PT, R4, RZ, PT ;  /* 0x000000ff0400720c */ /* 0x000fe20003f86270 */
[----:B------:R0:W1:Y:S01]  /*c3b0*/  F2I.FTZ.U32.TRUNC.NTZ R5, R17 ;  /* 0x0000001100057305 */ /* 0x000062000021f000 */
[----:B------:R-:W-:Y:S01]  /*c3c0*/  IMAD.HI.U32 R4, R11, R16, RZ ;  /* 0x000000100b047227 */ /* 0x000fe200078e00ff */
[----:B------:R3:W-:Y:S01]  /*c3d0*/  STL [R1+0x84], R14 ;  /* 0x0000840e01007387 */ /* 0x0007e20000100800 */
[----:B------:R-:W-:-:S02]  /*c3e0*/  ISETP.GT.U32.AND P6, PT, R8, R12, PT ;  /* 0x0000000c0800720c */ /* 0x000fc40003fc4070 */
[----:B------:R-:W-:Y:S01]  /*c3f0*/  IMAD.MOV R4, RZ, RZ, -R4 ;  /* 0x000000ffff047224 */ /* 0x000fe200078e0a04 */
[----:B------:R2:W-:Y:S01]  /*c400*/  STL [R1+0x80], R7 ;  /* 0x0000800701007387 */ /* 0x0005e20000100800 */
[----:B------:R-:W-:Y:S01]  /*c410*/  VIADD R21, R9, 0x2e ;  /* 0x0000002e09157836 */ /* 0x000fe20000000000 */
[----:B------:R-:W-:Y:S01]  /*c420*/  IABS R24, R24 ;  /* 0x0000001800187213 */ /* 0x000fe20000000000 */
[----:B------:R-:W-:Y:S01]  /*c430*/  @!P0 IMAD.IADD R13, R13, 0x1, -R8 ;  /* 0x000000010d0d8824 */ /* 0x000fe200078e0a08 */
[----:B0-----:R-:W-:Y:S01]  /*c440*/  LOP3.LUT R17, R10, 0x30, RZ, 0xfc, !PT ;  /* 0x000000300a117812 */ /* 0x001fe200078efcff */
[----:B------:R-:W-:Y:S01]  /*c450*/  IMAD R16, R8, R4, R16 ;  /* 0x0000000408107224 */ /* 0x000fe200078e0210 */
[----:B---3--:R-:W-:Y:S02]  /*c460*/  LOP3.LUT R14, R10, 0x2c, RZ, 0xfc, !PT ;  /* 0x0000002c0a0e7812 */ /* 0x008fe400078efcff */
[----:B------:R-:W-:Y:S01]  /*c470*/  ISETP.GT.U32.AND P0, PT, R8, R13, PT ;  /* 0x0000000d0800720c */ /* 0x000fe20003f04070 */
[----:B-1----:R-:W-:Y:S01]  /*c480*/  IMAD.MOV R19, RZ, RZ, -R5 ;  /* 0x000000ffff137224 */ /* 0x002fe200078e0a05 */
[----:B------:R-:W-:Y:S01]  /*c490*/  IABS R18, R14 ;  /* 0x0000000e00127213 */ /* 0x000fe20000000000 */
[----:B--2---:R-:W-:Y:S01]  /*c4a0*/  IMAD.MOV.U32 R7, RZ, RZ, R3 ;  /* 0x000000ffff077224 */ /* 0x004fe200078e0003 */
[----:B------:R-:W-:Y:S01]  /*c4b0*/  IABS R3, R17 ;  /* 0x0000001100037213 */ /* 0x000fe20000000000 */
[----:B------:R-:W-:Y:S01]  /*c4c0*/  IMAD R19, R19, R0, RZ ;  /* 0x0000000013137224 */ /* 0x000fe200078e02ff */
[----:B------:R-:W-:Y:S01]  /*c4d0*/  IABS R25, R23 ;  /* 0x0000001700197213 */ /* 0x000fe20000000000 */
[----:B------:R-:W-:-:S02]  /*c4e0*/  @!P3 IMAD.MOV R7, RZ, RZ, -R7 ;  /* 0x000000ffff07b224 */ /* 0x000fc400078e0a07 */
[----:B------:R-:W-:-:S03]  /*c4f0*/  IMAD.HI.U32 R4, R11, R3, RZ ;  /* 0x000000030b047227 */ /* 0x000fc600078e00ff */
[----:B------:R0:W-:Y:S01]  /*c500*/  STL [R1+0x7c], R7 ;  /* 0x00007c0701007387 */ /* 0x0001e20000100800 */
[----:B------:R-:W-:Y:S02]  /*c510*/  IMAD.MOV R4, RZ, RZ, -R4 ;  /* 0x000000ffff047224 */ /* 0x000fe400078e0a04 */
[----:B------:R-:W-:Y:S01]  /*c520*/  @!P0 IMAD.IADD R13, R13, 0x1, -R8 ;  /* 0x000000010d0d8824 */ /* 0x000fe200078e0a08 */
[----:B------:R-:W-:Y:S01]  /*c530*/  ISETP.GE.AND P0, PT, R20, RZ, PT ;  /* 0x000000ff1400720c */ /* 0x000fe20003f06270 */
[----:B------:R-:W-:-:S04]  /*c540*/  IMAD.HI.U32 R20, R11, R18, RZ ;  /* 0x000000120b147227 */ /* 0x000fc800078e00ff */
[----:B------:R-:W-:Y:S01]  /*c550*/  IMAD R3, R8, R4, R3 ;  /* 0x0000000408037224 */ /* 0x000fe200078e0203 */
[----:B0-----:R-:W-:Y:S01]  /*c560*/  LOP3.LUT R7, R10, 0x22, RZ, 0xfc, !PT ;  /* 0x000000220a077812 */ /* 0x001fe200078efcff */
[----:B------:R-:W-:Y:S02]  /*c570*/  IMAD.MOV.U32 R4, RZ, RZ, RZ ;  /* 0x000000ffff047224 */ /* 0x000fe400078e00ff */
[----:B------:R-:W-:Y:S01]  /*c580*/  IMAD.MOV R20, RZ, RZ, -R20 ;  /* 0x000000ffff147224 */ /* 0x000fe200078e0a14 */
[----:B------:R-:W-:Y:S01]  /*c590*/  IABS R28, R7 ;  /* 0x00000007001c7213 */ /* 0x000fe20000000000 */
[----:B------:R-:W-:-:S04]  /*c5a0*/  IMAD.HI.U32 R19, R5, R19, R4 ;  /* 0x0000001305137227 */ /* 0x000fc800078e0004 */
[----:B------:R-:W-:Y:S01]  /*c5b0*/  IMAD R5, R8, R20, R18 ;  /* 0x0000001408057224 */ /* 0x000fe200078e0212 */
[----:B------:R-:W-:Y:S01]  /*c5c0*/  LOP3.LUT R18, R10, 0x2a, RZ, 0xfc, !PT ;  /* 0x0000002a0a127812 */ /* 0x000fe200078efcff */
[----:B------:R-:W-:Y:S01]  /*c5d0*/  @!P6 IMAD.IADD R12, R12, 0x1, -R8 ;  /* 0x000000010c0ce824 */ /* 0x000fe200078e0a08 */
[----:B------:R-:W-:Y:S01]  /*c5e0*/  ISETP.GE.AND P6, PT, R21, RZ, PT ;  /* 0x000000ff1500720c */ /* 0x000fe20003fc6270 */
[----:B------:R-:W-:Y:S01]  /*c5f0*/  @!P2 IMAD.MOV R15, RZ, RZ, -R15 ;  /* 0x000000ffff0fa224 */ /* 0x000fe200078e0a0f */
[----:B------:R-:W-:Y:S01]  /*c600*/  IABS R27, R18 ;  /* 0x00000012001b7213 */ /* 0x000fe20000000000 */
[----:B------:R-:W-:Y:S01]  /*c610*/  @!P1 IMAD.MOV R2, RZ, RZ, -R2 ;  /* 0x000000ffff029224 */ /* 0x000fe200078e0a02 */
[----:B------:R-:W-:Y:S01]  /*c620*/  ISETP.GT.U32.AND P3, PT, R8, R12, PT ;  /* 0x0000000c0800720c */ /* 0x000fe20003f64070 */
[----:B------:R-:W-:Y:S01]  /*c630*/  IMAD.HI.U32 R20, R11, R24, RZ ;  /* 0x000000180b147227 */ /* 0x000fe200078e00ff */
[----:B------:R-:W-:-:S03]  /*c640*/  IABS R21, R21 ;  /* 0x0000001500157213 */ /* 0x000fc60000000000 */
[----:B------:R-:W-:-:S04]  /*c650*/  IMAD.HI.U32 R29, R11, R27, RZ ;  /* 0x0000001b0b1d7227 */ /* 0x000fc800078e00ff */
[----:B------:R-:W-:Y:S02]  /*c660*/  IMAD.MOV R29, RZ, RZ, -R29 ;  /* 0x000000ffff1d7224 */ /* 0x000fe400078e0a1d */
[----:B------:R-:W-:-:S04]  /*c670*/  IMAD.HI.U32 R22, R11, R21, RZ ;  /* 0x000000150b167227 */ /* 0x000fc800078e00ff */
[----:B------:R-:W-:Y:S02]  /*c680*/  IMAD R27, R8, R29, R27 ;  /* 0x0000001d081b7224 */ /* 0x000fe400078e021b */
[----:B------:R-:W2:Y:S01]  /*c690*/  LDL R29, [R1+0xd64] ;  /* 0x000d6400011d7983 */ /* 0x000ea20000100800 */
[----:B------:R-:W-:Y:S01]  /*c6a0*/  @!P3 IMAD.IADD R12, R12, 0x1, -R8 ;  /* 0x000000010c0cb824 */ /* 0x000fe200078e0a08 */
[C---:B------:R-:W-:Y:S01]  /*c6b0*/  ISETP.GT.U32.AND P3, PT, R8.reuse, R16, PT ;  /* 0x000000100800720c */ /* 0x040fe20003f64070 */
[----:B------:R-:W-:Y:S02]  /*c6c0*/  IMAD.MOV R22, RZ, RZ, -R22 ;  /* 0x000000ffff167224 */ /* 0x000fe400078e0a16 */
[----:B------:R-:W-:Y:S02]  /*c6d0*/  IMAD.MOV R20, RZ, RZ, -R20 ;  /* 0x000000ffff147224 */ /* 0x000fe400078e0a14 */
[----:B------:R-:W-:Y:S01]  /*c6e0*/  IMAD R4, R8, R22, R21 ;  /* 0x0000001608047224 */ /* 0x000fe200078e0215 */
[----:B------:R-:W-:Y:S01]  /*c6f0*/  STL [R1+0x38], R15 ;  /* 0x0000380f01007387 */ /* 0x000fe20000100800 */
[----:B------:R-:W-:-:S04]  /*c700*/  IMAD.HI.U32 R22, R11, R25, RZ ;  /* 0x000000190b167227 */ /* 0x000fc800078e00ff */
[----:B------:R-:W-:-:S04]  /*c710*/  IMAD.HI.U32 R23, R11, R26, RZ ;  /* 0x0000001a0b177227 */ /* 0x000fc800078e00ff */
[----:B------:R-:W-:Y:S01]  /*c720*/  @!P3 IMAD.IADD R16, R16, 0x1, -R8 ;  /* 0x000000011010b824 */ /* 0x000fe200078e0a08 */
[C---:B------:R-:W-:Y:S01]  /*c730*/  ISETP.GT.U32.AND P3, PT, R8.reuse, R3, PT ;  /* 0x000000030800720c */ /* 0x040fe20003f64070 */
[----:B------:R-:W-:Y:S02]  /*c740*/  @!P4 IMAD.MOV R12, RZ, RZ, -R12 ;  /* 0x000000ffff0cc224 */ /* 0x000fe400078e0a0c */
[----:B------:R-:W-:Y:S02]  /*c750*/  IMAD R24, R8, R20, R24 ;  /* 0x0000001408187224 */ /* 0x000fe400078e0218 */
[----:B------:R-:W-:-:S08]  /*c760*/  IMAD.HI.U32 R21, R11, R28, RZ ;  /* 0x0000001c0b157227 */ /* 0x000fd000078e00ff */
[----:B------:R-:W-:Y:S01]  /*c770*/  @!P3 IMAD.IADD R3, R3, 0x1, -R8 ;  /* 0x000000010303b824 */ /* 0x000fe200078e0a08 */
[----:B------:R-:W-:-:S13]  /*c780*/  ISETP.GT.U32.AND P3, PT, R8, R4, PT ;  /* 0x000000040800720c */ /* 0x000fda0003f64070 */
[----:B------:R-:W-:Y:S01]  /*c790*/  @!P3 IMAD.IADD R4, R4, 0x1, -R8 ;  /* 0x000000010404b824 */ /* 0x000fe200078e0a08 */
[C---:B------:R-:W-:Y:S02]  /*c7a0*/  ISETP.GT.U32.AND P3, PT, R8.reuse, R5, PT ;  /* 0x000000050800720c */ /* 0x040fe40003f64070 */
[----:B------:R-:W-:Y:S01]  /*c7b0*/  ISETP.GT.U32.AND P2, PT, R8, R16, PT ;  /* 0x000000100800720c */ /* 0x000fe20003f44070 */
[----:B------:R0:W-:Y:S01]  /*c7c0*/  STL [R1+0x30], R2 ;  /* 0x0000300201007387 */ /* 0x0001e20000100800 */
[----:B------:R-:W-:-:S09]  /*c7d0*/  IMAD.MOV R22, RZ, RZ, -R22 ;  /* 0x000000ffff167224 */ /* 0x000fd200078e0a16 */
[----:B------:R-:W-:Y:S01]  /*c7e0*/  @!P3 IMAD.IADD R5, R5, 0x1, -R8 ;  /* 0x000000010505b824 */ /* 0x000fe200078e0a08 */
[C---:B------:R-:W-:Y:S01]  /*c7f0*/  ISETP.GT.U32.AND P3, PT, R8.reuse, R4, PT ;  /* 0x000000040800720c */ /* 0x040fe20003f64070 */
[----:B0-----:R-:W-:Y:S02]  /*c800*/  IMAD.MOV.U32 R2, RZ, RZ, R13 ;  /* 0x000000ffff027224 */ /* 0x001fe400078e000d */
[C---:B------:R-:W-:Y:S01]  /*c810*/  IMAD R25, R8.reuse, R22, R25 ;  /* 0x0000001608197224 */ /* 0x040fe200078e0219 */
[C---:B------:R-:W-:Y:S01]  /*c820*/  ISETP.GT.U32.AND P4, PT, R8.reuse, R5, PT ;  /* 0x000000050800720c */ /* 0x040fe20003f84070 */
[----:B------:R-:W-:Y:S01]  /*c830*/  @!P5 IMAD.MOV R2, RZ, RZ, -R2 ;  /* 0x000000ffff02d224 */ /* 0x000fe200078e0a02 */
[----:B------:R-:W-:Y:S01]  /*c840*/  ISETP.GT.U32.AND P5, PT, R8, R27, PT ;  /* 0x0000001b0800720c */ /* 0x000fe20003fa4070 */
[----:B------:R-:W-:Y:S01]  /*c850*/  @!P2 IMAD.IADD R16, R16, 0x1, -R8 ;  /* 0x000000011010a824 */ /* 0x000fe200078e0a08 */
[----:B------:R-:W-:Y:S01]  /*c860*/  ISETP.GT.U32.AND P2, PT, R8, R24, PT ;  /* 0x000000180800720c */ /* 0x000fe20003f44070 */
[----:B------:R-:W-:-:S04]  /*c870*/  IMAD.MOV R21, RZ, RZ, -R21 ;  /* 0x000000ffff157224 */ /* 0x000fc800078e0a15 */
[----:B------:R-:W-:Y:S01]  /*c880*/  @!P3 IMAD.IADD R4, R4, 0x1, -R8 ;  /* 0x000000010404b824 */ /* 0x000fe200078e0a08 */
[C---:B------:R-:W-:Y:S01]  /*c890*/  ISETP.GT.U32.AND P3, PT, R8.reuse, R25, PT ;  /* 0x000000190800720c */ /* 0x040fe20003f64070 */
[C---:B------:R-:W-:Y:S02]  /*c8a0*/  IMAD R28, R8.reuse, R21, R28 ;  /* 0x00000015081c7224 */ /* 0x040fe400078e021c */
[--C-:B------:R-:W-:Y:S02]  /*c8b0*/  @!P4 IMAD.IADD R5, R5, 0x1, -R8.reuse ;  /* 0x000000010505c824 */ /* 0x100fe400078e0a08 */
[--C-:B------:R-:W-:Y:S01]  /*c8c0*/  @!P5 IMAD.IADD R27, R27, 0x1, -R8.reuse ;  /* 0x000000011b1bd824 */ /* 0x100fe200078e0a08 */
[----:B------:R-:W-:Y:S01]  /*c8d0*/  ISETP.GT.U32.AND P4, PT, R8, R28, PT ;  /* 0x0000001c0800720c */ /* 0x000fe20003f84070 */
[----:B------:R-:W-:Y:S01]  /*c8e0*/  @!P2 IMAD.IADD R24, R24, 0x1, -R8 ;  /* 0x000000011818a824 */ /* 0x000fe200078e0a08 */
[C---:B------:R-:W-:Y:S01]  /*c8f0*/  ISETP.GT.U32.AND P1, PT, R8.reuse, R3, PT ;  /* 0x000000030800720c */ /* 0x040fe20003f24070 */
[----:B------:R0:W-:Y:S01]  /*c900*/  STL [R1+0x20], R12 ;  /* 0x0000200c01007387 */ /* 0x0001e20000100800 */
[----:B------:R-:W-:Y:S01]  /*c910*/  ISETP.GT.U32.AND P2, PT, R8, R27, PT ;  /* 0x0000001b0800720c */ /* 0x000fe20003f44070 */
[----:B------:R-:W-:-:S02]  /*c920*/  IMAD.MOV.U32 R21, RZ, RZ, R16 ;  /* 0x000000ffff157224 */ /* 0x000fc400078e0010 */
[----:B------:R-:W-:Y:S01]  /*c930*/  @!P3 IMAD.IADD R25, R25, 0x1, -R8 ;  /* 0x000000011919b824 */ /* 0x000fe200078e0a08 */
[----:B------:R-:W-:Y:S01]  /*c940*/  LOP3.LUT R7, R10, 0x20, RZ, 0xfc, !PT ;  /* 0x000000200a077812 */ /* 0x000fe200078efcff */
[----:B------:R-:W-:Y:S01]  /*c950*/  @!P0 IMAD.MOV R21, RZ, RZ, -R21 ;  /* 0x000000ffff158224 */ /* 0x000fe200078e0a15 */
[----:B0-----:R-:W-:Y:S01]  /*c960*/  IABS R12, R10 ;  /* 0x0000000a000c7213 */ /* 0x001fe20000000000 */
[----:B------:R-:W-:Y:S01]  /*c970*/  IMAD.MOV R23, RZ, RZ, -R23 ;  /* 0x000000ffff177224 */ /* 0x000fe200078e0a17 */
[----:B------:R-:W-:Y:S01]  /*c980*/  ISETP.GT.U32.AND P0, PT, R8, R25, PT ;  /* 0x000000190800720c */ /* 0x000fe20003f04070 */
[----:B------:R0:W-:Y:S02]  /*c990*/  STL [R1+0x18], R2 ;  /* 0x0000180201007387 */ /* 0x0001e40000100800 */
[----:B------:R-:W-:-:S04]  /*c9a0*/  IMAD.HI.U32 R15, R11, R12, RZ ;  /* 0x0000000c0b0f7227 */ /* 0x000fc800078e00ff */
[----:B------:R-:W-:Y:S02]  /*c9b0*/  @!P4 IMAD.IADD R28, R28, 0x1, -R8 ;  /* 0x000000011c1cc824 */ /* 0x000fe400078e0a08 */
[C---:B------:R-:W-:Y:S01]  /*c9c0*/  IMAD R26, R8.reuse, R23, R26 ;  /* 0x00000017081a7224 */ /* 0x040fe200078e021a */
[----:B0-----:R-:W-:Y:S01]  /*c9d0*/  IABS R2, R7 ;  /* 0x0000000700027213 */ /* 0x001fe20000000000 */
[----:B------:R-:W-:Y:S01]  /*c9e0*/  IMAD.MOV R15, RZ, RZ, -R15 ;  /* 0x000000ffff0f7224 */ /* 0x000fe200078e0a0f */
[C---:B------:R-:W-:Y:S01]  /*c9f0*/  ISETP.GT.U32.AND P4, PT, R8.reuse, R28, PT ;  /* 0x0000001c0800720c */ /* 0x040fe20003f84070 */
[--C-:B------:R-:W-:Y:S01]  /*ca00*/  @!P1 IMAD.IADD R3, R3, 0x1, -R8.reuse ;  /* 0x0000000103039824 */ /* 0x100fe200078e0a08 */
[----:B------:R-:W-:Y:S01]  /*ca10*/  ISETP.GT.U32.AND P1, PT, R8, R26, PT ;  /* 0x0000001a0800720c */ /* 0x000fe20003f24070 */
[----:B------:R-:W-:Y:S02]  /*ca20*/  @!P2 IMAD.IADD R27, R27, 0x1, -R8 ;  /* 0x000000011b1ba824 */ /* 0x000fe400078e0a08 */
[----:B------:R-:W-:-:S04]  /*ca30*/  IMAD.HI.U32 R13, R11, R2, RZ ;  /* 0x000000020b0d7227 */ /* 0x000fc800078e00ff */
[C---:B------:R-:W-:Y:S02]  /*ca40*/  IMAD R16, R8.reuse, R15, R12 ;  /* 0x0000000f08107224 */ /* 0x040fe400078e020c */
[----:B------:R-:W-:Y:S02]  /*ca50*/  IMAD.MOV R13, RZ, RZ, -R13 ;  /* 0x000000ffff0d7224 */ /* 0x000fe400078e0a0d */
[----:B------:R-:W-:Y:S01]  /*ca60*/  @!P0 IMAD.IADD R25, R25, 0x1, -R8 ;  /* 0x0000000119198824 */ /* 0x000fe200078e0a08 */
[C---:B------:R-:W-:Y:S01]  /*ca70*/  ISETP.GT.U32.AND P0, PT, R8.reuse, R16, PT ;  /* 0x000000100800720c */ /* 0x040fe20003f04070 */
[----:B------:R-:W-:Y:S02]  /*ca80*/  IMAD R2, R8, R13, R2 ;  /* 0x0000000d08027224 */ /* 0x000fe400078e0202 */
[--C-:B------:R-:W-:Y:S02]  /*ca90*/  @!P4 IMAD.IADD R28, R28, 0x1, -R8.reuse ;  /* 0x000000011c1cc824 */ /* 0x100fe400078e0a08 */
[----:B------:R-:W-:Y:S01]  /*caa0*/  @!P1 IMAD.IADD R26, R26, 0x1, -R8 ;  /* 0x000000011a1a9824 */ /* 0x000fe200078e0a08 */
[----:B------:R-:W-:-:S04]  /*cab0*/  ISETP.GT.U32.AND P4, PT, R8, R2, PT ;  /* 0x000000020800720c */ /* 0x000fc80003f84070 */
[----:B------:R-:W-:-:S03]  /*cac0*/  ISETP.GT.U32.AND P3, PT, R8, R26, PT ;  /* 0x0000001a0800720c */ /* 0x000fc60003f64070 */
[----:B------:R-:W-:Y:S01]  /*cad0*/  @!P0 IMAD.IADD R16, R16, 0x1, -R8 ;  /* 0x0000000110108824 */ /* 0x000fe200078e0a08 */
[C---:B------:R-:W-:Y:S01]  /*cae0*/  ISETP.GT.U32.AND P1, PT, R8.reuse, R24, PT ;  /* 0x000000180800720c */ /* 0x040fe20003f24070 */
[----:B------:R-:W-:Y:S02]  /*caf0*/  @!P6 IMAD.MOV R4, RZ, RZ, -R4 ;  /* 0x000000ffff04e224 */ /* 0x000fe400078e0a04 */
[----:B------:R-:W-:Y:S01]  /*cb00*/  VIADD R13, R9, 0x1e ;  /* 0x0000001e090d7836 */ /* 0x000fe20000000000 */
[----:B------:R-:W-:Y:S01]  /*cb10*/  ISETP.GT.U32.AND P6, PT, R8, R16, PT ;  /* 0x000000100800720c */ /* 0x000fe20003fc4070 */
[----:B------:R-:W-:-:S03]  /*cb20*/  @!P4 IMAD.IADD R2, R2, 0x1, -R8 ;  /* 0x000000010202c824 */ /* 0x000fc600078e0a08 */
[----:B------:R-:W-:Y:S01]  /*cb30*/  IABS R22, R13 ;  /* 0x0000000d00167213 */ /* 0x000fe20000000000 */
[--C-:B------:R-:W-:Y:S01]  /*cb40*/  @!P3 IMAD.IADD R26, R26, 0x1, -R8.reuse ;  /* 0x000000011a1ab824 */ /* 0x100fe200078e0a08 */
[----:B------:R-:W-:Y:S02]  /*cb50*/  ISETP.GE.AND P5, PT, R17, RZ, PT ;  /* 0x000000ff1100720c */ /* 0x000fe40003fa6270 */
[----:B------:R-:W-:Y:S01]  /*cb60*/  ISETP.GE.AND P3, PT, R18, RZ, PT ;  /* 0x000000ff1200720c */ /* 0x000fe20003f66270 */
[--C-:B------:R-:W-:Y:S01]  /*cb70*/  @!P1 IMAD.IADD R24, R24, 0x1, -R8.reuse ;  /* 0x0000000118189824 */ /* 0x100fe200078e0a08 */
[----:B------:R-:W-:Y:S02]  /*cb80*/  ISETP.GE.AND P1, PT, R14, RZ, PT ;  /* 0x000000ff0e00720c */ /* 0x000fe40003f26270 */
[----:B------:R-:W-:Y:S01]  /*cb90*/  LOP3.LUT R12, R10, 0x1c, RZ, 0xfc, !PT ;  /* 0x0000001c0a0c7812 */ /* 0x000fe200078efcff */
[----:B------:R-:W-:-:S03]  /*cba0*/  @!P6 IMAD.IADD R16, R16, 0x1, -R8 ;  /* 0x000000011010e824 */ /* 0x000fc600078e0a08 */
[----:B------:R-:W-:-:S03]  /*cbb0*/  IABS R23, R12 ;  /* 0x0000000c00177213 */ /* 0x000fc60000000000 */
[----:B------:R-:W-:Y:S01]  /*cbc0*/  @!P5 IMAD.MOV R3, RZ, RZ, -R3 ;  /* 0x000000ffff03d224 */ /* 0x000fe200078e0a03 */
[----:B------:R-:W-:Y:S01]  /*cbd0*/  ISETP.GE.AND P5, PT, R13, RZ, PT ;  /* 0x000000ff0d00720c */ /* 0x000fe20003fa6270 */
[----:B------:R-:W-:Y:S02]  /*cbe0*/  @!P3 IMAD.MOV R27, RZ, RZ, -R27 ;  /* 0x000000ffff1bb224 */ /* 0x000fe400078e0a1b */
[----:B------:R-:W-:Y:S01]  /*cbf0*/  IMAD.HI.U32 R13, R11, R23, RZ ;  /* 0x000000170b0d7227 */ /* 0x000fe200078e00ff */
[----:B------:R-:W-:Y:S03]  /*cc00*/  STL [R1+0xf00], R7 ;  /* 0x000f000701007387 */ /* 0x000fe60000100800 */
[----:B------:R-:W-:Y:S01]  /*cc10*/  IMAD.MOV R13, RZ, RZ, -R13 ;  /* 0x000000ffff0d7224 */ /* 0x000fe200078e0a0d */
[----:B------:R0:W-:Y:S03]  /*cc20*/  STL [R1+0x14], R21 ;  /* 0x0000141501007387 */ /* 0x0001e60000100800 */
[----:B------:R-:W-:Y:S01]  /*cc30*/  IMAD R23, R8, R13, R23 ;  /* 0x0000000d08177224 */ /* 0x000fe200078e0217 */
[----:B------:R1:W-:Y:S01]  /*cc40*/  STL [R1+0xe40], R3 ;  /* 0x000e400301007387 */ /* 0x0003e20000100800 */
[----:B0-----:R-:W-:-:S02]  /*cc50*/  LOP3.LUT R21, R10, 0x28, RZ, 0xfc, !PT ;  /* 0x000000280a157812 */ /* 0x001fc400078efcff */
[C---:B-1----:R-:W-:Y:S02]  /*cc60*/  LOP3.LUT R3, R10.reuse, 0x18, RZ, 0xfc, !PT ;  /* 0x000000180a037812 */ /* 0x042fe400078efcff */
[----:B------:R-:W-:Y:S02]  /*cc70*/  ISETP.GE.AND P0, PT, R21, RZ, PT ;  /* 0x000000ff1500720c */ /* 0x000fe40003f06270 */
[C---:B------:R-:W-:Y:S01]  /*cc80*/  LOP3.LUT R21, R10.reuse, 0x26, RZ, 0xfc, !PT ;  /* 0x000000260a157812 */ /* 0x040fe200078efcff */
[----:B------:R0:W-:Y:S01]  /*cc90*/  STL [R1+0xe44], R4 ;  /* 0x000e440401007387 */ /* 0x0001e20000100800 */
[----:B------:R-:W-:Y:S02]  /*cca0*/  @!P1 IMAD.MOV R5, RZ, RZ, -R5 ;  /* 0x000000ffff059224 */ /* 0x000fe400078e0a05 */
[----:B------:R-:W-:Y:S01]  /*ccb0*/  ISETP.GE.AND P1, PT, R21, RZ, PT ;  /* 0x000000ff1500720c */ /* 0x000fe20003f26270 */
[----:B------:R1:W-:Y:S01]  /*ccc0*/  STL [R1+0xf04], R2 ;  /* 0x000f040201007387 */ /* 0x0003e20000100800 */
[----:B0-----:R-:W-:-:S03]  /*ccd0*/  LOP3.LUT R4, R10, 0x16, RZ, 0xfc, !PT ;  /* 0x000000160a047812 */ /* 0x001fc600078efcff */
[----:B------:R-:W-:Y:S01]  /*cce0*/  STL [R1+0xe48], R5 ;  /* 0x000e480501007387 */ /* 0x000fe20000100800 */
[----:B-1----:R-:W-:-:S03]  /*ccf0*/  LOP3.LUT R2, R10, 0x14, RZ, 0xfc, !PT ;  /* 0x000000140a027812 */ /* 0x002fc600078efcff */
[----:B------:R-:W-:Y:S01]  /*cd00*/  STL [R1+0x68], R4 ;  /* 0x0000680401007387 */ /* 0x000fe20000100800 */
[----:B------:R-:W-:-:S03]  /*cd10*/  IABS R15, R2 ;  /* 0x00000002000f7213 */ /* 0x000fc60000000000 */
[----:B------:R0:W-:Y:S01]  /*cd20*/  STL [R1+0x64], R2 ;  /* 0x0000640201007387 */ /* 0x0001e20000100800 */
[----:B--2---:R-:W-:-:S05]  /*cd30*/  IABS R20, R29 ;  /* 0x0000001d00147213 */ /* 0x004fca0000000000 */
[----:B------:R-:W-:-:S04]  /*cd40*/  IMAD.HI.U32 R19, R19, R20, RZ ;  /* 0x0000001413137227 */ /* 0x000fc800078e00ff */
[----:B------:R-:W-:-:S04]  /*cd50*/  IMAD.MOV R19, RZ, RZ, -R19 ;  /* 0x000000ffff137224 */ /* 0x000fc800078e0a13 */
[----:B------:R-:W-:-:S05]  /*cd60*/  IMAD R20, R0, R19, R20 ;  /* 0x0000001300147224 */ /* 0x000fca00078e0214 */
[----:B------:R-:W-:-:S13]  /*cd70*/  ISETP.GT.U32.AND P2, PT, R0, R20, PT ;  /* 0x000000140000720c */ /* 0x000fda0003f44070 */
[----:B------:R-:W-:-:S05]  /*cd80*/  @!P2 IMAD.IADD R20, R20, 0x1, -R0 ;  /* 0x000000011414a824 */ /* 0x000fca00078e0a00 */
[----:B------:R-:W-:Y:S02]  /*cd90*/  ISETP.GT.U32.AND P2, PT, R0, R20, PT ;  /* 0x000000140000720c */ /* 0x000fe40003f44070 */
[----:B------:R-:W-:Y:S02]  /*cda0*/  ISETP.GE.AND P4, PT, R29, RZ, PT ;  /* 0x000000ff1d00720c */ /* 0x000fe40003f86270 */
[----:B------:R-:W-:-:S09]  /*cdb0*/  LOP3.LUT R29, R10, 0x24, RZ, 0xfc, !PT ;  /* 0x000000240a1d7812 */ /* 0x000fd200078efcff */
[----:B------:R-:W-:Y:S01]  /*cdc0*/  @!P2 IMAD.IADD R20, R20, 0x1, -R0 ;  /* 0x000000011414a824 */ /* 0x000fe200078e0a00 */
[----:B------:R-:W-:Y:S01]  /*cdd0*/  ISETP.GE.AND P2, PT, R29, RZ, PT ;  /* 0x000000ff1d00720c */ /* 0x000fe20003f46270 */
[----:B------:R-:W-:Y:S01]  /*cde0*/  IMAD.HI.U32 R0, R11, R22, RZ ;  /* 0x000000160b007227 */ /* 0x000fe200078e00ff */
[----:B------:R-:W-:-:S03]  /*cdf0*/  LOP3.LUT R29, R10, 0x22, RZ, 0xfc, !PT ;  /* 0x000000220a1d7812 */ /* 0x000fc600078efcff */
[----:B------:R-:W-:Y:S01]  /*ce00*/  IMAD.MOV R14, RZ, RZ, -R0 ;  /* 0x000000ffff0e7224 */ /* 0x000fe200078e0a00 */
[----:B------:R-:W-:Y:S02]  /*ce10*/  ISETP.GE.AND P6, PT, R29, RZ, PT ;  /* 0x000000ff1d00720c */ /* 0x000fe40003fc6270 */
[----:B------:R-:W-:Y:S01]  /*ce20*/  LOP3.LUT R29, R10, 0x1a, RZ, 0xfc, !PT ;  /* 0x0000001a0a1d7812 */ /* 0x000fe200078efcff */
[----:B------:R-:W-:Y:S02]  /*ce30*/  IMAD.MOV.U32 R0, RZ, RZ, R20 ;  /* 0x000000ffff007224 */ /* 0x000fe400078e0014 */
[----:B------:R-:W-:Y:S01]  /*ce40*/  IMAD R22, R8, R14, R22 ;  /* 0x0000000e08167224 */ /* 0x000fe200078e0216 */
[----:B------:R-:W-:Y:S01]  /*ce50*/  IABS R18, R29 ;  /* 0x0000001d00127213 */ /* 0x000fe20000000000 */
[----:B------:R-:W-:Y:S01]  /*ce60*/  @!P4 IMAD.MOV R0, RZ, RZ, -R0 ;  /* 0x000000ffff00c224 */ /* 0x000fe200078e0a00 */
[----:B------:R-:W-:Y:S02]  /*ce70*/  ISETP.NE.AND P4, PT, R6, RZ, PT ;  /* 0x000000ff0600720c */ /* 0x000fe40003f85270 */
[----:B------:R-:W-:Y:S01]  /*ce80*/  ISETP.GT.U32.AND P3, PT, R8, R22, PT ;  /* 0x000000160800720c */ /* 0x000fe20003f64070 */
[----:B------:R-:W-:-:S04]  /*ce90*/  IMAD.HI.U32 R17, R11, R18, RZ ;  /* 0x000000120b117227 */ /* 0x000fc800078e00ff */
[----:B------:R-:W-:-:S04]  /*cea0*/  IMAD.MOV R17, RZ, RZ, -R17 ;  /* 0x000000ffff117224 */ /* 0x000fc800078e0a11 */
[C---:B------:R-:W-:Y:S02]  /*ceb0*/  IMAD R18, R8.reuse, R17, R18 ;  /* 0x0000001108127224 */ /* 0x040fe400078e0212 */
[----:B------:R-:W-:Y:S02]  /*cec0*/  @!P4 LOP3.LUT R0, RZ, R6, RZ, 0x33, !PT ;  /* 0x00000006ff00c212 */ /* 0x000fe400078e33ff */
[----:B------:R-:W-:Y:S01]  /*ced0*/  ISETP.GT.U32.AND P4, PT, R8, R23, PT ;  /* 0x000000170800720c */ /* 0x000fe20003f84070 */
[----:B------:R-:W-:Y:S01]  /*cee0*/  @!P3 IMAD.IADD R22, R22, 0x1, -R8 ;  /* 0x000000011616b824 */ /* 0x000fe200078e0a08 */
[----:B------:R-:W-:Y:S02]  /*cef0*/  ISETP.GT.U32.AND P3, PT, R8, R18, PT ;  /* 0x000000120800720c */ /* 0x000fe40003f64070 */
[----:B------:R-:W-:-:S05]  /*cf00*/  IABS R14, R3 ;  /* 0x00000003000e7213 */ /* 0x000fca0000000000 */
[----:B------:R-:W-:Y:S01]  /*cf10*/  IMAD.HI.U32 R19, R11, R14, RZ ;  /* 0x0000000e0b137227 */ /* 0x000fe200078e00ff */
[----:B0-----:R-:W-:-:S03]  /*cf20*/  LOP3.LUT R2, R10, 0x12, RZ, 0xfc, !PT ;  /* 0x000000120a027812 */ /* 0x001fc600078efcff */
[----:B------:R-:W-:Y:S02]  /*cf30*/  IMAD.MOV R19, RZ, RZ, -R19 ;  /* 0x000000ffff137224 */ /* 0x000fe400078e0a13 */
[--C-:B------:R-:W-:Y:S01]  /*cf40*/  @!P4 IMAD.IADD R23, R23, 0x1, -R8.reuse ;  /* 0x000000011717c824 */ /* 0x100fe200078e0a08 */
[----:B------:R-:W-:Y:S01]  /*cf50*/  IABS R17, R2 ;  /* 0x0000000200117213 */ /* 0x000fe20000000000 */
[----:B------:R-:W-:Y:S02]  /*cf60*/  @!P3 IMAD.IADD R18, R18, 0x1, -R8 ;  /* 0x000000011212b824 */ /* 0x000fe400078e0a08 */
[C---:B------:R-:W-:Y:S02]  /*cf70*/  IMAD R14, R8.reuse, R19, R14 ;  /* 0x00000013080e7224 */ /* 0x040fe400078e020e */
[----:B------:R-:W-:Y:S01]  /*cf80*/  @!P1 IMAD.MOV R26, RZ, RZ, -R26 ;  /* 0x000000ffff1a9224 */ /* 0x000fe200078e0a1a */
[----:B------:R-:W-:Y:S01]  /*cf90*/  ISETP.GT.U32.AND P1, PT, R8, R23, PT ;  /* 0x000000170800720c */ /* 0x000fe20003f24070 */
[----:B------:R-:W-:Y:S01]  /*cfa0*/  @!P0 IMAD.MOV R24, RZ, RZ, -R24 ;  /* 0x000000ffff188224 */ /* 0x000fe200078e0a18 */
[----:B------:R-:W-:Y:S01]  /*cfb0*/  ISETP.GE.AND P0, PT, R12, RZ, PT ;  /* 0x000000ff0c00720c */ /* 0x000fe20003f06270 */
[----:B------:R-:W-:Y:S01]  /*cfc0*/  @!P2 IMAD.MOV R25, RZ, RZ, -R25 ;  /* 0x000000ffff19a224 */ /* 0x000fe200078e0a19 */
[C---:B------:R-:W-:Y:S01]  /*cfd0*/  ISETP.GT.U32.AND P2, PT, R8.reuse, R18, PT ;  /* 0x000000120800720c */ /* 0x040fe20003f44070 */
[----:B------:R-:W-:Y:S01]  /*cfe0*/  IMAD.HI.U32 R6, R11, R15, RZ ;  /* 0x0000000f0b067227 */ /* 0x000fe200078e00ff */
[----:B------:R-:W-:-:S03]  /*cff0*/  ISETP.GT.U32.AND P4, PT, R8, R14, PT ;  /* 0x0000000e0800720c */ /* 0x000fc60003f84070 */
[----:B------:R-:W-:-:S04]  /*d000*/  IMAD.HI.U32 R12, R11, R17, RZ ;  /* 0x000000110b0c7227 */ /* 0x000fc800078e00ff */
[----:B------:R-:W-:Y:S02]  /*d010*/  IMAD.MOV R6, RZ, RZ, -R6 ;  /* 0x000000ffff067224 */ /* 0x000fe400078e0a06 */
[----:B------:R-:W-:Y:S02]  /*d020*/  IMAD.MOV R12, RZ, RZ, -R12 ;  /* 0x000000ffff0c7224 */ /* 0x000fe400078e0a0c */
[C---:B------:R-:W-:Y:S01]  /*d030*/  IMAD R15, R8.reuse, R6, R15 ;  /* 0x00000006080f7224 */ /* 0x040fe200078e020f */
[----:B------:R-:W-:Y:S01]  /*d040*/  IABS R20, R4 ;  /* 0x0000000400147213 */ /* 0x000fe20000000000 */
[----:B------:R-:W-:Y:S01]  /*d050*/  IMAD R17, R8, R12, R17 ;  /* 0x0000000c08117224 */ /* 0x000fe200078e0211 */
[----:B------:R-:W-:Y:S01]  /*d060*/  STL [R1+0xd90], R0 ;  /* 0x000d900001007387 */ /* 0x000fe20000100800 */
[--C-:B------:R-:W-:Y:S01]  /*d070*/  @!P1 IMAD.IADD R23, R23, 0x1, -R8.reuse ;  /* 0x0000000117179824 */ /* 0x100fe200078e0a08 */
[----:B------:R-:W-:Y:S01]  /*d080*/  LOP3.LUT R7, R10, 0x10, RZ, 0xfc, !PT ;  /* 0x000000100a077812 */ /* 0x000fe200078efcff */
[----:B------:R-:W-:Y:S01]  /*d090*/  VIADD R4, R9, 0xe ;  /* 0x0000000e09047836 */ /* 0x000fe20000000000 */
[----:B------:R-:W-:Y:S01]  /*d0a0*/  ISETP.GT.U32.AND P1, PT, R8, R15, PT ;  /* 0x0000000f0800720c */ /* 0x000fe20003f24070 */
[--C-:B------:R-:W-:Y:S01]  /*d0b0*/  @!P2 IMAD.IADD R18, R18, 0x1, -R8.reuse ;  /* 0x000000011212a824 */ /* 0x100fe200078e0a08 */
[----:B------:R0:W-:Y:S01]  /*d0c0*/  STL [R1+0xe4c], R27 ;  /* 0x000e4c1b01007387 */ /* 0x0001e20000100800 */
[----:B------:R-:W-:Y:S01]  /*d0d0*/  @!P4 IMAD.IADD R14, R14, 0x1, -R8 ;  /* 0x000000010e0ec824 */ /* 0x000fe200078e0a08 */
[----:B------:R-:W-:Y:S01]  /*d0e0*/  ISETP.GT.U32.AND P2, PT, R8, R17, PT ;  /* 0x000000110800720c */ /* 0x000fe20003f44070 */
[----:B------:R-:W-:Y:S01]  /*d0f0*/  IMAD.HI.U32 R13, R11, R20, RZ ;  /* 0x000000140b0d7227 */ /* 0x000fe200078e00ff */
[----:B------:R-:W-:-:S02]  /*d100*/  IABS R19, R7 ;  /* 0x0000000700137213 */ /* 0x000fc40000000000 */
[----:B------:R-:W-:Y:S02]  /*d110*/  IABS R6, R4 ;  /* 0x0000000400067213 */ /* 0x000fe40000000000 */
[----:B0-----:R-:W-:Y:S01]  /*d120*/  LOP3.LUT R27, R10, 0xc, RZ, 0xfc, !PT ;  /* 0x0000000c0a1b7812 */ /* 0x001fe200078efcff */
[----:B------:R-:W-:Y:S01]  /*d130*/  IMAD.MOV R13, RZ, RZ, -R13 ;  /* 0x000000ffff0d7224 */ /* 0x000fe200078e0a0d */
[C---:B------:R-:W-:Y:S02]  /*d140*/  ISETP.GT.U32.AND P4, PT, R8.reuse, R14, PT ;  /* 0x0000000e0800720c */ /* 0x040fe40003f84070 */
[----:B------:R-:W-:Y:S01]  /*d150*/  IABS R9, R27 ;  /* 0x0000001b00097213 */ /* 0x000fe20000000000 */
[----:B------:R-:W-:Y:S01]  /*d160*/  IMAD.HI.U32 R21, R11, R19, RZ ;  /* 0x000000130b157227 */ /* 0x000fe200078e00ff */
[----:B------:R0:W-:Y:S03]  /*d170*/  STL [R1+0xe50], R24 ;  /* 0x000e501801007387 */ /* 0x0001e60000100800 */
[----:B------:R-:W-:-:S02]  /*d180*/  IMAD R20, R8, R13, R20 ;  /* 0x0000000d08147224 */ /* 0x000fc400078e0214 */
[C---:B------:R-:W-:Y:S01]  /*d190*/  IMAD.HI.U32 R12, R11.reuse, R6, RZ ;  /* 0x000000060b0c7227 */ /* 0x040fe200078e00ff */
[----:B------:R-:W-:Y:S03]  /*d1a0*/  STL [R1+0xf08], R2 ;  /* 0x000f080201007387 */ /* 0x000fe60000100800 */
[----:B------:R-:W-:Y:S01]  /*d1b0*/  IMAD.HI.U32 R13, R11, R9, RZ ;  /* 0x000000090b0d7227 */ /* 0x000fe200078e00ff */
[C---:B0-----:R-:W-:Y:S01]  /*d1c0*/  LOP3.LUT R24, R10.reuse, 0xa, RZ, 0xfc, !PT ;  /* 0x0000000a0a187812 */ /* 0x041fe200078efcff */
[----:B------:R0:W-:Y:S01]  /*d1d0*/  STL [R1+0x5c], R4 ;  /* 0x00005c0401007387 */ /* 0x0001e20000100800 */
[C---:B------:R-:W-:Y:S01]  /*d1e0*/  LOP3.LUT R5, R10.reuse, 0x8, RZ, 0xfc, !PT ;  /* 0x000000080a057812 */ /* 0x040fe200078efcff */
[----:B------:R-:W-:Y:S02]  /*d1f0*/  IMAD.MOV R21, RZ, RZ, -R21 ;  /* 0x000000ffff157224 */ /* 0x000fe400078e0a15 */
[----:B------:R-:W-:Y:S01]  /*d200*/  @!P1 IMAD.IADD R15, R15, 0x1, -R8 ;  /* 0x000000010f0f9824 */ /* 0x000fe200078e0a08 */
[----:B------:R-:W-:Y:S01]  /*d210*/  ISETP.GE.AND P1, PT, R3, RZ, PT ;  /* 0x000000ff0300720c */ /* 0x000fe20003f26270 */
[----:B------:R-:W-:Y:S01]  /*d220*/  IMAD.MOV R12, RZ, RZ, -R12 ;  /* 0x000000ffff0c7224 */ /* 0x000fe200078e0a0c */
[C---:B------:R-:W-:Y:S01]  /*d230*/  LOP3.LUT R3, R10.reuse, 0x4, RZ, 0xfc, !PT ;  /* 0x000000040a037812 */ /* 0x040fe200078efcff */
[----:B------:R-:W-:Y:S01]  /*d240*/  @!P2 IMAD.IADD R17, R17, 0x1, -R8 ;  /* 0x000000011111a824 */ /* 0x000fe200078e0a08 */
[C---:B------:R-:W-:Y:S01]  /*d250*/  ISETP.GE.AND P2, PT, R10.reuse, RZ, PT ;  /* 0x000000ff0a00720c */ /* 0x040fe20003f46270 */
[----:B------:R-:W-:Y:S01]  /*d260*/  IMAD.MOV R13, RZ, RZ, -R13 ;  /* 0x000000ffff0d7224 */ /* 0x000fe200078e0a0d */
[----:B0-----:R-:W-:-:S02]  /*d270*/  LOP3.LUT R4, R10, 0x6, RZ, 0xfc, !PT ;  /* 0x000000060a047812 */ /* 0x001fc400078efcff */
[----:B------:R-:W-:Y:S01]  /*d280*/  LOP3.LUT R0, R10, 0x2, RZ, 0xfc, !PT ;  /* 0x000000020a007812 */ /* 0x000fe200078efcff */
[C---:B------:R-:W-:Y:S01]  /*d290*/  IMAD R19, R8.reuse, R21, R19 ;  /* 0x0000001508137224 */ /* 0x040fe200078e0213 */
[----:B------:R-:W-:Y:S01]  /*d2a0*/  IABS R10, R24 ;  /* 0x00000018000a7213 */ /* 0x000fe20000000000 */
[C---:B------:R-:W-:Y:S01]  /*d2b0*/  IMAD R6, R8.reuse, R12, R6 ;  /* 0x0000000c08067224 */ /* 0x040fe200078e0206 */
[----:B------:R-:W-:Y:S01]  /*d2c0*/  ISETP.GT.U32.AND P3, PT, R8, R22, PT ;  /* 0x000000160800720c */ /* 0x000fe20003f64070 */
[----:B------:R-:W-:Y:S01]  /*d2d0*/  @!P4 IMAD.IADD R14, R14, 0x1, -R8 ;  /* 0x000000010e0ec824 */ /* 0x000fe200078e0a08 */
[----:B------:R-:W-:Y:S01]  /*d2e0*/  IABS R21, R5 ;  /* 0x0000000500157213 */ /* 0x000fe20000000000 */
[----:B------:R-:W-:Y:S01]  /*d2f0*/  IMAD R9, R8, R13, R9 ;  /* 0x0000000d08097224 */ /* 0x000fe200078e0209 */
[----:B------:R-:W-:Y:S01]  /*d300*/  IABS R12, R3 ;  /* 0x00000003000c7213 */ /* 0x000fe20000000000 */
[----:B------:R0:W-:Y:S01]  /*d310*/  STL [R1+0xf0c], R7 ;  /* 0x000f0c0701007387 */ /* 0x0001e20000100800 */
[----:B------:R-:W-:Y:S01]  /*d320*/  ISETP.GE.AND P4, PT, R29, RZ, PT ;  /* 0x000000ff1d00720c */ /* 0x000fe20003f86270 */
[----:B------:R-:W-:Y:S01]  /*d330*/  IMAD.HI.U32 R29, R11, R10, RZ ;  /* 0x0000000a0b1d7227 */ /* 0x000fe200078e00ff */
[----:B------:R-:W-:Y:S01]  /*d340*/  IABS R13, R4 ;  /* 0x00000004000d7213 */ /* 0x000fe20000000000 */
[----:B------:R1:W-:Y:S01]  /*d350*/  STL [R1+0xe54], R26 ;  /* 0x000e541a01007387 */ /* 0x0003e20000100800 */
[----:B------:R-:W-:Y:S01]  /*d360*/  IABS R2, R0 ;  /* 0x0000000000027213 */ /* 0x000fe20000000000 */
[----:B------:R-:W-:-:S02]  /*d370*/  IMAD.MOV R29, RZ, RZ, -R29 ;  /* 0x000000ffff1d7224 */ /* 0x000fc400078e0a1d */
[----:B------:R2:W-:Y:S01]  /*d380*/  STL [R1+0xe58], R25 ;  /* 0x000e581901007387 */ /* 0x0005e20000100800 */
[----:B0-----:R-:W-:-:S04]  /*d390*/  IMAD.HI.U32 R7, R11, R21, RZ ;  /* 0x000000150b077227 */ /* 0x001fc800078e00ff */
[----:B-1----:R-:W-:-:S04]  /*d3a0*/  IMAD.HI.U32 R26, R11, R13, RZ ;  /* 0x0000000d0b1a7227 */ /* 0x002fc800078e00ff */
[----:B--2---:R-:W-:-:S04]  /*d3b0*/  IMAD.HI.U32 R25, R11, R12, RZ ;  /* 0x0000000c0b197227 */ /* 0x004fc800078e00ff */
[----:B------:R-:W-:Y:S02]  /*d3c0*/  IMAD.MOV R7, RZ, RZ, -R7 ;  /* 0x000000ffff077224 */ /* 0x000fe400078e0a07 */
[----:B------:R-:W-:Y:S02]  /*d3d0*/  IMAD.MOV R25, RZ, RZ, -R25 ;  /* 0x000000ffff197224 */ /* 0x000fe400078e0a19 */
[----:B------:R-:W-:Y:S02]  /*d3e0*/  IMAD.MOV R26, RZ, RZ, -R26 ;  /* 0x000000ffff1a7224 */ /* 0x000fe400078e0a1a */
[----:B------:R-:W-:Y:S02]  /*d3f0*/  IMAD R10, R8, R29, R10 ;  /* 0x0000001d080a7224 */ /* 0x000fe400078e020a */
[----:B------:R-:W-:Y:S02]  /*d400*/  @!P3 IMAD.IADD R22, R22, 0x1, -R8 ;  /* 0x000000011616b824 */ /* 0x000fe400078e0a08 */
[----:B------:R-:W-:-:S04]  /*d410*/  IMAD.HI.U32 R29, R11, R2, RZ ;  /* 0x000000020b1d7227 */ /* 0x000fc800078e00ff */
[C---:B------:R-:W-:Y:S02]  /*d420*/  IMAD R21, R8.reuse, R7, R21 ;  /* 0x0000000708157224 */ /* 0x040fe400078e0215 */
[----:B------:R-:W-:Y:S01]  /*d430*/  @!P6 IMAD.MOV R28, RZ, RZ, -R28 ;  /* 0x000000ffff1ce224 */ /* 0x000fe200078e0a1c */
[----:B------:R-:W2:Y:S01]  /*d440*/  LDL.LU R7, [R1+0xf0c] ;  /* 0x000f0c0001077983 */ /* 0x000ea20000300800 */
[C---:B------:R-:W-:Y:S02]  /*d450*/  IMAD R12, R8.reuse, R25, R12 ;  /* 0x00000019080c7224 */ /* 0x040fe400078e020c */
[----:B------:R-:W-:Y:S01]  /*d460*/  @!P2 IMAD.MOV R16, RZ, RZ, -R16 ;  /* 0x000000ffff10a224 */ /* 0x000fe200078e0a10 */
[----:B------:R-:W3:Y:S01]  /*d470*/  LDL.LU R25, [R1+0x68] ;  /* 0x0000680001197983 */ /* 0x000ee20000300800 */
[----:B------:R-:W-:Y:S02]  /*d480*/  IMAD R11, R8, R26, R13 ;  /* 0x0000001a080b7224 */ /* 0x000fe400078e020d */
[----:B------:R-:W-:Y:S01]  /*d490*/  @!P5 IMAD.MOV R22, RZ, RZ, -R22 ;  /* 0x000000ffff16d224 */ /* 0x000fe200078e0a16 */
[----:B------:R-:W3:Y:S01]  /*d4a0*/  LDL.LU R26, [R1+0x64] ;  /* 0x00006400011a7983 */ /* 0x000ee20000300800 */
[----:B------:R-:W-:-:S02]  /*d4b0*/  IMAD.MOV R13, RZ, RZ, -R29 ;  /* 0x000000ffff0d7224 */ /* 0x000fc400078e0a1d */
[----:B------:R-:W-:Y:S01]  /*d4c0*/  @!P0 IMAD.MOV R23, RZ, RZ, -R23 ;  /* 0x000000ffff178224 */ /* 0x000fe200078e0a17 */
[----:B------:R-:W3:Y:S01]  /*d4d0*/  LDL.LU R29, [R1+0x5c] ;  /* 0x00005c00011d7983 */ /* 0x000ee20000300800 */
[----:B------:R-:W-:-:S03]  /*d4e0*/  @!P4 IMAD.MOV R18, RZ, RZ, -R18 ;  /* 0x000000ffff12c224 */ /* 0x000fc600078e0a12 */
[----:B------:R-:W-:Y:S01]  /*d4f0*/  STL [R1+0xe5c], R28 ;  /* 0x000e5c1c01007387 */ /* 0x000fe20000100800 */
[----:B------:R-:W-:-:S03]  /*d500*/  IMAD R13, R8, R13, R2 ;  /* 0x0000000d080d7224 */ /* 0x000fc600078e0202 */
[----:B------:R-:W-:Y:S04]  /*d510*/  STL [R1+0xe60], R16 ;  /* 0x000e601001007387 */ /* 0x000fe80000100800 */
[----:B------:R-:W-:Y:S04]  /*d520*/  STL [R1+0xe64], R22 ;  /* 0x000e641601007387 */ /* 0x000fe80000100800 */
[----:B------:R-:W-:Y:S04]  /*d530*/  STL [R1+0xe68], R23 ;  /* 0x000e681701007387 */ /* 0x000fe80000100800 */
[----:B------:R-:W-:Y:S04]  /*d540*/  STL [R1+0xe6c], R18 ;  /* 0x000e6c1201007387 */ /* 0x000fe80000100800 */
[----:B------:R-:W3:Y:S01]  /*d550*/  LDL.LU R2, [R1+0xf08] ;  /* 0x000f080001027983 */ /* 0x000ee20000300800 */
[----:B------:R-:W-:-:S13]  /*d560*/  ISETP.GT.U32.AND P3, PT, R8, R20, PT ;  /* 0x000000140800720c */ /* 0x000fda0003f64070 */
[----:B------:R-:W-:Y:S01]  /*d570*/  @!P3 IMAD.IADD R20, R20, 0x1, -R8 ;  /* 0x000000011414b824 */ /* 0x000fe200078e0a08 */
[----:B------:R-:W-:-:S13]  /*d580*/  ISETP.GT.U32.AND P3, PT, R8, R19, PT ;  /* 0x000000130800720c */ /* 0x000fda0003f64070 */
[----:B------:R-:W-:Y:S01]  /*d590*/  @!P3 IMAD.IADD R19, R19, 0x1, -R8 ;  /* 0x000000011313b824 */ /* 0x000fe200078e0a08 */
[----:B------:R-:W-:-:S13]  /*d5a0*/  ISETP.GT.U32.AND P3, PT, R8, R6, PT ;  /* 0x000000060800720c */ /* 0x000fda0003f64070 */
[----:B------:R-:W-:Y:S01]  /*d5b0*/  @!P3 IMAD.IADD R6, R6, 0x1, -R8 ;  /* 0x000000010606b824 */ /* 0x000fe200078e0a08 */
[C---:B------:R-:W-:Y:S02]  /*d5c0*/  ISETP.GT.U32.AND P3, PT, R8.reuse, R9, PT ;  /* 0x000000090800720c */ /* 0x040fe40003f64070 */
[----:B------:R-:W-:-:S11]  /*d5d0*/  ISETP.GT.U32.AND P2, PT, R8, R15, PT ;  /* 0x0000000f0800720c */ /* 0x000fd60003f44070 */
[--C-:B------:R-:W-:Y:S01]  /*d5e0*/  @!P3 IMAD.IADD R9, R9, 0x1, -R8.reuse ;  /* 0x000000010909b824 */ /* 0x100fe200078e0a08 */
[C---:B------:R-:W-:Y:S01]  /*d5f0*/  ISETP.GT.U32.AND P3, PT, R8.reuse, R20, PT ;  /* 0x000000140800720c */ /* 0x040fe20003f64070 */
[----:B------:R-:W-:Y:S01]  /*d600*/  @!P2 IMAD.IADD R15, R15, 0x1, -R8 ;  /* 0x000000010f0fa824 */ /* 0x000fe200078e0a08 */
[----:B------:R-:W-:Y:S01]  /*d610*/  ISETP.GT.U32.AND P2, PT, R8, R11, PT ;  /* 0x0000000b0800720c */ /* 0x000fe20003f44070 */
[----:B------:R-:W-:-:S10]  /*d620*/  @!P1 IMAD.MOV R14, RZ, RZ, -R14 ;  /* 0x000000ffff0e9224 */ /* 0x000fd400078e0a0e */
[--C-:B------:R-:W-:Y:S01]  /*d630*/  @!P3 IMAD.IADD R20, R20, 0x1, -R8.reuse ;  /* 0x000000011414b824 */ /* 0x100fe200078e0a08 */
[----:B------:R-:W-:Y:S01]  /*d640*/  ISETP.GT.U32.AND P3, PT, R8, R21, PT ;  /* 0x000000150800720c */ /* 0x000fe20003f64070 */
[----:B------:R0:W-:Y:S01]  /*d650*/  STL [R1+0xe70], R14 ;  /* 0x000e700e01007387 */ /* 0x0001e20000100800 */
[----:B------:R-:W-:-:S11]  /*d660*/  @!P2 IMAD.IADD R11, R11, 0x1, -R8 ;  /* 0x000000010b0ba824 */ /* 0x000fd600078e0a08 */
[----:B------:R-:W-:Y:S01]  /*d670*/  @!P3 IMAD.IADD R21, R21, 0x1, -R8 ;  /* 0x000000011515b824 */ /* 0x000fe200078e0a08 */
[----:B--2---:R-:W-:Y:S02]  /*d680*/  ISETP.GE.AND P2, PT, R7, RZ, PT ;  /* 0x000000ff0700720c */ /* 0x004fe40003f46270 */
[----:B---3--:R-:W-:Y:S02]  /*d690*/  ISETP.GE.AND P3, PT, R2, RZ, PT ;  /* 0x000000ff0200720c */ /* 0x008fe40003f66270 */
[----:B------:R-:W2:Y:S04]  /*d6a0*/  LDL.LU R2, [R1+0xf04] ;  /* 0x000f040001027983 */ /* 0x000ea80000300800 */
[----:B------:R-:W3:Y:S01]  /*d6b0*/  LDL.LU R7, [R1+0xf00] ;  /* 0x000f000001077983 */ /* 0x000ee20000300800 */
[----:B------:R-:W-:-:S02]  /*d6c0*/  ISETP.GT.U32.AND P4, PT, R8, R6, PT ;  /* 0x000000060800720c */ /* 0x000fc40003f84070 */
[C---:B------:R-:W-:Y:S02]  /*d6d0*/  ISETP.GT.U32.AND P1, PT, R8.reuse, R10, PT ;  /* 0x0000000a0800720c */ /* 0x040fe40003f24070 */
[C---:B------:R-:W-:Y:S02]  /*d6e0*/  ISETP.GT.U32.AND P5, PT, R8.reuse, R17, PT ;  /* 0x000000110800720c */ /* 0x040fe40003fa4070 */
[C---:B------:R-:W-:Y:S02]  /*d6f0*/  ISETP.GT.U32.AND P6, PT, R8.reuse, R9, PT ;  /* 0x000000090800720c */ /* 0x040fe40003fc4070 */
[----:B------:R-:W-:-:S05]  /*d700*/  ISETP.GT.U32.AND P0, PT, R8, R19, PT ;  /* 0x000000130800720c */ /* 0x000fca0003f04070 */
[--C-:B------:R-:W-:Y:S01]  /*d710*/  @!P4 IMAD.IADD R6, R6, 0x1, -R8.reuse ;  /* 0x000000010606c824 */ /* 0x100fe200078e0a08 */
[----:B------:R-:W-:Y:S01]  /*d720*/  ISETP.GT.U32.AND P4, PT, R8, R13, PT ;  /* 0x0000000d0800720c */ /* 0x000fe20003f84070 */
[--C-:B------:R-:W-:Y:S02]  /*d730*/  @!P1 IMAD.IADD R10, R10, 0x1, -R8.reuse ;  /* 0x000000010a0a9824 */ /* 0x100fe400078e0a08 */
[--C-:B------:R-:W-:Y:S01]  /*d740*/  @!P5 IMAD.IADD R17, R17, 0x1, -R8.reuse ;  /* 0x000000011111d824 */ /* 0x100fe200078e0a08 */
[----:B------:R-:W-:Y:S01]  /*d750*/  ISETP.GT.U32.AND P5, PT, R8, R12, PT ;  /* 0x0000000c0800720c */ /* 0x000fe20003fa4070 */
[--C-:B------:R-:W-:Y:S01]  /*d760*/  @!P6 IMAD.IADD R9, R9, 0x1, -R8.reuse ;  /* 0x000000010909e824 */ /* 0x100fe200078e0a08 */
[----:B------:R-:W-:Y:S02]  /*d770*/  ISETP.GE.AND P6, PT, R25, RZ, PT ;  /* 0x000000ff1900720c */ /* 0x000fe40003fc6270 */
[----:B------:R-:W-:Y:S01]  /*d780*/  ISETP.GE.AND P1, PT, R26, RZ, PT ;  /* 0x000000ff1a00720c */ /* 0x000fe20003f26270 */
[----:B------:R-:W-:-:S04]  /*d790*/  @!P0 IMAD.IADD R19, R19, 0x1, -R8 ;  /* 0x0000000113138824 */ /* 0x000fc800078e0a08 */
[--C-:B------:R-:W-:Y:S01]  /*d7a0*/  @!P4 IMAD.IADD R13, R13, 0x1, -R8.reuse ;  /* 0x000000010d0dc824 */ /* 0x100fe200078e0a08 */
[----:B------:R-:W-:Y:S02]  /*d7b0*/  ISETP.GT.U32.AND P4, PT, R8, R10, PT ;  /* 0x0000000a0800720c */ /* 0x000fe40003f84070 */
[----:B------:R-:W-:Y:S01]  /*d7c0*/  ISETP.GE.AND P0, PT, R29, RZ, PT ;  /* 0x000000ff1d00720c */ /* 0x000fe20003f06270 */
[----:B------:R-:W-:Y:S01]  /*d7d0*/  @!P5 IMAD.IADD R12, R12, 0x1, -R8 ;  /* 0x000000010c0cd824 */ /* 0x000fe200078e0a08 */
[----:B------:R-:W-:Y:S01]  /*d7e0*/  ISETP.GE.AND P5, PT, R27, RZ, PT ;  /* 0x000000ff1b00720c */ /* 0x000fe20003fa6270 */
[----:B------:R-:W-:Y:S02]  /*d7f0*/  @!P6 IMAD.MOV R20, RZ, RZ, -R20 ;  /* 0x000000ffff14e224 */ /* 0x000fe400078e0a14 */
[----:B------:R-:W-:Y:S02]  /*d800*/  @!P1 IMAD.MOV R15, RZ, RZ, -R15 ;  /* 0x000000ffff0f9224 */ /* 0x000fe400078e0a0f */
[----:B------:R-:W-:-:S02]  /*d810*/  @!P3 IMAD.MOV R17, RZ, RZ, -R17 ;  /* 0x000000ffff11b224 */ /* 0x000fc400078e0a11 */
[----:B------:R-:W-:Y:S02]  /*d820*/  @!P2 IMAD.MOV R19, RZ, RZ, -R19 ;  /* 0x000000ffff13a224 */ /* 0x000fe400078e0a13 */
[----:B------:R-:W-:Y:S01]  /*d830*/  @!P4 IMAD.IADD R10, R10, 0x1, -R8 ;  /* 0x000000010a0ac824 */ /* 0x000fe200078e0a08 */
[----:B------:R-:W-:Y:S01]  /*d840*/  ISETP.GE.AND P4, PT, R24, RZ, PT ;  /* 0x000000ff1800720c */ /* 0x000fe20003f86270 */
[----:B------:R-:W-:Y:S01]  /*d850*/  @!P0 IMAD.MOV R6, RZ, RZ, -R6 ;  /* 0x000000ffff068224 */ /* 0x000fe200078e0a06 */
[----:B------:R-:W-:Y:S04]  /*d860*/  STL [R1+0xe74], R20 ;  /* 0x000e741401007387 */ /* 0x000fe80000100800 */
[----:B------:R-:W-:Y:S04]  /*d870*/  STL [R1+0xe78], R15 ;  /* 0x000e780f01007387 */ /* 0x000fe80000100800 */
[----:B------:R-:W-:Y:S04]  /*d880*/  STL [R1+0xe7c], R17 ;  /* 0x000e7c1101007387 */ /* 0x000fe80000100800 */
[----:B------:R-:W-:Y:S04]  /*d890*/  STL [R1+0xe80], R19 ;  /* 0x000e801301007387 */ /* 0x000fe80000100800 */
[----:B------:R4:W-:Y:S01]  /*d8a0*/  STL [R1+0xe84], R6 ;  /* 0x000e840601007387 */ /* 0x0009e20000100800 */
[----:B------:R-:W-:-:S02]  /*d8b0*/  @!P5 IMAD.MOV R9, RZ, RZ, -R9 ;  /* 0x000000ffff09d224 */ /* 0x000fc400078e0a09 */
[----:B------:R-:W-:Y:S01]  /*d8c0*/  @!P4 IMAD.MOV R10, RZ, RZ, -R10 ;  /* 0x000000ffff0ac224 */ /* 0x000fe200078e0a0a */
[C---:B------:R-:W-:Y:S02]  /*d8d0*/  ISETP.GT.U32.AND P6, PT, R8.reuse, R13, PT ;  /* 0x0000000d0800720c */ /* 0x040fe40003fc4070 */
[----:B------:R-:W-:-:S11]  /*d8e0*/  ISETP.GT.U32.AND P1, PT, R8, R21, PT ;  /* 0x000000150800720c */ /* 0x000fd60003f24070 */
[--C-:B------:R-:W-:Y:S01]  /*d8f0*/  @!P6 IMAD.IADD R13, R13, 0x1, -R8.reuse ;  /* 0x000000010d0de824 */ /* 0x100fe200078e0a08 */
[----:B------:R-:W-:Y:S01]  /*d900*/  ISETP.GE.AND P6, PT, R0, RZ, PT ;  /* 0x000000ff0000720c */ /* 0x000fe20003fc6270 */
[----:B------:R-:W-:Y:S01]  /*d910*/  @!P1 IMAD.IADD R21, R21, 0x1, -R8 ;  /* 0x0000000115159824 */ /* 0x000fe200078e0a08 */
[----:B------:R-:W-:Y:S02]  /*d920*/  ISETP.GE.AND P1, PT, R5, RZ, PT ;  /* 0x000000ff0500720c */ /* 0x000fe40003f26270 */
[----:B---3--:R-:W-:Y:S02]  /*d930*/  ISETP.GE.AND P0, PT, R7, RZ, PT ;  /* 0x000000ff0700720c */ /* 0x008fe40003f06270 */
[----:B------:R-:W3:Y:S04]  /*d940*/  LDL.LU R7, [R1+0xefc] ;  /* 0x000efc0001077983 */ /* 0x000ee80000300800 */
[----:B------:R1:W-:Y:S04]  /*d950*/  STL [R1+0xe88], R9 ;  /* 0x000e880901007387 */ /* 0x0003e80000100800 */
[----:B------:R-:W-:Y:S04]  /*d960*/  STL [R1+0xe8c], R10 ;  /* 0x000e8c0a01007387 */ /* 0x000fe80000100800 */
[----:B0-----:R-:W5:Y:S04]  /*d970*/  LDL.LU R14, [R1+0x34] ;  /* 0x00003400010e7983 */ /* 0x001f680000300800 */
[----:B------:R-:W5:Y:S04]  /*d980*/  LDL.LU R18, [R1+0x3c] ;  /* 0x00003c0001127983 */ /* 0x000f680000300800 */
        /* <DEDUP_REMOVED lines=9> */
[----:B------:R-:W5:Y:S01]  /*da20*/  LDL.LU R5, [R1+0x3c8] ;  /* 0x0003c80001057983 */ /* 0x000f620000300800 */
[----:B------:R-:W-:-:S13]  /*da30*/  ISETP.GT.U32.AND P2, PT, R8, R12, PT ;  /* 0x0000000c0800720c */ /* 0x000fda0003f44070 */
[----:B------:R-:W-:Y:S01]  /*da40*/  @!P2 IMAD.IADD R12, R12, 0x1, -R8 ;  /* 0x000000010c0ca824 */ /* 0x000fe200078e0a08 */
[----:B------:R-:W-:Y:S02]  /*da50*/  ISETP.GE.AND P2, PT, R3, RZ, PT ;  /* 0x000000ff0300720c */ /* 0x000fe40003f46270 */
[----:B------:R-:W0:Y:S01]  /*da60*/  S2R R3, SR_TID.X ;  /* 0x0000000000037919 */ /* 0x000e220000002100 */
[C---:B------:R-:W-:Y:S02]  /*da70*/  ISETP.GT.U32.AND P3, PT, R8.reuse, R11, PT ;  /* 0x0000000b0800720c */ /* 0x040fe40003f64070 */
[----:B--2---:R-:W-:Y:S01]  /*da80*/  ISETP.GT.U32.AND P5, PT, R8, R2, PT ;  /* 0x000000020800720c */ /* 0x004fe20003fa4070 */
[----:B----4-:R-:W-:-:S10]  /*da90*/  IMAD R6, RZ, RZ, -UR11 ;  /* 0x8000000bff067e24 */ /* 0x010fd4000f8e02ff */
[--C-:B------:R-:W-:Y:S01]  /*daa0*/  @!P3 IMAD.IADD R11, R11, 0x1, -R8.reuse ;  /* 0x000000010b0bb824 */ /* 0x100fe200078e0a08 */
[----:B------:R-:W-:Y:S01]  /*dab0*/  ISETP.GE.AND P3, PT, R4, RZ, PT ;  /* 0x000000ff0400720c */ /* 0x000fe20003f66270 */
[----:B------:R-:W-:Y:S01]  /*dac0*/  @!P5 IMAD.IADD R2, R2, 0x1, -R8 ;  /* 0x000000010202d824 */ /* 0x000fe200078e0a08 */
[----:B------:R-:W2:Y:S01]  /*dad0*/  LDL.LU R4, [R1+0x3d4] ;  /* 0x0003d40001047983 */ /* 0x000ea20000300800 */
[----:B0-----:R-:W-:Y:S02]  /*dae0*/  LOP3.LUT R29, R3, 0x3f, RZ, 0xc0, !PT ;  /* 0x0000003f031d7812 */ /* 0x001fe400078ec0ff */
[----:B------:R-:W-:-:S04]  /*daf0*/  SHF.R.U32.HI R3, RZ, 0x4, R3 ;  /* 0x00000004ff037819 */ /* 0x000fc80000011603 */
[----:B------:R-:W-:Y:S01]  /*db00*/  SGXT.U32 R3, R3, 0x3 ;  /* 0x000000030303781a */ /* 0x000fe20000000000 */
[----:B------:R-:W-:Y:S01]  /*db10*/  IMAD R8, R29, UR4, RZ ;  /* 0x000000041d087c24 */ /* 0x000fe2000f8e02ff */
[----:B------:R-:W0:Y:S02]  /*db20*/  LDCU UR4, c[0x0][0x3a4] ;  /* 0x00007480ff0477ac */ /* 0x000e240008000800 */
[----:B------:R-:W-:-:S05]  /*db30*/  LOP3.LUT R3, R3, 0x30, RZ, 0xfc, !PT ;  /* 0x0000003003037812 */ /* 0x000fca00078efcff */
[----:B-1----:R-:W-:Y:S02]  /*db40*/  IMAD R9, R3, UR11, RZ ;  /* 0x0000000b03097c24 */ /* 0x002fe4000f8e02ff */
[----:B------:R-:W-:Y:S01]  /*db50*/  @!P1 IMAD.MOV R21, RZ, RZ, -R21 ;  /* 0x000000ffff159224 */ /* 0x000fe200078e0a15 */
[----:B------:R-:W4:Y:S01]  /*db60*/  LDL.LU R3, [R1+0x3cc] ;  /* 0x0003cc0001037983 */ /* 0x000f220000300800 */
[----:B------:R-:W-:Y:S02]  /*db70*/  IMAD R6, R6, 0x8, R9 ;  /* 0x0000000806067824 */ /* 0x000fe400078e0209 */
[----:B------:R-:W-:Y:S01]  /*db80*/  @!P3 IMAD.MOV R11, RZ, RZ, -R11 ;  /* 0x000000ffff0bb224 */ /* 0x000fe200078e0a0b */
[----:B------:R-:W-:Y:S01]  /*db90*/  STL [R1+0xe90], R8 ;  /* 0x000e900801007387 */ /* 0x000fe20000100800 */
[----:B------:R-:W-:Y:S02]  /*dba0*/  @!P2 IMAD.MOV R12, RZ, RZ, -R12 ;  /* 0x000000ffff0ca224 */ /* 0x000fe400078e0a0c */
[----:B------:R-:W-:-:S02]  /*dbb0*/  @!P6 IMAD.MOV R13, RZ, RZ, -R13 ;  /* 0x000000ffff0de224 */ /* 0x000fc400078e0a0d */
[----:B------:R-:W-:Y:S01]  /*dbc0*/  @!P0 IMAD.MOV R2, RZ, RZ, -R2 ;  /* 0x000000ffff028224 */ /* 0x000fe200078e0a02 */
[----:B---3--:R-:W-:Y:S02]  /*dbd0*/  ISETP.NE.AND P4, PT, R7, RZ, PT ;  /* 0x000000ff0700720c */ /* 0x008fe40003f85270 */
[----:B------:R-:W-:Y:S02]  /*dbe0*/  LOP3.LUT R29, RZ, R7, RZ, 0x33, !PT ;  /* 0x00000007ff1d7212 */ /* 0x000fe400078e33ff */
[----:B-----5:R-:W-:-:S05]  /*dbf0*/  IADD3 R7, P5, PT, R8, UR6, RZ ;  /* 0x0000000608077c10 */ /* 0x020fca000ffbe0ff */
[----:B------:R1:W-:Y:S04]  /*dc00*/  STL [R1+0xd8c], R7 ;  /* 0x000d8c0701007387 */ /* 0x0003e80000100800 */
[----:B------:R3:W-:Y:S04]  /*dc10*/  STL [R1+0x3dc], R6 ;  /* 0x0003dc0601007387 */ /* 0x0007e80000100800 */
[----:B------:R-:W-:Y:S04]  /*dc20*/  STL [R1+0xe94], R21 ;  /* 0x000e941501007387 */ /* 0x000fe80000100800 */
[----:B------:R-:W-:Y:S01]  /*dc30*/  STL [R1+0xe98], R11 ;  /* 0x000e980b01007387 */ /* 0x000fe20000100800 */
[----:B-1----:R-:W-:-:S02]  /*dc40*/  SEL R7, R29, R18, !P4 ;  /* 0x000000121d077207 */ /* 0x002fc40006000000 */
[C---:B---3--:R-:W-:Y:S01]  /*dc50*/  SEL R6, R29.reuse, R14, !P4 ;  /* 0x0000000e1d067207 */ /* 0x048fe20006000000 */
[----:B------:R-:W-:Y:S04]  /*dc60*/  STL [R1+0xe9c], R12 ;  /* 0x000e9c0c01007387 */ /* 0x000fe80000100800 */
[----:B------:R-:W-:Y:S04]  /*dc70*/  STL [R1+0xea0], R13 ;  /* 0x000ea00d01007387 */ /* 0x000fe80000100800 */
[----:B------:R1:W-:Y:S04]  /*dc80*/  STL [R1+0xea4], R2 ;  /* 0x000ea40201007387 */ /* 0x0003e80000100800 */
[----:B------:R3:W-:Y:S01]  /*dc90*/  STL [R1], R6 ;  /* 0x0000000601007387 */ /* 0x0007e20000100800 */
[----:B-1----:R-:W-:-:S03]  /*dca0*/  SEL R2, R29, R23, !P4 ;  /* 0x000000171d027207 */ /* 0x002fc60006000000 */
[----:B------:R1:W-:Y:S01]  /*dcb0*/  STL [R1+0x8], R7 ;  /* 0x0000080701007387 */ /* 0x0003e20000100800 */
[----:B---3--:R-:W-:-:S03]  /*dcc0*/  SEL R6, R29, R22, !P4 ;  /* 0x000000161d067207 */ /* 0x008fc60006000000 */
[----:B------:R3:W-:Y:S01]  /*dcd0*/  STL [R1+0x10], R2 ;  /* 0x0000100201007387 */ /* 0x0007e20000100800 */
[----:B-1----:R-:W-:-:S03]  /*dce0*/  SEL R7, R29, R16, !P4 ;  /* 0x000000101d077207 */ /* 0x002fc60006000000 */
[----:B------:R1:W-:Y:S01]  /*dcf0*/  STL [R1+0x1c], R6 ;  /* 0x00001c0601007387 */ /* 0x0003e20000100800 */
[----:B---3--:R-:W-:-:S03]  /*dd00*/  SEL R2, R29, R28, !P4 ;  /* 0x0000001c1d027207 */ /* 0x008fc60006000000 */
[----:B------:R3:W-:Y:S04]  /*dd10*/  STL [R1+0x24], R7 ;  /* 0x0000240701007387 */ /* 0x0007e80000100800 */
[----:B------:R5:W-:Y:S01]  /*dd20*/  STL [R1+0x2c], R2 ;  /* 0x00002c0201007387 */ /* 0x000be20000100800 */
[C---:B-1----:R-:W-:Y:S02]  /*dd30*/  SEL R6, R29.reuse, R25, !P4 ;  /* 0x000000191d067207 */ /* 0x042fe40006000000 */
[----:B---3--:R-:W-:-:S03]  /*dd40*/  SEL R7, R29, R26, !P4 ;  /* 0x0000001a1d077207 */ /* 0x008fc60006000000 */
[----:B------:R1:W-:Y:S01]  /*dd50*/  STL [R1+0x34], R6 ;  /* 0x0000340601007387 */ /* 0x0003e20000100800 */
[----:B-----5:R-:W-:-:S03]  /*dd60*/  SEL R2, R29, R24, !P4 ;  /* 0x000000181d027207 */ /* 0x020fc60006000000 */
[----:B------:R-:W-:Y:S01]  /*dd70*/  STL [R1+0x44], R7 ;  /* 0x0000440701007387 */ /* 0x000fe20000100800 */
[----:B------:R-:W-:-:S03]  /*dd80*/  SEL R0, R29, R0, !P4 ;  /* 0x000000001d007207 */ /* 0x000fc60006000000 */
[----:B------:R3:W-:Y:S01]  /*dd90*/  STL [R1+0x4c], R2 ;  /* 0x00004c0201007387 */ /* 0x0007e20000100800 */
[----:B-1----:R-:W-:-:S05]  /*dda0*/  SEL R6, R29, R27, !P4 ;  /* 0x0000001b1d067207 */ /* 0x002fca0006000000 */
[----:B------:R-:W-:Y:S01]  /*ddb0*/  STL [R1+0x50], R6 ;  /* 0x0000500601007387 */ /* 0x000fe20000100800 */
[----:B---3--:R-:W-:-:S03]  /*ddc0*/  SEL R2, R29, R5, !P4 ;  /* 0x000000051d027207 */ /* 0x008fc60006000000 */
[----:B------:R-:W-:Y:S04]  /*ddd0*/  STL [R1+0x5c], R0 ;  /* 0x00005c0001007387 */ /* 0x000fe80000100800 */
[----:B------:R1:W-:Y:S04]  /*dde0*/  STL [R1+0x64], R2 ;  /* 0x0000640201007387 */ /* 0x0003e80000100800 */
[----:B-1----:R-:W3:Y:S01]  /*ddf0*/  LDL.LU R2, [R1+0xf0] ;  /* 0x0000f00001027983 */ /* 0x002ee20000300800 */
[----:B--2---:R-:W-:-:S05]  /*de00*/  SEL R4, R29, R4, !P4 ;  /* 0x000000041d047207 */ /* 0x004fca0006000000 */
[----:B------:R-:W-:Y:S01]  /*de10*/  STL [R1+0x68], R4 ;  /* 0x0000680401007387 */ /* 0x000fe20000100800 */
[----:B----4-:R-:W-:-:S03]  /*de20*/  SEL R0, R29, R3, !P4 ;  /* 0x000000031d007207 */ /* 0x010fc60006000000 */
[----:B---3--:R1:W-:Y:S04]  /*de30*/  STL [R1+0xef0], R2 ;  /* 0x000ef00201007387 */ /* 0x0083e80000100800 */
[----:B------:R-:W-:Y:S04]  /*de40*/  STL [R1+0x6c], R0 ;  /* 0x00006c0001007387 */ /* 0x000fe80000100800 */
[----:B-1----:R-:W2:Y:S04]  /*de50*/  LDL.LU R2, [R1+0x3c0] ;  /* 0x0003c00001027983 */ /* 0x002ea80000300800 */
[----:B--2---:R1:W-:Y:S04]  /*de60*/  STL [R1+0xef4], R2 ;  /* 0x000ef40201007387 */ /* 0x0043e80000100800 */
[----:B-1----:R-:W2:Y:S04]  /*de70*/  LDL.LU R2, [R1+0x3c4] ;  /* 0x0003c40001027983 */ /* 0x002ea80000300800 */
[----:B--2---:R1:W-:Y:S04]  /*de80*/  STL [R1+0xef8], R2 ;  /* 0x000ef80201007387 */ /* 0x0043e80000100800 */
[----:B-1----:R-:W2:Y:S04]  /*de90*/  LDL.LU R2, [R1+0x3d0] ;  /* 0x0003d00001027983 */ /* 0x002ea80000300800 */
[----:B------:R-:W3:Y:S04]  /*dea0*/  LDL.LU R13, [R1+0xf4] ;  /* 0x0000f400010d7983 */ /* 0x000ee80000300800 */
[----:B------:R-:W4:Y:S04]  /*deb0*/  LDL.LU R12, [R1+0x2b8] ;  /* 0x0002b800010c7983 */ /* 0x000f280000300800 */
[----:B------:R-:W5:Y:S04]  /*dec0*/  LDL.LU R11, [R1+0xf8] ;  /* 0x0000f800010b7983 */ /* 0x000f680000300800 */
[----:B------:R-:W3:Y:S04]  /*ded0*/  LDL.LU R21, [R1+0x100] ;  /* 0x0001000001157983 */ /* 0x000ee80000300800 */
        /* <DEDUP_REMOVED lines=22> */
[----:B------:R-:W3:Y:S01]  /*e040*/  LDL.LU R3, [R1+0x1a8] ;  /* 0x0001a80001037983 */ /* 0x000ee20000300800 */
[----:B--2---:R-:W-:-:S05]  /*e050*/  SEL R2, R29, R2, !P4 ;  /* 0x000000021d027207 */ /* 0x004fca0006000000 */
[----:B------:R1:W-:Y:S04]  /*e060*/  STL [R1+0x70], R2 ;  /* 0x0000700201007387 */ /* 0x0003e80000100800 */
[----:B-1----:R-:W2:Y:S02]  /*e070*/  LDL.LU R2, [R1+0xef8] ;  /* 0x000ef80001027983 */ /* 0x002ea40000300800 */
[----:B--2---:R-:W-:-:S05]  /*e080*/  SEL R2, R29, R2, !P4 ;  /* 0x000000021d027207 */ /* 0x004fca0006000000 */
[----:B------:R1:W-:Y:S04]  /*e090*/  STL [R1+0x78], R2 ;  /* 0x0000780201007387 */ /* 0x0003e80000100800 */
[----:B-1----:R-:W2:Y:S02]  /*e0a0*/  LDL.LU R2, [R1+0xef4] ;  /* 0x000ef40001027983 */ /* 0x002ea40000300800 */
[----:B--2---:R-:W-:-:S05]  /*e0b0*/  SEL R2, R29, R2, !P4 ;  /* 0x000000021d027207 */ /* 0x004fca0006000000 */
[----:B------:R1:W-:Y:S04]  /*e0c0*/  STL [R1+0xd4], R2 ;  /* 0x0000d40201007387 */ /* 0x0003e80000100800 */
[----:B-1----:R-:W2:Y:S01]  /*e0d0*/  LDL.LU R2, [R1+0xef0] ;  /* 0x000ef00001027983 */ /* 0x002ea20000300800 */
[C---:B---3--:R-:W-:Y:S02]  /*e0e0*/  SEL R0, R29.reuse, R0, !P4 ;  /* 0x000000001d007207 */ /* 0x048fe40006000000 */
[----:B--2---:R-:W-:-:S05]  /*e0f0*/  SEL R2, R29, R2, !P4 ;  /* 0x000000021d027207 */ /* 0x004fca0006000000 */
[----:B------:R1:W-:Y:S02]  /*e100*/  STL [R1+0xd8], R2 ;  /* 0x0000d80201007387 */ /* 0x0003e40000100800 */
[C---:B-1----:R-:W-:Y:S02]  /*e110*/  SEL R2, R29.reuse, R13, !P4 ;  /* 0x0000000d1d027207 */ /* 0x042fe40006000000 */
[C---:B----4-:R-:W-:Y:S02]  /*e120*/  SEL R13, R29.reuse, R12, !P4 ;  /* 0x0000000c1d0d7207 */ /* 0x050fe40006000000 */
[C---:B-----5:R-:W-:Y:S01]  /*e130*/  SEL R12, R29.reuse, R11, !P4 ;  /* 0x0000000b1d0c7207 */ /* 0x060fe20006000000 */
[----:B------:R1:W-:Y:S01]  /*e140*/  STL [R1+0xdc], R2 ;  /* 0x0000dc0201007387 */ /* 0x0003e20000100800 */
[----:B------:R-:W-:-:S03]  /*e150*/  SEL R11, R29, R7, !P4 ;  /* 0x000000071d0b7207 */ /* 0x000fc60006000000 */
[----:B------:R-:W-:Y:S01]  /*e160*/  STL [R1+0xf0], R13 ;  /* 0x0000f00d01007387 */ /* 0x000fe20000100800 */
[C---:B------:R-:W-:Y:S02]  /*e170*/  SEL R7, R29.reuse, R8, !P4 ;  /* 0x000000081d077207 */ /* 0x040fe40006000000 */
[C---:B-1----:R-:W-:Y:S01]  /*e180*/  SEL R2, R29.reuse, R21, !P4 ;  /* 0x000000151d027207 */ /* 0x042fe20006000000 */
[----:B------:R-:W-:Y:S04]  /*e190*/  STL [R1+0xf4], R12 ;  /* 0x0000f40c01007387 */ /* 0x000fe80000100800 */
[----:B------:R1:W-:Y:S01]  /*e1a0*/  STL [R1+0xf8], R2 ;  /* 0x0000f80201007387 */ /* 0x0003e20000100800 */
[----:B------:R-:W-:-:S03]  /*e1b0*/  SEL R8, R29, R9, !P4 ;  /* 0x000000091d087207 */ /* 0x000fc60006000000 */
[----:B------:R-:W-:Y:S01]  /*e1c0*/  STL [R1+0x100], R11 ;  /* 0x0001000b01007387 */ /* 0x000fe20000100800 */
[----:B-1----:R-:W-:-:S03]  /*e1d0*/  SEL R2, R29, R10, !P4 ;  /* 0x0000000a1d027207 */ /* 0x002fc60006000000 */
[----:B------:R1:W-:Y:S04]  /*e1e0*/  STL [R1+0x108], R7 ;  /* 0x0001080701007387 */ /* 0x0003e80000100800 */
[----:B------:R2:W-:Y:S01]  /*e1f0*/  STL [R1+0x10c], R2 ;  /* 0x00010c0201007387 */ /* 0x0005e20000100800 */
[----:B-1----:R-:W-:-:S03]  /*e200*/  SEL R7, R29, R6, !P4 ;  /* 0x000000061d077207 */ /* 0x002fc60006000000 */
[----:B------:R-:W-:Y:S01]  /*e210*/  STL [R1+0x110], R8 ;  /* 0x0001100801007387 */ /* 0x000fe20000100800 */
[----:B--2---:R-:W-:-:S03]  /*e220*/  SEL R2, R29, R19, !P4 ;  /* 0x000000131d027207 */ /* 0x004fc60006000000 */
[----:B------:R1:W-:Y:S01]  /*e230*/  STL [R1+0x114], R7 ;  /* 0x0001140701007387 */ /* 0x0003e20000100800 */
[----:B------:R-:W-:-:S03]  /*e240*/  SEL R6, R29, R17, !P4 ;  /* 0x000000111d067207 */ /* 0x000fc60006000000 */
[----:B------:R2:W-:Y:S01]  /*e250*/  STL [R1+0x11c], R2 ;  /* 0x00011c0201007387 */ /* 0x0005e20000100800 */
[----:B-1----:R-:W-:-:S03]  /*e260*/  SEL R7, R29, R15, !P4 ;  /* 0x0000000f1d077207 */ /* 0x002fc60006000000 */
[----:B------:R1:W-:Y:S01]  /*e270*/  STL [R1+0x120], R6 ;  /* 0x0001200601007387 */ /* 0x0003e20000100800 */
[----:B--2---:R-:W-:-:S03]  /*e280*/  SEL R2, R29, R20, !P4 ;  /* 0x000000141d027207 */ /* 0x004fc60006000000 */
[----:B------:R2:W-:Y:S04]  /*e290*/  STL [R1+0x128], R7 ;  /* 0x0001280701007387 */ /* 0x0005e80000100800 */
[----:B------:R3:W-:Y:S01]  /*e2a0*/  STL [R1+0x12c], R2 ;  /* 0x00012c0201007387 */ /* 0x0007e20000100800 */
[C---:B-1----:R-:W-:Y:S02]  /*e2b0*/  SEL R6, R29.reuse, R14, !P4 ;  /* 0x0000000e1d067207 */ /* 0x042fe40006000000 */
[----:B--2---:R-:W-:-:S03]  /*e2c0*/  SEL R7, R29, R18, !P4 ;  /* 0x000000121d077207 */ /* 0x004fc60006000000 */
[----:B------:R1:W-:Y:S01]  /*e2d0*/  STL [R1+0x130], R6 ;  /* 0x0001300601007387 */ /* 0x0003e20000100800 */
[----:B---3--:R-:W-:-:S03]  /*e2e0*/  SEL R2, R29, R23, !P4 ;  /* 0x000000171d027207 */ /* 0x008fc60006000000 */
        /* <DEDUP_REMOVED lines=12> */
[----:B------:R-:W-:Y:S04]  /*e3b0*/  STL [R1+0x160], R7 ;  /* 0x0001600701007387 */ /* 0x000fe80000100800 */
[----:B------:R2:W-:Y:S01]  /*e3c0*/  STL [R1+0x164], R2 ;  /* 0x0001640201007387 */ /* 0x0005e20000100800 */
[----:B-1----:R-:W-:-:S05]  /*e3d0*/  SEL R6, R29, R27, !P4 ;  /* 0x0000001b1d067207 */ /* 0x002fca0006000000 */
[----:B------:R-:W-:Y:S01]  /*e3e0*/  STL [R1+0x168], R6 ;  /* 0x0001680601007387 */ /* 0x000fe20000100800 */
[----:B--2---:R-:W-:-:S03]  /*e3f0*/  SEL R2, R29, R5, !P4 ;  /* 0x000000051d027207 */ /* 0x004fc60006000000 */
[----:B------:R-:W-:Y:S04]  /*e400*/  STL [R1+0x16c], R0 ;  /* 0x00016c0001007387 */ /* 0x000fe80000100800 */
[----:B------:R1:W-:Y:S04]  /*e410*/  STL [R1+0x170], R2 ;  /* 0x0001700201007387 */ /* 0x0003e80000100800 */
[----:B-1----:R-:W2:Y:S01]  /*e420*/  LDL.LU R2, [R1+0x1e4] ;  /* 0x0001e40001027983 */ /* 0x002ea20000300800 */
[C---:B------:R-:W-:Y:S02]  /*e430*/  SEL R4, R29.reuse, R4, !P4 ;  /* 0x000000041d047207 */ /* 0x040fe40006000000 */
[----:B------:R-:W-:-:S03]  /*e440*/  SEL R0, R29, R3, !P4 ;  /* 0x000000031d007207 */ /* 0x000fc60006000000 */
[----:B------:R-:W-:Y:S04]  /*e450*/  STL [R1+0x174], R4 ;  /* 0x0001740401007387 */ /* 0x000fe80000100800 */
[----:B--2---:R1:W-:Y:S04]  /*e460*/  STL [R1+0xee4], R2 ;  /* 0x000ee40201007387 */ /* 0x0043e80000100800 */
        /* <DEDUP_REMOVED lines=538> */
[C---:B----4-:R-:W-:Y:S02]  /*10610*/  SEL R12, R29.reuse, R12, !P4 ;  /* 0x0000000c1d0c7207 */ /* 0x050fe40006000000 */
[C---:B-----5:R-:W-:Y:S02]  /*10620*/  SEL R11, R29.reuse, R11, !P4 ;  /* 0x0000000b1d0b7207 */ /* 0x060fe40006000000 */
[----:B------:R-:W-:-:S02]  /*10630*/  SEL R21, R29, R21, !P4 ;  /* 0x000000151d157207 */ /* 0x000fc40006000000 */
[C---:B------:R-:W-:Y:S02]  /*10640*/  SEL R8, R29.reuse, R8, !P4 ;  /* 0x000000081d087207 */ /* 0x040fe40006000000 */
[C---:B------:R-:W-:Y:S02]  /*10650*/  SEL R10, R29.reuse, R10, !P4 ;  /* 0x0000000a1d0a7207 */ /* 0x040fe40006000000 */
[C---:B------:R-:W-:Y:S02]  /*10660*/  SEL R9, R29.reuse, R9, !P4 ;  /* 0x000000091d097207 */ /* 0x040fe40006000000 */
[C---:B------:R-:W-:Y:S02]  /*10670*/  SEL R6, R29.reuse, R6, !P4 ;  /* 0x000000061d067207 */ /* 0x040fe40006000000 */
[C---:B------:R-:W-:Y:S02]  /*10680*/  SEL R19, R29.reuse, R19, !P4 ;  /* 0x000000131d137207 */ /* 0x040fe40006000000 */
        /* <DEDUP_REMOVED lines=16> */
[----:B--2---:R-:W-:-:S05]  /*10790*/  SEL R2, R29, R2, !P4 ;  /* 0x000000021d027207 */ /* 0x004fca0006000000 */
[----:B------:R1:W-:Y:S04]  /*107a0*/  STL [R1+0xe8], R2 ;  /* 0x0000e80201007387 */ /* 0x0003e80000100800 */
[----:B-1----:R-:W2:Y:S04]  /*107b0*/  LDL.LU R2, [R1+0xea4] ;  /* 0x000ea40001027983 */ /* 0x002ea80000300800 */
[----:B------:R1:W-:Y:S04]  /*107c0*/  STL [R1+0xe4], R13 ;  /* 0x0000e40d01007387 */ /* 0x0003e80000100800 */
[----:B-1----:R-:W3:Y:S04]  /*107d0*/  LDL.LU R13, [R1+0xea0] ;  /* 0x000ea000010d7983 */ /* 0x002ee80000300800 */
[----:B------:R1:W-:Y:S04]  /*107e0*/  STL [R1+0xe0], R12 ;  /* 0x0000e00c01007387 */ /* 0x0003e80000100800 */
[----:B-1----:R-:W4:Y:S04]  /*107f0*/  LDL.LU R12, [R1+0xe9c] ;  /* 0x000e9c00010c7983 */ /* 0x002f280000300800 */
[----:B------:R1:W-:Y:S04]  /*10800*/  STL [R1+0xd0], R11 ;  /* 0x0000d00b01007387 */ /* 0x0003e80000100800 */
[----:B-1----:R-:W5:Y:S04]  /*10810*/  LDL.LU R11, [R1+0xe98] ;  /* 0x000e9800010b7983 */ /* 0x002f680000300800 */
[----:B------:R1:W-:Y:S04]  /*10820*/  STL [R1+0xcc], R21 ;  /* 0x0000cc1501007387 */ /* 0x0003e80000100800 */
[----:B-1----:R-:W2:Y:S04]  /*10830*/  LDL.LU R21, [R1+0xe94] ;  /* 0x000e940001157983 */ /* 0x002ea80000300800 */
        /* <DEDUP_REMOVED lines=39> */
[----:B-1----:R-:W3:Y:S04]  /*10ab0*/  LDL.LU R4, [R1+0xe44] ;  /* 0x000e440001047983 */ /* 0x002ee80000300800 */
[----:B------:R1:W-:Y:S04]  /*10ac0*/  STL [R1+0x74], R3 ;  /* 0x0000740301007387 */ /* 0x0003e80000100800 */
[----:B-1----:R-:W3:Y:S01]  /*10ad0*/  LDL.LU R3, [R1+0xe40] ;  /* 0x000e400001037983 */ /* 0x002ee20000300800 */
[----:B------:R-:W-:-:S02]  /*10ae0*/  SEL R7, R29, R7, !P4 ;  /* 0x000000071d077207 */ /* 0x000fc40006000000 */
[----:B------:R-:W-:-:S03]  /*10af0*/  SEL R0, R29, R0, !P4 ;  /* 0x000000001d007207 */ /* 0x000fc60006000000 */
[----:B------:R-:W-:Y:S04]  /*10b00*/  STL [R1+0x60], R7 ;  /* 0x0000600701007387 */ /* 0x000fe80000100800 */
[----:B------:R2:W-:Y:S02]  /*10b10*/  STL [R1+0x58], R0 ;  /* 0x0000580001007387 */ /* 0x0005e40000100800 */
[C---:B--2---:R-:W-:Y:S02]  /*10b20*/  SEL R0, R29.reuse, R5, !P4 ;  /* 0x000000051d007207 */ /* 0x044fe40006000000 */
[C---:B---3--:R-:W-:Y:S02]  /*10b30*/  SEL R7, R29.reuse, R3, !P4 ;  /* 0x000000031d077207 */ /* 0x048fe40006000000 */
[----:B------:R-:W-:-:S02]  /*10b40*/  SEL R3, R29, R4, !P4 ;  /* 0x000000041d037207 */ /* 0x000fc40006000000 */
[C---:B------:R-:W-:Y:S01]  /*10b50*/  SEL R4, R29.reuse, R27, !P4 ;  /* 0x0000001b1d047207 */ /* 0x040fe20006000000 */
[----:B------:R-:W-:Y:S04]  /*10b60*/  STL [R1+0x54], R7 ;  /* 0x0000540701007387 */ /* 0x000fe80000100800 */
[----:B------:R1:W-:Y:S04]  /*10b70*/  STL [R1+0x48], R3 ;  /* 0x0000480301007387 */ /* 0x0003e80000100800 */
[----:B------:R2:W-:Y:S01]  /*10b80*/  STL [R1+0x40], R0 ;  /* 0x0000400001007387 */ /* 0x0005e20000100800 */
[----:B-1----:R-:W-:-:S03]  /*10b90*/  SEL R3, R29, R24, !P4 ;  /* 0x000000181d037207 */ /* 0x002fc60006000000 */
[----:B------:R1:W-:Y:S01]  /*10ba0*/  STL [R1+0x3c], R4 ;  /* 0x00003c0401007387 */ /* 0x0003e20000100800 */
[----:B--2---:R-:W-:-:S03]  /*10bb0*/  SEL R0, R29, R26, !P4 ;  /* 0x0000001a1d007207 */ /* 0x004fc60006000000 */
[----:B------:R2:W-:Y:S04]  /*10bc0*/  STL [R1+0x38], R3 ;  /* 0x0000380301007387 */ /* 0x0005e80000100800 */
[----:B------:R3:W-:Y:S01]  /*10bd0*/  STL [R1+0x30], R0 ;  /* 0x0000300001007387 */ /* 0x0007e20000100800 */
[C---:B-1----:R-:W-:Y:S02]  /*10be0*/  SEL R4, R29.reuse, R25, !P4 ;  /* 0x000000191d047207 */ /* 0x042fe40006000000 */
[C---:B--2---:R-:W-:Y:S02]  /*10bf0*/  SEL R3, R29.reuse, R28, !P4 ;  /* 0x0000001c1d037207 */ /* 0x044fe40006000000 */
[C---:B---3--:R-:W-:Y:S01]  /*10c00*/  SEL R0, R29.reuse, R16, !P4 ;  /* 0x000000101d007207 */ /* 0x048fe20006000000 */
[----:B------:R-:W-:Y:S04]  /*10c10*/  STL [R1+0x28], R4 ;  /* 0x0000280401007387 */ /* 0x000fe80000100800 */
[----:B------:R-:W-:Y:S04]  /*10c20*/  STL [R1+0xd94], R0 ;  /* 0x000d940001007387 */ /* 0x000fe80000100800 */
[----:B------:R1:W-:Y:S04]  /*10c30*/  STL [R1+0x20], R3 ;  /* 0x0000200301007387 */ /* 0x0003e80000100800 */
[----:B------:R-:W2:Y:S01]  /*10c40*/  LDL R26, [R1+0x3dc] ;  /* 0x0003dc00011a7983 */ /* 0x000ea20000100800 */
[----:B-1----:R-:W-:-:S05]  /*10c50*/  SEL R3, R29, R22, !P4 ;  /* 0x000000161d037207 */ /* 0x002fca0006000000 */
[----:B------:R1:W-:Y:S04]  /*10c60*/  STL [R1+0x14], R3 ;  /* 0x0000140301007387 */ /* 0x0003e80000100800 */
[----:B-1----:R-:W3:Y:S01]  /*10c70*/  LDL.LU R3, [R1] ;  /* 0x0000000001037983 */ /* 0x002ee20000300800 */
[----:B------:R-:W-:-:S05]  /*10c80*/  SEL R0, R29, R23, !P4 ;  /* 0x000000171d007207 */ /* 0x000fca0006000000 */
[----:B------:R2:W-:Y:S01]  /*10c90*/  STL [R1+0xc], R0 ;  /* 0x00000c0001007387 */ /* 0x0005e20000100800 */
[----:B------:R-:W-:-:S03]  /*10ca0*/  SEL R7, R29, R18, !P4 ;  /* 0x000000121d077207 */ /* 0x000fc60006000000 */
[----:B------:R-:W3:Y:S01]  /*10cb0*/  LDL.LU R4, [R1+0x8] ;  /* 0x0000080001047983 */ /* 0x000ee20000300800 */
        /* <DEDUP_REMOVED lines=15> */
[----:B------:R-:W-:Y:S01]  /*10db0*/  STL [R1+0xd98], R7 ;  /* 0x000d980701007387 */ /* 0x000fe20000100800 */
[----:B------:R-:W-:-:S03]  /*10dc0*/  SEL R21, R29, R21, !P4 ;  /* 0x000000151d157207 */ /* 0x000fc60006000000 */
[----:B------:R-:W-:Y:S01]  /*10dd0*/  STL [R1+0xd9c], R14 ;  /* 0x000d9c0e01007387 */ /* 0x000fe20000100800 */
[----:B-----5:R-:W-:-:S03]  /*10de0*/  SEL R11, R29, R11, !P4 ;  /* 0x0000000b1d0b7207 */ /* 0x020fc60006000000 */
[----:B------:R-:W-:Y:S01]  /*10df0*/  STL [R1+0xda0], R20 ;  /* 0x000da01401007387 */ /* 0x000fe20000100800 */
[----:B----4-:R-:W-:-:S03]  /*10e00*/  SEL R12, R29, R12, !P4 ;  /* 0x0000000c1d0c7207 */ /* 0x010fc60006000000 */
[----:B------:R-:W-:Y:S01]  /*10e10*/  STL [R1+0xda4], R15 ;  /* 0x000da40f01007387 */ /* 0x000fe20000100800 */
[----:B------:R-:W-:-:S03]  /*10e20*/  SEL R13, R29, R13, !P4 ;  /* 0x0000000d1d0d7207 */ /* 0x000fc60006000000 */
[----:B------:R-:W-:Y:S01]  /*10e30*/  STL [R1+0xda8], R17 ;  /* 0x000da81101007387 */ /* 0x000fe20000100800 */
[----:B------:R-:W-:-:S03]  /*10e40*/  IMAD R27, RZ, RZ, -UR11 ;  /* 0x8000000bff1b7e24 */ /* 0x000fc6000f8e02ff */
[----:B------:R-:W-:Y:S01]  /*10e50*/  STL [R1+0xdac], R19 ;  /* 0x000dac1301007387 */ /* 0x000fe20000100800 */
[----:B------:R-:W-:-:S03]  /*10e60*/  SEL R2, R29, R2, !P4 ;  /* 0x000000021d027207 */ /* 0x000fc60006000000 */
[----:B------:R-:W-:Y:S01]  /*10e70*/  STL [R1+0xdb0], R6 ;  /* 0x000db00601007387 */ /* 0x000fe20000100800 */
[----:B------:R-:W-:Y:S01]  /*10e80*/  LEA.HI.X.SX32 R8, R8, UR7, 0x1, P5 ;  /* 0x0000000708087c11 */ /* 0x000fe2000a8f0eff */
[----:B------:R-:W1:Y:S02]  /*10e90*/  LDCU UR7, c[0x0][0x3a0] ;  /* 0x00007400ff0777ac */ /* 0x000e640008000800 */
[----:B------:R-:W-:Y:S04]  /*10ea0*/  STL [R1+0xdb4], R9 ;  /* 0x000db40901007387 */ /* 0x000fe80000100800 */
[----:B------:R4:W-:Y:S04]  /*10eb0*/  STL [R1+0xdb8], R10 ;  /* 0x000db80a01007387 */ /* 0x0009e80000100800 */
[----:B------:R-:W-:Y:S04]  /*10ec0*/  STL [R1+0xdbc], R21 ;  /* 0x000dbc1501007387 */ /* 0x000fe80000100800 */
[----:B------:R-:W-:Y:S04]  /*10ed0*/  STL [R1+0xdc0], R11 ;  /* 0x000dc00b01007387 */ /* 0x000fe80000100800 */
[----:B------:R-:W-:Y:S04]  /*10ee0*/  STL [R1+0xdc4], R12 ;  /* 0x000dc40c01007387 */ /* 0x000fe80000100800 */
[----:B------:R-:W-:Y:S04]  /*10ef0*/  STL [R1+0xdc8], R13 ;  /* 0x000dc80d01007387 */ /* 0x000fe80000100800 */
[----:B------:R-:W-:Y:S04]  /*10f00*/  STL [R1+0xdcc], R2 ;  /* 0x000dcc0201007387 */ /* 0x000fe80000100800 */
[----:B------:R-:W-:Y:S01]  /*10f10*/  STL [R1+0xdd0], R8 ;  /* 0x000dd00801007387 */ /* 0x000fe20000100800 */
[----:B--2---:R-:W-:-:S03]  /*10f20*/  IMAD R0, R27, 0x8, R26 ;  /* 0x000000081b007824 */ /* 0x004fc600078e021a */
[----:B------:R-:W2:Y:S04]  /*10f30*/  LDL.LU R26, [R1+0x50] ;  /* 0x00005000011a7983 */ /* 0x000ea80000300800 */
[----:B------:R5:W-:Y:S04]  /*10f40*/  STL [R1+0x3d8], R0 ;  /* 0x0003d80001007387 */ /* 0x000be80000100800 */
[----:B------:R-:W2:Y:S04]  /*10f50*/  LDL.LU R27, [R1+0x5c] ;  /* 0x00005c00011b7983 */ /* 0x000ea80000300800 */
[----:B------:R-:W2:Y:S01]  /*10f60*/  LDL.LU R28, [R1+0x64] ;  /* 0x00006400011c7983 */ /* 0x000ea20000300800 */
[----:B---3--:R-:W-:-:S05]  /*10f70*/  IMAD R3, R3, UR5, RZ ;  /* 0x0000000503037c24 */ /* 0x008fca000f8e02ff */
[----:B------:R3:W-:Y:S04]  /*10f80*/  STL [R1+0xdd4], R3 ;  /* 0x000dd40301007387 */ /* 0x0007e80000100800 */
[----:B----4-:R-:W4:Y:S04]  /*10f90*/  LDL.LU R10, [R1+0x68] ;  /* 0x00006800010a7983 */ /* 0x010f280000300800 */
[----:B------:R-:W3:Y:S04]  /*10fa0*/  LDL.LU R9, [R1+0x6c] ;  /* 0x00006c0001097983 */ /* 0x000ee80000300800 */
[----:B------:R-:W3:Y:S04]  /*10fb0*/  LDL.LU R6, [R1+0x70] ;  /* 0x0000700001067983 */ /* 0x000ee80000300800 */
[----:B------:R-:W3:Y:S04]  /*10fc0*/  LDL.LU R19, [R1+0x78] ;  /* 0x0000780001137983 */ /* 0x000ee80000300800 */
[----:B------:R-:W3:Y:S04]  /*10fd0*/  LDL.LU R17, [R1+0xd4] ;  /* 0x0000d40001117983 */ /* 0x000ee80000300800 */
[----:B------:R-:W3:Y:S04]  /*10fe0*/  LDL.LU R15, [R1+0xd8] ;  /* 0x0000d800010f7983 */ /* 0x000ee80000300800 */
[----:B------:R-:W3:Y:S04]  /*10ff0*/  LDL.LU R20, [R1+0xdc] ;  /* 0x0000dc0001147983 */ /* 0x000ee80000300800 */
[----:B------:R-:W3:Y:S01]  /*11000*/  LDL.LU R14, [R1+0xf0] ;  /* 0x0000f000010e7983 */ /* 0x000ee20000300800 */
[----:B------:R-:W-:-:S02]  /*11010*/  IMAD R4, R4, UR5, RZ ;  /* 0x0000000504047c24 */ /* 0x000fc4000f8e02ff */
[----:B------:R-:W-:Y:S01]  /*11020*/  IMAD R5, R5, UR5, RZ ;  /* 0x0000000505057c24 */ /* 0x000fe2000f8e02ff */
[----:B------:R-:W3:Y:S01]  /*11030*/  LDL.LU R7, [R1+0xf4] ;  /* 0x0000f40001077983 */ /* 0x000ee20000300800 */
[----:B------:R-:W-:Y:S02]  /*11040*/  IMAD R16, R16, UR5, RZ ;  /* 0x0000000510107c24 */ /* 0x000fe4000f8e02ff */
[----:B------:R-:W-:Y:S01]  /*11050*/  IMAD R18, R18, UR5, RZ ;  /* 0x0000000512127c24 */ /* 0x000fe2000f8e02ff */
[----:B-----5:R-:W5:Y:S01]  /*11060*/  LDL.LU R0, [R1+0xf8] ;  /* 0x0000f80001007983 */ /* 0x020f620000300800 */
[----:B------:R-:W-:Y:S02]  /*11070*/  IMAD R22, R22, UR5, RZ ;  /* 0x0000000516167c24 */ /* 0x000fe4000f8e02ff */
[----:B------:R-:W-:Y:S01]  /*11080*/  IMAD R23, R23, UR5, RZ ;  /* 0x0000000517177c24 */ /* 0x000fe2000f8e02ff */
[----:B------:R0:W-:Y:S01]  /*11090*/  STL [R1+0xdd8], R4 ;  /* 0x000dd80401007387 */ /* 0x0001e20000100800 */
[----:B------:R-:W-:-:S02]  /*110a0*/  IMAD R24, R24, UR5, RZ ;  /* 0x0000000518187c24 */ /* 0x000fc4000f8e02ff */
[----:B------:R-:W-:Y:S01]  /*110b0*/  IMAD R25, R25, UR5, RZ ;  /* 0x0000000519197c24 */ /* 0x000fe2000f8e02ff */
[----:B------:R-:W-:Y:S04]  /*110c0*/  STL [R1+0xddc], R5 ;  /* 0x000ddc0501007387 */ /* 0x000fe80000100800 */
[----:B------:R-:W-:Y:S04]  /*110d0*/  STL [R1+0xde0], R16 ;  /* 0x000de01001007387 */ /* 0x000fe80000100800 */
[----:B------:R-:W-:Y:S04]  /*110e0*/  STL [R1+0xde4], R18 ;  /* 0x000de41201007387 */ /* 0x000fe80000100800 */
[----:B------:R-:W-:Y:S04]  /*110f0*/  STL [R1+0xde8], R22 ;  /* 0x000de81601007387 */ /* 0x000fe80000100800 */
[----:B------:R-:W-:Y:S04]  /*11100*/  STL [R1+0xdec], R23 ;  /* 0x000dec1701007387 */ /* 0x000fe80000100800 */
[----:B------:R-:W-:Y:S04]  /*11110*/  STL [R1+0xdf0], R24 ;  /* 0x000df01801007387 */ /* 0x000fe80000100800 */
[----:B------:R-:W-:Y:S01]  /*11120*/  STL [R1+0xdf4], R25 ;  /* 0x000df41901007387 */ /* 0x000fe20000100800 */
[----:B--2---:R-:W-:-:S02]  /*11130*/  IMAD R26, R26, UR5, RZ ;  /* 0x000000051a1a7c24 */ /* 0x004fc4000f8e02ff */
[----:B------:R-:W-:-:S03]  /*11140*/  IMAD R27, R27, UR5, RZ ;  /* 0x000000051b1b7c24 */ /* 0x000fc6000f8e02ff */
[----:B------:R-:W-:Y:S01]  /*11150*/  STL [R1+0xdf8], R26 ;  /* 0x000df81a01007387 */ /* 0x000fe20000100800 */
[----:B------:R-:W-:-:S03]  /*11160*/  IMAD R28, R28, UR5, RZ ;  /* 0x000000051c1c7c24 */ /* 0x000fc6000f8e02ff */
[----:B------:R-:W-:Y:S04]  /*11170*/  STL [R1+0xdfc], R27 ;  /* 0x000dfc1b01007387 */ /* 0x000fe80000100800 */
[----:B------:R-:W-:Y:S01]  /*11180*/  STL [R1+0xe00], R28 ;  /* 0x000e001c01007387 */ /* 0x000fe20000100800 */
[----:B----4-:R-:W-:Y:S02]  /*11190*/  IMAD R29, R10, UR5, RZ ;  /* 0x000000050a1d7c24 */ /* 0x010fe4000f8e02ff */
[----:B---3--:R-:W-:-:S03]  /*111a0*/  IMAD R3, R9, UR5, RZ ;  /* 0x0000000509037c24 */ /* 0x008fc6000f8e02ff */
[----:B------:R-:W-:Y:S01]  /*111b0*/  STL [R1+0xe04], R29 ;  /* 0x000e041d01007387 */ /* 0x000fe20000100800 */
[----:B------:R-:W-:-:S03]  /*111c0*/  IMAD R2, R6, UR5, RZ ;  /* 0x0000000506027c24 */ /* 0x000fc6000f8e02ff */
[----:B------:R2:W-:Y:S01]  /*111d0*/  STL [R1], R3 ;  /* 0x0000000301007387 */ /* 0x0005e20000100800 */
[----:B0-----:R-:W-:-:S03]  /*111e0*/  IMAD R4, R19, UR5, RZ ;  /* 0x0000000513047c24 */ /* 0x001fc6000f8e02ff */
[----:B------:R0:W-:Y:S01]  /*111f0*/  STL [R1+0x8], R2 ;  /* 0x0000080201007387 */ /* 0x0001e20000100800 */
[----:B--2---:R-:W-:-:S03]  /*11200*/  IMAD R3, R17, UR5, RZ ;  /* 0x0000000511037c24 */ /* 0x004fc6000f8e02ff */
[----:B------:R2:W-:Y:S01]  /*11210*/  STL [R1+0x10], R4 ;  /* 0x0000100401007387 */ /* 0x0005e20000100800 */
[----:B0-----:R-:W-:-:S03]  /*11220*/  IMAD R2, R15, UR5, RZ ;  /* 0x000000050f027c24 */ /* 0x001fc6000f8e02ff */
[----:B------:R0:W-:Y:S01]  /*11230*/  STL [R1+0x1c], R3 ;  /* 0x00001c0301007387 */ /* 0x0001e20000100800 */
[----:B--2---:R-:W-:-:S03]  /*11240*/  IMAD R4, R20, UR5, RZ ;  /* 0x0000000514047c24 */ /* 0x004fc6000f8e02ff */
[----:B------:R2:W-:Y:S01]  /*11250*/  STL [R1+0x24], R2 ;  /* 0x0000240201007387 */ /* 0x0005e20000100800 */
[----:B0-----:R-:W-:-:S03]  /*11260*/  IMAD R3, R14, UR5, RZ ;  /* 0x000000050e037c24 */ /* 0x001fc6000f8e02ff */
[----:B------:R-:W-:Y:S04]  /*11270*/  STL [R1+0x2c], R4 ;  /* 0x00002c0401007387 */ /* 0x000fe80000100800 */
[----:B------:R-:W-:Y:S04]  /*11280*/  STL [R1+0x34], R3 ;  /* 0x0000340301007387 */ /* 0x000fe80000100800 */
[----:B------:R-:W3:Y:S01]  /*11290*/  LDL.LU R29, [R1+0x10c] ;  /* 0x00010c00011d7983 */ /* 0x000ee20000300800 */
[----:B--2---:R-:W-:Y:S02]  /*112a0*/  IMAD R2, R7, UR5, RZ ;  /* 0x0000000507027c24 */ /* 0x004fe4000f8e02ff */
[----:B-----5:R-:W-:-:S03]  /*112b0*/  IMAD R0, R0, UR5, RZ ;  /* 0x0000000500007c24 */ /* 0x020fc6000f8e02ff */
[----:B------:R-:W-:Y:S04]  /*112c0*/  STL [R1+0x44], R2 ;  /* 0x0000440201007387 */ /* 0x000fe80000100800 */
[----:B---3--:R0:W-:Y:S04]  /*112d0*/  STL [R1+0xe38], R29 ;  /* 0x000e381d01007387 */ /* 0x0081e80000100800 */
[----:B------:R-:W-:Y:S04]  /*112e0*/  STL [R1+0x4c], R0 ;  /* 0x00004c0001007387 */ /* 0x000fe80000100800 */
[----:B0-----:R-:W2:Y:S04]  /*112f0*/  LDL.LU R29, [R1+0x108] ;  /* 0x00010800011d7983 */ /* 0x001ea80000300800 */
[----:B--2---:R0:W-:Y:S04]  /*11300*/  STL [R1+0xe3c], R29 ;  /* 0x000e3c1d01007387 */ /* 0x0041e80000100800 */
[----:B0-----:R-:W2:Y:S04]  /*11310*/  LDL.LU R29, [R1+0x100] ;  /* 0x00010000011d7983 */ /* 0x001ea80000300800 */
        /* <DEDUP_REMOVED lines=28> */
[----:B--2---:R-:W-:-:S05]  /*114e0*/  IMAD R29, R29, UR5, RZ ;  /* 0x000000051d1d7c24 */ /* 0x004fca000f8e02ff */
[----:B------:R0:W-:Y:S04]  /*114f0*/  STL [R1+0x50], R29 ;  /* 0x0000501d01007387 */ /* 0x0001e80000100800 */
[----:B0-----:R-:W2:Y:S02]  /*11500*/  LDL.LU R29, [R1+0xe3c] ;  /* 0x000e3c00011d7983 */ /* 0x001ea40000300800 */
[----:B--2---:R-:W-:-:S05]  /*11510*/  IMAD R29, R29, UR5, RZ ;  /* 0x000000051d1d7c24 */ /* 0x004fca000f8e02ff */
[----:B------:R0:W-:Y:S04]  /*11520*/  STL [R1+0x5c], R29 ;  /* 0x00005c1d01007387 */ /* 0x0001e80000100800 */
[----:B0-----:R-:W2:Y:S01]  /*11530*/  LDL.LU R29, [R1+0xe38] ;  /* 0x000e3800011d7983 */ /* 0x001ea20000300800 */
[----:B---3--:R-:W-:Y:S02]  /*11540*/  IMAD R28, R28, UR5, RZ ;  /* 0x000000051c1c7c24 */ /* 0x008fe4000f8e02ff */
[----:B--2---:R-:W-:-:S05]  /*11550*/  IMAD R29, R29, UR5, RZ ;  /* 0x000000051d1d7c24 */ /* 0x004fca000f8e02ff */
[----:B------:R4:W-:Y:S04]  /*11560*/  STL [R1+0x64], R29 ;  /* 0x0000641d01007387 */ /* 0x0009e80000100800 */
[----:B------:R5:W-:Y:S01]  /*11570*/  STL [R1+0x68], R28 ;  /* 0x0000681c01007387 */ /* 0x000be20000100800 */
[----:B----4-:R-:W-:Y:S02]  /*11580*/  IMAD R29, R27, UR5, RZ ;  /* 0x000000051b1d7c24 */ /* 0x010fe4000f8e02ff */
[----:B------:R-:W-:Y:S02]  /*11590*/  IMAD R27, R25, UR5, RZ ;  /* 0x00000005191b7c24 */ /* 0x000fe4000f8e02ff */
[----:B-----5:R-:W-:Y:S02]  /*115a0*/  IMAD R28, R26, UR5, RZ ;  /* 0x000000051a1c7c24 */ /* 0x020fe4000f8e02ff */
[----:B------:R-:W-:Y:S01]  /*115b0*/  IMAD R26, R24, UR5, RZ ;  /* 0x00000005181a7c24 */ /* 0x000fe2000f8e02ff */
[----:B------:R-:W-:Y:S01]  /*115c0*/  STL [R1+0x6c], R29 ;  /* 0x00006c1d01007387 */ /* 0x000fe20000100800 */
[----:B------:R-:W-:-:S02]  /*115d0*/  IMAD R25, R23, UR5, RZ ;  /* 0x0000000517197c24 */ /* 0x000fc4000f8e02ff */
[----:B------:R-:W-:Y:S01]  /*115e0*/  IMAD R24, R22, UR5, RZ ;  /* 0x0000000516187c24 */ /* 0x000fe2000f8e02ff */
[----:B------:R-:W-:Y:S01]  /*115f0*/  STL [R1+0x70], R28 ;  /* 0x0000701c01007387 */ /* 0x000fe20000100800 */
[----:B------:R-:W-:Y:S02]  /*11600*/  IMAD R23, R18, UR5, RZ ;  /* 0x0000000512177c24 */ /* 0x000fe4000f8e02ff */
[----:B------:R-:W-:Y:S01]  /*11610*/  IMAD R22, R16, UR5, RZ ;  /* 0x0000000510167c24 */ /* 0x000fe2000f8e02ff */
[----:B------:R-:W-:Y:S01]  /*11620*/  STL [R1+0x78], R27 ;  /* 0x0000781b01007387 */ /* 0x000fe20000100800 */
[----:B------:R-:W-:Y:S02]  /*11630*/  IMAD R18, R5, UR5, RZ ;  /* 0x0000000505127c24 */ /* 0x000fe4000f8e02ff */
[----:B------:R-:W-:Y:S01]  /*11640*/  IMAD R16, R4, UR5, RZ ;  /* 0x0000000504107c24 */ /* 0x000fe2000f8e02ff */
[----:B------:R-:W-:Y:S01]  /*11650*/  STL [R1+0xd4], R26 ;  /* 0x0000d41a01007387 */ /* 0x000fe20000100800 */
[----:B------:R-:W-:-:S03]  /*11660*/  IMAD R5, R3, UR5, RZ ;  /* 0x0000000503057c24 */ /* 0x000fc6000f8e02ff */
[----:B------:R-:W-:Y:S01]  /*11670*/  STL [R1+0xd8], R25 ;  /* 0x0000d81901007387 */ /* 0x000fe20000100800 */
[----:B------:R-:W-:-:S03]  /*11680*/  IMAD R4, R8, UR5, RZ ;  /* 0x0000000508047c24 */ /* 0x000fc6000f8e02ff */
[----:B------:R-:W-:Y:S01]  /*11690*/  STL [R1+0xdc], R24 ;  /* 0x0000dc1801007387 */ /* 0x000fe20000100800 */
[----:B------:R-:W-:-:S03]  /*116a0*/  IMAD R3, R2, UR5, RZ ;  /* 0x0000000502037c24 */ /* 0x000fc6000f8e02ff */
[----:B------:R-:W-:Y:S04]  /*116b0*/  STL [R1+0xf0], R23 ;  /* 0x0000f01701007387 */ /* 0x000fe80000100800 */
[----:B------:R-:W-:Y:S01]  /*116c0*/  STL [R1+0xf4], R22 ;  /* 0x0000f41601007387 */ /* 0x000fe20000100800 */
[----:B------:R-:W-:-:S03]  /*116d0*/  IMAD R2, R13, UR5, RZ ;  /* 0x000000050d027c24 */ /* 0x000fc6000f8e02ff */
[----:B------:R-:W-:Y:S04]  /*116e0*/  STL [R1+0xf8], R18 ;  /* 0x0000f81201007387 */ /* 0x000fe80000100800 */
[----:B------:R-:W-:Y:S04]  /*116f0*/  STL [R1+0xfc], R16 ;  /* 0x0000fc1001007387 */ /* 0x000fe80000100800 */
[----:B------:R-:W-:Y:S04]  /*11700*/  STL [R1+0x100], R5 ;  /* 0x0001000501007387 */ /* 0x000fe80000100800 */
[----:B------:R0:W-:Y:S04]  /*11710*/  STL [R1+0x108], R4 ;  /* 0x0001080401007387 */ /* 0x0001e80000100800 */
[----:B------:R2:W-:Y:S01]  /*11720*/  STL [R1+0x10c], R3 ;  /* 0x00010c0301007387 */ /* 0x0005e20000100800 */
[----:B0-----:R-:W-:-:S03]  /*11730*/  IMAD R4, R12, UR5, RZ ;  /* 0x000000050c047c24 */ /* 0x001fc6000f8e02ff */
[----:B------:R0:W-:Y:S01]  /*11740*/  STL [R1+0x110], R2 ;  /* 0x0001100201007387 */ /* 0x0001e20000100800 */
[----:B--2---:R-:W-:-:S03]  /*11750*/  IMAD R3, R11, UR5, RZ ;  /* 0x000000050b037c24 */ /* 0x004fc6000f8e02ff */
[----:B------:R2:W-:Y:S04]  /*11760*/  STL [R1+0x114], R4 ;  /* 0x0001140401007387 */ /* 0x0005e80000100800 */
[----:B------:R3:W-:Y:S01]  /*11770*/  STL [R1+0x118], R3 ;  /* 0x0001180301007387 */ /* 0x0007e20000100800 */
[----:B0-----:R-:W-:Y:S02]  /*11780*/  IMAD R2, R21, UR5, RZ ;  /* 0x0000000515027c24 */ /* 0x001fe4000f8e02ff */
[----:B--2---:R-:W-:-:S03]  /*11790*/  IMAD R4, R10, UR5, RZ ;  /* 0x000000050a047c24 */ /* 0x004fc6000f8e02ff */
[----:B------:R0:W-:Y:S01]  /*117a0*/  STL [R1+0x11c], R2 ;  /* 0x00011c0201007387 */ /* 0x0001e20000100800 */
[----:B---3--:R-:W-:-:S03]  /*117b0*/  IMAD R3, R9, UR5, RZ ;  /* 0x0000000509037c24 */ /* 0x008fc6000f8e02ff */
        /* <DEDUP_REMOVED lines=12> */
[----:B------:R-:W-:Y:S04]  /*11880*/  STL [R1+0x13c], R4 ;  /* 0x00013c0401007387 */ /* 0x000fe80000100800 */
[----:B------:R-:W-:Y:S04]  /*11890*/  STL [R1+0x140], R3 ;  /* 0x0001400301007387 */ /* 0x000fe80000100800 */
[----:B------:R-:W2:Y:S01]  /*118a0*/  LDL.LU R29, [R1+0x204] ;  /* 0x00020400011d7983 */ /* 0x000ea20000300800 */
[----:B0-----:R-:W-:Y:S02]  /*118b0*/  IMAD R2, R7, UR5, RZ ;  /* 0x0000000507027c24 */ /* 0x001fe4000f8e02ff */
[----:B------:R-:W-:-:S03]  /*118c0*/  IMAD R0, R0, UR5, RZ ;  /* 0x0000000500007c24 */ /* 0x000fc6000f8e02ff */
[----:B------:R-:W-:Y:S04]  /*118d0*/  STL [R1+0x144], R2 ;  /* 0x0001440201007387 */ /* 0x000fe80000100800 */
[----:B--2---:R0:W-:Y:S04]  /*118e0*/  STL [R1+0xe30], R29 ;  /* 0x000e301d01007387 */ /* 0x0041e80000100800 */
        /* <DEDUP_REMOVED lines=524> */
[----:B----4-:R-:W-:Y:S02]  /*139b0*/  IMAD R27, R27, UR5, RZ ;  /* 0x000000051b1b7c24 */ /* 0x010fe4000f8e02ff */
[----:B-----5:R-:W-:Y:S02]  /*139c0*/  IMAD R26, R26, UR5, RZ ;  /* 0x000000051a1a7c24 */ /* 0x020fe4000f8e02ff */
[----:B------:R-:W-:-:S02]  /*139d0*/  IMAD R25, R25, UR5, RZ ;  /* 0x0000000519197c24 */ /* 0x000fc4000f8e02ff */
[----:B------:R-:W-:Y:S02]  /*139e0*/  IMAD R24, R24, UR5, RZ ;  /* 0x0000000518187c24 */ /* 0x000fe4000f8e02ff */
[----:B------:R-:W-:Y:S02]  /*139f0*/  IMAD R23, R23, UR5, RZ ;  /* 0x0000000517177c24 */ /* 0x000fe4000f8e02ff */
[----:B------:R-:W-:Y:S02]  /*13a00*/  IMAD R22, R22, UR5, RZ ;  /* 0x0000000516167c24 */ /* 0x000fe4000f8e02ff */
[----:B------:R-:W-:Y:S02]  /*13a10*/  IMAD R18, R18, UR5, RZ ;  /* 0x0000000512127c24 */ /* 0x000fe4000f8e02ff */
[----:B------:R-:W-:Y:S02]  /*13a20*/  IMAD R16, R16, UR5, RZ ;  /* 0x0000000510107c24 */ /* 0x000fe4000f8e02ff */
        /* <DEDUP_REMOVED lines=19> */
[----:B--2---:R-:W-:-:S05]  /*13b60*/  IMAD R29, R29, UR5, RZ ;  /* 0x000000051d1d7c24 */ /* 0x004fca000f8e02ff */
[----:B------:R0:W-:Y:S04]  /*13b70*/  STL [R1+0xc0], R29 ;  /* 0x0000c01d01007387 */ /* 0x0001e80000100800 */
[----:B0-----:R-:W2:Y:S04]  /*13b80*/  LDL.LU R29, [R1+0xe04] ;  /* 0x000e0400011d7983 */ /* 0x001ea80000300800 */
[----:B------:R0:W-:Y:S04]  /*13b90*/  STL [R1+0xbc], R28 ;  /* 0x0000bc1c01007387 */ /* 0x0001e80000100800 */
[----:B0-----:R-:W3:Y:S04]  /*13ba0*/  LDL.LU R28, [R1+0xe00] ;  /* 0x000e0000011c7983 */ /* 0x001ee80000300800 */
[----:B------:R0:W-:Y:S04]  /*13bb0*/  STL [R1+0xb8], R27 ;  /* 0x0000b81b01007387 */ /* 0x0001e80000100800 */
[----:B0-----:R-:W4:Y:S04]  /*13bc0*/  LDL.LU R27, [R1+0xdfc] ;  /* 0x000dfc00011b7983 */ /* 0x001f280000300800 */
[----:B------:R0:W-:Y:S04]  /*13bd0*/  STL [R1+0xb4], R26 ;  /* 0x0000b41a01007387 */ /* 0x0001e80000100800 */
[----:B0-----:R-:W5:Y:S04]  /*13be0*/  LDL.LU R26, [R1+0xdf8] ;  /* 0x000df800011a7983 */ /* 0x001f680000300800 */
[----:B------:R0:W-:Y:S04]  /*13bf0*/  STL [R1+0xb0], R25 ;  /* 0x0000b01901007387 */ /* 0x0001e80000100800 */
[----:B0-----:R-:W2:Y:S04]  /*13c00*/  LDL.LU R25, [R1+0xdf4] ;  /* 0x000df40001197983 */ /* 0x001ea80000300800 */
        /* <DEDUP_REMOVED lines=47> */
[----:B0-----:R-:W2:Y:S02]  /*13f00*/  LDL.LU R0, [R1+0xd94] ;  /* 0x000d940001007983 */ /* 0x001ea40000300800 */
[----:B--2---:R-:W-:-:S05]  /*13f10*/  IMAD R0, R0, UR5, RZ ;  /* 0x0000000500007c24 */ /* 0x004fca000f8e02ff */
[----:B------:R0:W-:Y:S04]  /*13f20*/  STL [R1+0x398], R0 ;  /* 0x0003980001007387 */ /* 0x0001e80000100800 */
[----:B0-----:R-:W2:Y:S02]  /*13f30*/  LDL.LU R0, [R1+0xd90] ;  /* 0x000d900001007983 */ /* 0x001ea40000300800 */
[----:B--2---:R-:W-:-:S05]  /*13f40*/  IMAD R0, R0, UR4, RZ ;  /* 0x0000000400007c24 */ /* 0x004fca000f8e02ff */
[----:B------:R0:W-:Y:S04]  /*13f50*/  STL [R1+0x18], R0 ;  /* 0x0000180001007387 */ /* 0x0001e80000100800 */
[----:B0-----:R-:W2:Y:S02]  /*13f60*/  LDL.LU R0, [R1+0x14] ;  /* 0x0000140001007983 */ /* 0x001ea40000300800 */
[----:B--2---:R-:W-:-:S05]  /*13f70*/  IMAD R0, R0, UR5, RZ ;  /* 0x0000000500007c24 */ /* 0x004fca000f8e02ff */
[----:B------:R0:W-:Y:S04]  /*13f80*/  STL [R1+0xd68], R0 ;  /* 0x000d680001007387 */ /* 0x0001e80000100800 */
[----:B0-----:R-:W2:Y:S01]  /*13f90*/  LDL.LU R0, [R1+0xc] ;  /* 0x00000c0001007983 */ /* 0x001ea20000300800 */
[----:B------:R-:W-:Y:S02]  /*13fa0*/  IMAD R14, R14, UR5, RZ ;  /* 0x000000050e0e7c24 */ /* 0x000fe4000f8e02ff */
[----:B------:R-:W-:Y:S02]  /*13fb0*/  IMAD R20, R20, UR5, RZ ;  /* 0x0000000514147c24 */ /* 0x000fe4000f8e02ff */
[----:B--2---:R-:W-:-:S05]  /*13fc0*/  IMAD R0, R0, UR5, RZ ;  /* 0x0000000500007c24 */ /* 0x004fca000f8e02ff */
[----:B------:R0:W-:Y:S02]  /*13fd0*/  STL [R1+0xc], R0 ;  /* 0x00000c0001007387 */ /* 0x0001e40000100800 */
[----:B0-----:R-:W-:Y:S02]  /*13fe0*/  IMAD R0, R7, UR5, RZ ;  /* 0x0000000507007c24 */ /* 0x001fe4000f8e02ff */
[----:B------:R-:W2:Y:S01]  /*13ff0*/  LDL.LU R7, [R1+0xd8c] ;  /* 0x000d8c0001077983 */ /* 0x000ea20000300800 */
        /* <DEDUP_REMOVED lines=9> */
[----:B------:R-:W-:Y:S04]  /*14090*/  STL [R1+0xd74], R15 ;  /* 0x000d740f01007387 */ /* 0x000fe80000100800 */
[----:B------:R-:W-:Y:S04]  /*140a0*/  STL [R1+0xd78], R17 ;  /* 0x000d781101007387 */ /* 0x000fe80000100800 */
[----:B------:R-:W-:Y:S04]  /*140b0*/  STL [R1+0xd7c], R19 ;  /* 0x000d7c1301007387 */ /* 0x000fe80000100800 */
[----:B------:R-:W-:Y:S04]  /*140c0*/  STL [R1+0xd80], R6 ;  /* 0x000d800601007387 */ /* 0x000fe80000100800 */
[----:B------:R-:W-:Y:S04]  /*140d0*/  STL [R1+0xd84], R9 ;  /* 0x000d840901007387 */ /* 0x000fe80000100800 */
[----:B------:R0:W-:Y:S04]  /*140e0*/  STL [R1+0xd88], R10 ;  /* 0x000d880a01007387 */ /* 0x0001e80000100800 */
[----:B0-----:R-:W3:Y:S01]  /*140f0*/  LDL.LU R10, [R1] ;  /* 0x00000000010a7983 */ /* 0x001ee20000300800 */
[----:B--2---:R-:W-:-:S02]  /*14100*/  IADD3 R9, P3, PT, R3, R7, RZ ;  /* 0x0000000703097210 */ /* 0x004fc40007f7e0ff */
[-C--:B------:R-:W-:Y:S02]  /*14110*/  IADD3 R6, P2, PT, R4, R7.reuse, RZ ;  /* 0x0000000704067210 */ /* 0x080fe40007f5e0ff */
[-C--:B------:R-:W-:Y:S01]  /*14120*/  IADD3 R0, P1, PT, R5, R7.reuse, RZ ;  /* 0x0000000705007210 */ /* 0x080fe20007f3e0ff */
[----:B------:R0:W-:Y:S04]  /*14130*/  STL [R1+0xd24], R9 ;  /* 0x000d240901007387 */ /* 0x0001e80000100800 */
[----:B------:R2:W-:Y:S01]  /*14140*/  STL [R1+0xd28], R6 ;  /* 0x000d280601007387 */ /* 0x0005e20000100800 */
[----:B0-----:R-:W-:-:S03]  /*14150*/  IADD3 R9, P0, PT, R16, R7, RZ ;  /* 0x0000000710097210 */ /* 0x001fc60007f1e0ff */
[----:B------:R0:W-:Y:S01]  /*14160*/  STL [R1+0xd2c], R0 ;  /* 0x000d2c0001007387 */ /* 0x0001e20000100800 */
[----:B--2---:R-:W-:-:S03]  /*14170*/  IADD3 R6, P4, PT, R18, R7, RZ ;  /* 0x0000000712067210 */ /* 0x004fc60007f9e0ff */
[----:B------:R2:W-:Y:S01]  /*14180*/  STL [R1+0xd30], R9 ;  /* 0x000d300901007387 */ /* 0x0005e20000100800 */
[----:B0-----:R-:W-:-:S03]  /*14190*/  IADD3 R0, P6, PT, R22, R7, RZ ;  /* 0x0000000716007210 */ /* 0x001fc60007fde0ff */
[----:B--2---:R-:W2:Y:S04]  /*141a0*/  LDL.LU R9, [R1+0x1c] ;  /* 0x00001c0001097983 */ /* 0x004ea80000300800 */
[----:B------:R0:W-:Y:S04]  /*141b0*/  STL [R1+0xd34], R6 ;  /* 0x000d340601007387 */ /* 0x0001e80000100800 */
[----:B------:R1:W-:Y:S01]  /*141c0*/  STL [R1+0xd38], R0 ;  /* 0x000d380001007387 */ /* 0x0003e20000100800 */
[----:B0-----:R-:W-:Y:S02]  /*141d0*/  IADD3 R6, P5, PT, R23, R7, RZ ;  /* 0x0000000717067210 */ /* 0x001fe40007fbe0ff */
[----:B-1----:R-:W-:-:S02]  /*141e0*/  LEA.HI.X.SX32 R0, R3, R8, 0x1, P3 ;  /* 0x0000000803007211 */ /* 0x002fc400018f0eff */
[----:B------:R-:W2:Y:S04]  /*141f0*/  LDL.LU R3, [R1+0x10] ;  /* 0x0000100001037983 */ /* 0x000ea80000300800 */
[----:B------:R0:W-:Y:S04]  /*14200*/  STL [R1+0xd3c], R6 ;  /* 0x000d3c0601007387 */ /* 0x0001e80000100800 */
[----:B0-----:R-:W2:Y:S04]  /*14210*/  LDL.LU R6, [R1+0x24] ;  /* 0x0000240001067983 */ /* 0x001ea80000300800 */
[----:B------:R0:W-:Y:S02]  /*14220*/  STL [R1+0xd1c], R0 ;  /* 0x000d1c0001007387 */ /* 0x0001e40000100800 */
[----:B0-----:R-:W-:-:S02]  /*14230*/  LEA.HI.X.SX32 R0, R4, R8, 0x1, P2 ;  /* 0x0000000804007211 */ /* 0x001fc400010f0eff */
[----:B------:R-:W2:Y:S01]  /*14240*/  LDL.LU R4, [R1+0x8] ;  /* 0x0000080001047983 */ /* 0x000ea20000300800 */
[----:B------:R-:W-:-:S05]  /*14250*/  IADD3 R14, P3, PT, R24, R7, RZ ;  /* 0x00000007180e7210 */ /* 0x000fca0007f7e0ff */
[----:B------:R0:W-:Y:S04]  /*14260*/  STL [R1+0xd20], R14 ;  /* 0x000d200e01007387 */ /* 0x0001e80000100800 */
[----:B------:R-:W2:Y:S04]  /*14270*/  LDL.LU R19, [R1+0x2c] ;  /* 0x00002c0001137983 */ /* 0x000ea80000300800 */
[----:B------:R1:W-:Y:S04]  /*14280*/  STL [R1+0xd14], R0 ;  /* 0x000d140001007387 */ /* 0x0003e80000100800 */
[----:B------:R-:W2:Y:S01]  /*14290*/  LDL.LU R17, [R1+0x34] ;  /* 0x0000340001117983 */ /* 0x000ea20000300800 */
[----:B0-----:R-:W-:-:S02]  /*142a0*/  IADD3 R14, P2, PT, R25, R7, RZ ;  /* 0x00000007190e7210 */ /* 0x001fc40007f5e0ff */
[----:B-1----:R-:W-:-:S03]  /*142b0*/  LEA.HI.X.SX32 R0, R5, R8, 0x1, P1 ;  /* 0x0000000805007211 */ /* 0x002fc600008f0eff */
[----:B------:R-:W-:Y:S01]  /*142c0*/  STL [R1+0xd18], R14 ;  /* 0x000d180e01007387 */ /* 0x000fe20000100800 */
[----:B-----5:R-:W-:-:S03]  /*142d0*/  IADD3 R5, P1, PT, R26, R7, RZ ;  /* 0x000000071a057210 */ /* 0x020fc60007f3e0ff */
[----:B------:R0:W-:Y:S04]  /*142e0*/  STL [R1+0xd0c], R0 ;  /* 0x000d0c0001007387 */ /* 0x0001e80000100800 */
[----:B------:R-:W5:Y:S01]  /*142f0*/  LDL.LU R15, [R1+0x44] ;  /* 0x00004400010f7983 */ /* 0x000f620000300800 */
[----:B0-----:R-:W-:-:S03]  /*14300*/  LEA.HI.X.SX32 R0, R16, R8, 0x1, P0 ;  /* 0x0000000810007211 */ /* 0x001fc600000f0eff */
[----:B------:R4:W-:Y:S04]  /*14310*/  STL [R1+0xd10], R5 ;  /* 0x000d100501007387 */ /* 0x0009e80000100800 */
[----:B------:R0:W-:Y:S04]  /*14320*/  STL [R1+0xd04], R0 ;  /* 0x000d040001007387 */ /* 0x0001e80000100800 */
[----:B------:R-:W5:Y:S01]  /*14330*/  LDL.LU R20, [R1+0x4c] ;  /* 0x00004c0001147983 */ /* 0x000f620000300800 */
[----:B----4-:R-:W-:Y:S02]  /*14340*/  IADD3 R5, P0, PT, R27, R7, RZ ;  /* 0x000000071b057210 */ /* 0x010fe40007f1e0ff */
[----:B0-----:R-:W-:-:S03]  /*14350*/  LEA.HI.X.SX32 R0, R18, R8, 0x1, P4 ;  /* 0x0000000812007211 */ /* 0x001fc600020f0eff */
[----:B------:R3:W-:Y:S04]  /*14360*/  STL [R1+0xd08], R5 ;  /* 0x000d080501007387 */ /* 0x0007e80000100800 */
[----:B------:R0:W-:Y:S04]  /*14370*/  STL [R1+0xcfc], R0 ;  /* 0x000cfc0001007387 */ /* 0x0001e80000100800 */
[----:B------:R-:W4:Y:S01]  /*14380*/  LDL.LU R14, [R1+0x50] ;  /* 0x00005000010e7983 */ /* 0x000f220000300800 */
[----:B---3--:R-:W-:Y:S02]  /*14390*/  IADD3 R5, P4, PT, R28, R7, RZ ;  /* 0x000000071c057210 */ /* 0x008fe40007f9e0ff */
[----:B0-----:R-:W-:-:S03]  /*143a0*/  LEA.HI.X.SX32 R0, R22, R8, 0x1, P6 ;  /* 0x0000000816007211 */ /* 0x001fc600030f0eff */
[----:B------:R0:W-:Y:S01]  /*143b0*/  STL [R1+0xd00], R5 ;  /* 0x000d000501007387 */ /* 0x0001e20000100800 */
[----:B------:R-:W-:-:S03]  /*143c0*/  IADD3 R16, P6, PT, R29, R7, RZ ;  /* 0x000000071d107210 */ /* 0x000fc60007fde0ff */
[----:B------:R1:W-:Y:S01]  /*143d0*/  STL [R1+0xcf4], R0 ;  /* 0x000cf40001007387 */ /* 0x0003e20000100800 */
[----:B0-----:R-:W-:-:S03]  /*143e0*/  LEA.HI.X.SX32 R5, R23, R8, 0x1, P5 ;  /* 0x0000000817057211 */ /* 0x001fc600028f0eff */
[----:B-1----:R-:W3:Y:S04]  /*143f0*/  LDL.LU R0, [R1+0x5c] ;  /* 0x00005c0001007983 */ /* 0x002ee80000300800 */
[----:B------:R0:W-:Y:S04]  /*14400*/  STL [R1+0xcf8], R16 ;  /* 0x000cf81001007387 */ /* 0x0001e80000100800 */
[----:B------:R1:W-:Y:S04]  /*14410*/  STL [R1+0xcec], R5 ;  /* 0x000cec0501007387 */ /* 0x0003e80000100800 */
[----:B------:R-:W3:Y:S01]  /*14420*/  LDL.LU R23, [R1+0x64] ;  /* 0x0000640001177983 */ /* 0x000ee20000300800 */
[----:B0-----:R-:W-:-:S02]  /*14430*/  IADD3 R16, P5, PT, R10, R7, RZ ;  /* 0x000000070a107210 */ /* 0x001fc40007fbe0ff */
[----:B-1----:R-:W-:-:S03]  /*14440*/  LEA.HI.X.SX32 R5, R24, R8, 0x1, P3 ;  /* 0x0000000818057211 */ /* 0x002fc600018f0eff */
[----:B------:R-:W-:Y:S04]  /*14450*/  STL [R1+0xcf0], R16 ;  /* 0x000cf01001007387 */ /* 0x000fe80000100800 */
[----:B------:R0:W-:Y:S04]  /*14460*/  STL [R1+0xce4], R5 ;  /* 0x000ce40501007387 */ /* 0x0001e80000100800 */
[----:B------:R-:W3:Y:S01]  /*14470*/  LDL.LU R22, [R1+0x68] ;  /* 0x0000680001167983 */ /* 0x000ee20000300800 */
[----:B0-----:R-:W-:Y:S02]  /*14480*/  LEA.HI.X.SX32 R5, R25, R8, 0x1, P2 ;  /* 0x0000000819057211 */ /* 0x001fe400010f0eff */
[----:B--2---:R-:W-:-:S05]  /*14490*/  IADD3 R16, P3, PT, R4, R7, RZ ;  /* 0x0000000704107210 */ /* 0x004fca0007f7e0ff */
[----:B------:R0:W-:Y:S04]  /*144a0*/  STL [R1+0xce8], R16 ;  /* 0x000ce81001007387 */ /* 0x0001e80000100800 */
[----:B------:R1:W-:Y:S04]  /*144b0*/  STL [R1+0xcdc], R5 ;  /* 0x000cdc0501007387 */ /* 0x0003e80000100800 */
[----:B------:R-:W2:Y:S01]  /*144c0*/  LDL.LU R18, [R1+0x6c] ;  /* 0x00006c0001127983 */ /* 0x000ea20000300800 */
[----:B0-----:R-:W-:Y:S02]  /*144d0*/  IADD3 R16, P2, PT, R3, R7, RZ ;  /* 0x0000000703107210 */ /* 0x001fe40007f5e0ff */
[----:B-1----:R-:W-:-:S03]  /*144e0*/  LEA.HI.X.SX32 R5, R26, R8, 0x1, P1 ;  /* 0x000000081a057211 */ /* 0x002fc600008f0eff */
[----:B------:R0:W-:Y:S01]  /*144f0*/  STL [R1+0xce0], R16 ;  /* 0x000ce01001007387 */ /* 0x0001e20000100800 */
[----:B------:R-:W-:-:S03]  /*14500*/  IADD3 R24, P1, PT, R9, R7, RZ ;  /* 0x0000000709187210 */ /* 0x000fc60007f3e0ff */
[----:B------:R1:W-:Y:S04]  /*14510*/  STL [R1+0xcd4], R5 ;  /* 0x000cd40501007387 */ /* 0x0003e80000100800 */
[----:B0-----:R-:W2:Y:S01]  /*14520*/  LDL.LU R16, [R1+0x70] ;  /* 0x0000700001107983 */ /* 0x001ea20000300800 */
[----:B-1----:R-:W-:-:S03]  /*14530*/  LEA.HI.X.SX32 R5, R27, R8, 0x1, P0 ;  /* 0x000000081b057211 */ /* 0x002fc600000f0eff */
[----:B------:R0:W-:Y:S04]  /*14540*/  STL [R1+0xcd8], R24 ;  /* 0x000cd81801007387 */ /* 0x0001e80000100800 */
[----:B------:R1:W-:Y:S04]  /*14550*/  STL [R1+0xccc], R5 ;  /* 0x000ccc0501007387 */ /* 0x0003e80000100800 */
[----:B0-----:R-:W2:Y:S01]  /*14560*/  LDL.LU R24, [R1+0x78] ;  /* 0x0000780001187983 */ /* 0x001ea20000300800 */
[----:B------:R-:W-:Y:S02]  /*14570*/  IADD3 R25, P0, PT, R6, R7, RZ ;  /* 0x0000000706197210 */ /* 0x000fe40007f1e0ff */
[----:B-1----:R-:W-:-:S03]  /*14580*/  LEA.HI.X.SX32 R5, R28, R8, 0x1, P4 ;  /* 0x000000081c057211 */ /* 0x002fc600020f0eff */
[----:B------:R-:W-:Y:S04]  /*14590*/  STL [R1+0xcd0], R25 ;  /* 0x000cd01901007387 */ /* 0x000fe80000100800 */
[----:B------:R0:W-:Y:S01]  /*145a0*/  STL [R1+0xcc4], R5 ;  /* 0x000cc40501007387 */ /* 0x0001e20000100800 */
[----:B------:R-:W-:-:S03]  /*145b0*/  IADD3 R26, P4, PT, R19, R7, RZ ;  /* 0x00000007131a7210 */ /* 0x000fc60007f9e0ff */
[----:B0-----:R-:W2:Y:S01]  /*145c0*/  LDL.LU R5, [R1+0xd4] ;  /* 0x0000d40001057983 */ /* 0x001ea20000300800 */
[----:B------:R-:W-:-:S03]  /*145d0*/  LEA.HI.X.SX32 R25, R29, R8, 0x1, P6 ;  /* 0x000000081d197211 */ /* 0x000fc600030f0eff */
[----:B------:R-:W-:Y:S04]  /*145e0*/  STL [R1+0xcc8], R26 ;  /* 0x000cc81a01007387 */ /* 0x000fe80000100800 */
[----:B------:R0:W-:Y:S02]  /*145f0*/  STL [R1+0x560], R25 ;  /* 0x0005601901007387 */ /* 0x0001e40000100800 */
[----:B0-----:R-:W-:Y:S02]  /*14600*/  LEA.HI.X.SX32 R25, R10, R8, 0x1, P5 ;  /* 0x000000080a197211 */ /* 0x001fe400028f0eff */
[----:B------:R-:W2:Y:S01]  /*14610*/  LDL.LU R10, [R1+0xd8] ;  /* 0x0000d800010a7983 */ /* 0x000ea20000300800 */
[----:B------:R-:W-:-:S05]  /*14620*/  IADD3 R26, P6, PT, R17, R7, RZ ;  /* 0x00000007111a7210 */ /* 0x000fca0007fde0ff */
[----:B------:R-:W-:Y:S04]  /*14630*/  STL [R1+0x580], R26 ;  /* 0x0005801a01007387 */ /* 0x000fe80000100800 */
[----:B------:R0:W-:Y:S02]  /*14640*/  STL [R1+0x564], R25 ;  /* 0x0005641901007387 */ /* 0x0001e40000100800 */
[----:B0-----:R-:W-:Y:S02]  /*14650*/  LEA.HI.X.SX32 R25, R4, R8, 0x1, P3 ;  /* 0x0000000804197211 */ /* 0x001fe400018f0eff */
[----:B------:R-:W2:Y:S01]  /*14660*/  LDL.LU R4, [R1+0xdc] ;  /* 0x0000dc0001047983 */ /* 0x000ea20000300800 */
[----:B-----5:R-:W-:-:S05]  /*14670*/  IADD3 R26, P5, PT, R15, R7, RZ ;  /* 0x000000070f1a7210 */ /* 0x020fca0007fbe0ff */
[----:B------:R0:W-:Y:S04]  /*14680*/  STL [R1+0x588], R26 ;  /* 0x0005881a01007387 */ /* 0x0001e80000100800 */
[----:B------:R1:W-:Y:S01]  /*14690*/  STL [R1+0x568], R25 ;  /* 0x0005681901007387 */ /* 0x0003e20000100800 */
[-C--:B0-----:R-:W-:Y:S02]  /*146a0*/  IADD3 R26, P3, PT, R20, R7.reuse, RZ ;  /* 0x00000007141a7210 */ /* 0x081fe40007f7e0ff */
[----:B-1----:R-:W-:Y:S02]  /*146b0*/  LEA.HI.X.SX32 R25, R3, R8, 0x1, P2 ;  /* 0x0000000803197211 */ /* 0x002fe400010f0eff */
[----:B------:R-:W5:Y:S04]  /*146c0*/  LDL.LU R3, [R1+0xf0] ;  /* 0x0000f00001037983 */ /* 0x000f680000300800 */
[----:B------:R4:W-:Y:S04]  /*146d0*/  STL [R1+0x590], R26 ;  /* 0x0005901a01007387 */ /* 0x0009e80000100800 */
[----:B------:R0:W-:Y:S01]  /*146e0*/  STL [R1+0x56c], R25 ;  /* 0x00056c1901007387 */ /* 0x0001e20000100800 */
[----:B----4-:R-:W-:-:S02]  /*146f0*/  IADD3 R26, P2, PT, R14, R7, RZ ;  /* 0x000000070e1a7210 */ /* 0x010fc40007f5e0ff */
[----:B0-----:R-:W-:Y:S02]  /*14700*/  LEA.HI.X.SX32 R25, R9, R8, 0x1, P1 ;  /* 0x0000000809197211 */ /* 0x001fe400008f0eff */
[----:B------:R-:W4:Y:S04]  /*14710*/  LDL.LU R9, [R1+0xf4] ;  /* 0x0000f40001097983 */ /* 0x000f280000300800 */
[----:B------:R3:W-:Y:S04]  /*14720*/  STL [R1+0x598], R26 ;  /* 0x0005981a01007387 */ /* 0x0007e80000100800 */
[----:B------:R0:W-:Y:S01]  /*14730*/  STL [R1+0x570], R25 ;  /* 0x0005701901007387 */ /* 0x0001e20000100800 */
[----:B---3--:R-:W-:-:S02]  /*14740*/  IADD3 R26, P1, PT, R0, R7, RZ ;  /* 0x00000007001a7210 */ /* 0x008fc40007f3e0ff */
[----:B0-----:R-:W-:Y:S02]  /*14750*/  LEA.HI.X.SX32 R25, R6, R8, 0x1, P0 ;  /* 0x0000000806197211 */ /* 0x001fe400000f0eff */
[----:B------:R-:W3:Y:S04]  /*14760*/  LDL.LU R6, [R1+0xf8] ;  /* 0x0000f80001067983 */ /* 0x000ee80000300800 */
[----:B------:R0:W-:Y:S04]  /*14770*/  STL [R1+0x5a0], R26 ;  /* 0x0005a01a01007387 */ /* 0x0001e80000100800 */
[----:B------:R1:W-:Y:S01]  /*14780*/  STL [R1+0x574], R25 ;  /* 0x0005741901007387 */ /* 0x0003e20000100800 */
[----:B0-----:R-:W-:-:S02]  /*14790*/  IADD3 R26, P0, PT, R23, R7, RZ ;  /* 0x00000007171a7210 */ /* 0x001fc40007f1e0ff */
[----:B-1----:R-:W-:Y:S02]  /*147a0*/  LEA.HI.X.SX32 R25, R19, R8, 0x1, P4 ;  /* 0x0000000813197211 */ /* 0x002fe400020f0eff */
[----:B------:R-:W3:Y:S04]  /*147b0*/  LDL.LU R19, [R1+0xfc] ;  /* 0x0000fc0001137983 */ /* 0x000ee80000300800 */
[----:B------:R0:W-:Y:S04]  /*147c0*/  STL [R1+0x5a8], R26 ;  /* 0x0005a81a01007387 */ /* 0x0001e80000100800 */
[----:B------:R1:W-:Y:S01]  /*147d0*/  STL [R1+0x578], R25 ;  /* 0x0005781901007387 */ /* 0x0003e20000100800 */
[----:B0-----:R-:W-:-:S02]  /*147e0*/  IADD3 R26, P4, PT, R22, R7, RZ ;  /* 0x00000007161a7210 */ /* 0x001fc40007f9e0ff */
[-C--:B-1----:R-:W-:Y:S02]  /*147f0*/  LEA.HI.X.SX32 R25, R17, R8.reuse, 0x1, P6 ;  /* 0x0000000811197211 */ /* 0x082fe400030f0eff */
[----:B------:R-:W3:Y:S04]  /*14800*/  LDL.LU R17, [R1+0x100] ;  /* 0x0001000001117983 */ /* 0x000ee80000300800 */
[----:B------:R-:W-:Y:S04]  /*14810*/  STL [R1+0x5b0], R26 ;  /* 0x0005b01a01007387 */ /* 0x000fe80000100800 */
[----:B------:R0:W-:Y:S02]  /*14820*/  STL [R1+0x57c], R25 ;  /* 0x00057c1901007387 */ /* 0x0001e40000100800 */
[----:B0-----:R-:W-:-:S02]  /*14830*/  LEA.HI.X.SX32 R25, R15, R8, 0x1, P5 ;  /* 0x000000080f197211 */ /* 0x001fc400028f0eff */
[----:B------:R-:W3:Y:S01]  /*14840*/  LDL.LU R15, [R1+0x108] ;  /* 0x00010800010f7983 */ /* 0x000ee20000300800 */
[----:B--2---:R-:W-:-:S05]  /*14850*/  IADD3 R26, P6, PT, R18, R7, RZ ;  /* 0x00000007121a7210 */ /* 0x004fca0007fde0ff */
[----:B------:R0:W-:Y:S04]  /*14860*/  STL [R1+0x5b8], R26 ;  /* 0x0005b81a01007387 */ /* 0x0001e80000100800 */
[----:B------:R1:W-:Y:S01]  /*14870*/  STL [R1+0x584], R25 ;  /* 0x0005841901007387 */ /* 0x0003e20000100800 */
[-C--:B0-----:R-:W-:Y:S02]  /*14880*/  IADD3 R26, P5, PT, R16, R7.reuse, RZ ;  /* 0x00000007101a7210 */ /* 0x081fe40007fbe0ff */
[----:B-1----:R-:W-:Y:S02]  /*14890*/  LEA.HI.X.SX32 R25, R20, R8, 0x1, P3 ;  /* 0x0000000814197211 */ /* 0x002fe400018f0eff */
[----:B------:R-:W2:Y:S04]  /*148a0*/  LDL.LU R20, [R1+0x10c] ;  /* 0x00010c0001147983 */ /* 0x000ea80000300800 */
[----:B------:R0:W-:Y:S04]  /*148b0*/  STL [R1+0x5c0], R26 ;  /* 0x0005c01a01007387 */ /* 0x0001e80000100800 */
[----:B------:R1:W-:Y:S01]  /*148c0*/  STL [R1+0x58c], R25 ;  /* 0x00058c1901007387 */ /* 0x0003e20000100800 */
[----:B0-----:R-:W-:-:S02]  /*148d0*/  IADD3 R26, P3, PT, R24, R7, RZ ;  /* 0x00000007181a7210 */ /* 0x001fc40007f7e0ff */
[-C--:B-1----:R-:W-:Y:S02]  /*148e0*/  LEA.HI.X.SX32 R25, R14, R8.reuse, 0x1, P2 ;  /* 0x000000080e197211 */ /* 0x082fe400010f0eff */
[----:B------:R-:W2:Y:S04]  /*148f0*/  LDL.LU R14, [R1+0x110] ;  /* 0x00011000010e7983 */ /* 0x000ea80000300800 */
[----:B------:R-:W-:Y:S04]  /*14900*/  STL [R1+0x5c8], R26 ;  /* 0x0005c81a01007387 */ /* 0x000fe80000100800 */
[----:B------:R0:W-:Y:S02]  /*14910*/  STL [R1+0x594], R25 ;  /* 0x0005941901007387 */ /* 0x0001e40000100800 */
[----:B0-----:R-:W-:-:S02]  /*14920*/  LEA.HI.X.SX32 R25, R0, R8, 0x1, P1 ;  /* 0x0000000800197211 */ /* 0x001fc400008f0eff */
[----:B------:R-:W2:Y:S01]  /*14930*/  LDL.LU R0, [R1+0x114] ;  /* 0x0001140001007983 */ /* 0x000ea20000300800 */
[----:B------:R-:W-:-:S05]  /*14940*/  IADD3 R26, P2, PT, R5, R7, RZ ;  /* 0x00000007051a7210 */ /* 0x000fca0007f5e0ff */
        /* <DEDUP_REMOVED lines=17> */
[-C--:B----4-:R-:W-:Y:S02]  /*14a60*/  IADD3 R26, P6, PT, R9, R7.reuse, RZ ;  /* 0x00000007091a7210 */ /* 0x090fe40007fde0ff */
        /* <DEDUP_REMOVED lines=11> */
[----:B------:R-:W5:Y:S04]  /*14b20*/  LDL.LU R5, [R1+0x12c] ;  /* 0x00012c0001057983 */ /* 0x000f680000300800 */
        /* <DEDUP_REMOVED lines=8> */
[-C--:B-1----:R-:W-:Y:S02]  /*14bb0*/  LEA.HI.X.SX32 R25, R4, R8.reuse, 0x1, P0 ;  /* 0x0000000804197211 */ /* 0x082fe400000f0eff */
[----:B------:R-:W5:Y:S04]  /*14bc0*/  LDL.LU R4, [R1+0x138] ;  /* 0x0001380001047983 */ /* 0x000f680000300800 */
[----:B------:R-:W-:Y:S04]  /*14bd0*/  STL [R1+0x610], R26 ;  /* 0x0006101a01007387 */ /* 0x000fe80000100800 */
[----:B------:R0:W-:Y:S02]  /*14be0*/  STL [R1+0x5dc], R25 ;  /* 0x0005dc1901007387 */ /* 0x0001e40000100800 */
[----:B0-----:R-:W-:-:S02]  /*14bf0*/  LEA.HI.X.SX32 R25, R3, R8, 0x1, P4 ;  /* 0x0000000803197211 */ /* 0x001fc400020f0eff */
[----:B------:R-:W5:Y:S01]  /*14c00*/  LDL.LU R3, [R1+0x13c] ;  /* 0x00013c0001037983 */ /* 0x000f620000300800 */
[----:B--2---:R-:W-:-:S05]  /*14c10*/  IADD3 R26, P0, PT, R20, R7, RZ ;  /* 0x00000007141a7210 */ /* 0x004fca0007f1e0ff */
[----:B------:R-:W-:Y:S04]  /*14c20*/  STL [R1+0x618], R26 ;  /* 0x0006181a01007387 */ /* 0x000fe80000100800 */
[----:B------:R0:W-:Y:S02]  /*14c30*/  STL [R1+0x5e4], R25 ;  /* 0x0005e41901007387 */ /* 0x0001e40000100800 */
[-C--:B0-----:R-:W-:Y:S02]  /*14c40*/  LEA.HI.X.SX32 R25, R9, R8.reuse, 0x1, P6 ;  /* 0x0000000809197211 */ /* 0x081fe400030f0eff */
[----:B------:R-:W-:Y:S01]  /*14c50*/  IADD3 R26, P4, PT, R14, R7, RZ ;  /* 0x000000070e1a7210 */ /* 0x000fe20007f9e0ff */
[----:B------:R-:W2:Y:S04]  /*14c60*/  LDL.LU R9, [R1+0x140] ;  /* 0x0001400001097983 */ /* 0x000ea80000300800 */
[----:B------:R-:W-:Y:S04]  /*14c70*/  STL [R1+0x620], R26 ;  /* 0x0006201a01007387 */ /* 0x000fe80000100800 */
[----:B------:R0:W-:Y:S02]  /*14c80*/  STL [R1+0x5ec], R25 ;  /* 0x0005ec1901007387 */ /* 0x0001e40000100800 */
[----:B0-----:R-:W-:-:S02]  /*14c90*/  LEA.HI.X.SX32 R25, R6, R8, 0x1, P5 ;  /* 0x0000000806197211 */ /* 0x001fc400028f0eff */
[----:B------:R-:W-:Y:S01]  /*14ca0*/  IADD3 R26, P6, PT, R0, R7, RZ ;  /* 0x00000007001a7210 */ /* 0x000fe20007fde0ff */
        /* <DEDUP_REMOVED lines=20> */
[----:B----4-:R-:W-:-:S05]  /*14df0*/  IADD3 R26, P1, PT, R16, R7, RZ ;  /* 0x00000007101a7210 */ /* 0x010fca0007f3e0ff */
[----:B------:R3:W-:Y:S04]  /*14e00*/  STL [R1+0x648], R26 ;  /* 0x0006481a01007387 */ /* 0x0007e80000100800 */
[----:B------:R0:W-:Y:S01]  /*14e10*/  STL [R1+0x614], R25 ;  /* 0x0006141901007387 */ /* 0x0001e20000100800 */
[-C--:B---3--:R-:W-:Y:S02]  /*14e20*/  IADD3 R26, P0, PT, R24, R7.reuse, RZ ;  /* 0x00000007181a7210 */ /* 0x088fe40007f1e0ff */
[----:B0-----:R-:W-:Y:S02]  /*14e30*/  LEA.HI.X.SX32 R25, R14, R8, 0x1, P4 ;  /* 0x000000080e197211 */ /* 0x001fe400020f0eff */
[----:B------:R-:W3:Y:S04]  /*14e40*/  LDL.LU R14, [R1+0x168] ;  /* 0x00016800010e7983 */ /* 0x000ee80000300800 */
[----:B------:R5:W-:Y:S04]  /*14e50*/  STL [R1+0x650], R26 ;  /* 0x0006501a01007387 */ /* 0x000be80000100800 */
[----:B------:R0:W-:Y:S01]  /*14e60*/  STL [R1+0x61c], R25 ;  /* 0x00061c1901007387 */ /* 0x0001e20000100800 */
[----:B-----5:R-:W-:-:S02]  /*14e70*/  IADD3 R26, P4, PT, R5, R7, RZ ;  /* 0x00000007051a7210 */ /* 0x020fc40007f9e0ff */
[----:B0-----:R-:W-:Y:S02]  /*14e80*/  LEA.HI.X.SX32 R25, R0, R8, 0x1, P6 ;  /* 0x0000000800197211 */ /* 0x001fe400030f0eff */
[----:B------:R-:W4:Y:S04]  /*14e90*/  LDL.LU R0, [R1+0x16c] ;  /* 0x00016c0001007983 */ /* 0x000f280000300800 */
        /* <DEDUP_REMOVED lines=49> */
[----:B---3--:R-:W-:-:S05]  /*151b0*/  IADD3 R26, P3, PT, R14, R7, RZ ;  /* 0x000000070e1a7210 */ /* 0x008fca0007f7e0ff */
[----:B------:R-:W-:Y:S04]  /*151c0*/  STL [R1+0x6a8], R26 ;  /* 0x0006a81a01007387 */ /* 0x000fe80000100800 */
[----:B------:R0:W-:Y:S02]  /*151d0*/  STL [R1+0x674], R25 ;  /* 0x0006741901007387 */ /* 0x0001e40000100800 */
[----:B0-----:R-:W-:Y:S02]  /*151e0*/  LEA.HI.X.SX32 R25, R6, R8, 0x1, P1 ;  /* 0x0000000806197211 */ /* 0x001fe400008f0eff */
[-C--:B----4-:R-:W-:Y:S01]  /*151f0*/  IADD3 R26, P2, PT, R0, R7.reuse, RZ ;  /* 0x00000007001a7210 */ /* 0x090fe20007f5e0ff */
        /* <DEDUP_REMOVED lines=59> */
[----:B------:R-:W3:Y:S01]  /*155b0*/  LDL.LU R5, [R1+0x22c] ;  /* 0x00022c0001057983 */ /* 0x000ee20000300800 */
[----:B----4-:R-:W-:-:S05]  /*155c0*/  IADD3 R26, P5, PT, R19, R7, RZ ;  /* 0x00000007131a7210 */ /* 0x010fca0007fbe0ff */
[----:B------:R-:W-:Y:S04]  /*155d0*/  STL [R1+0x710], R26 ;  /* 0x0007101a01007387 */ /* 0x000fe80000100800 */
[----:B------:R0:W-:Y:S02]  /*155e0*/  STL [R1+0x6dc], R25 ;  /* 0x0006dc1901007387 */ /* 0x0001e40000100800 */
[-C--:B0-----:R-:W-:Y:S02]  /*155f0*/  LEA.HI.X.SX32 R25, R10, R8.reuse, 0x1, P2 ;  /* 0x000000080a197211 */ /* 0x081fe400010f0eff */
[----:B-----5:R-:W-:Y:S01]  /*15600*/  IADD3 R26, P3, PT, R17, R7, RZ ;  /* 0x00000007111a7210 */ /* 0x020fe20007f7e0ff */
[----:B------:R-:W4:Y:S04]  /*15610*/  LDL.LU R10, [R1+0x230] ;  /* 0x00023000010a7983 */ /* 0x000f280000300800 */
[----:B------:R-:W-:Y:S04]  /*15620*/  STL [R1+0x718], R26 ;  /* 0x0007181a01007387 */ /* 0x000fe80000100800 */
[----:B------:R0:W-:Y:S02]  /*15630*/  STL [R1+0x6e4], R25 ;  /* 0x0006e41901007387 */ /* 0x0001e40000100800 */
[----:B0-----:R-:W-:-:S02]  /*15640*/  LEA.HI.X.SX32 R25, R4, R8, 0x1, P1 ;  /* 0x0000000804197211 */ /* 0x001fc400008f0eff */
[-C--:B------:R-:W-:Y:S01]  /*15650*/  IADD3 R26, P2, PT, R15, R7.reuse, RZ ;  /* 0x000000070f1a7210 */ /* 0x080fe20007f5e0ff */
        /* <DEDUP_REMOVED lines=59> */
[----:B------:R-:W-:Y:S01]  /*15a10*/  IADD3 R26, P5, PT, R3, R7, RZ ;  /* 0x00000007031a7210 */ /* 0x000fe20007fbe0ff */
[----:B------:R-:W5:Y:S04]  /*15a20*/  LDL.LU R18, [R1+0x2b0] ;  /* 0x0002b00001127983 */ /* 0x000f680000300800 */
        /* <DEDUP_REMOVED lines=63> */
[----:B------:R-:W5:Y:S01]  /*15e20*/  LDL.LU R14, [R1+0x38c] ;  /* 0x00038c00010e7983 */ /* 0x000f620000300800 */
[----:B------:R-:W-:-:S05]  /*15e30*/  IADD3 R26, P6, PT, R24, R7, RZ ;  /* 0x00000007181a7210 */ /* 0x000fca0007fde0ff */
[----:B------:R-:W-:Y:S04]  /*15e40*/  STL [R1+0x7e8], R26 ;  /* 0x0007e81a01007387 */ /* 0x000fe80000100800 */
[----:B------:R0:W-:Y:S02]  /*15e50*/  STL [R1+0x7b4], R25 ;  /* 0x0007b41901007387 */ /* 0x0001e40000100800 */
[-C--:B0-----:R-:W-:Y:S02]  /*15e60*/  LEA.HI.X.SX32 R25, R0, R8.reuse, 0x1, P3 ;  /* 0x0000000800197211 */ /* 0x081fe400018f0eff */
[----:B------:R-:W-:Y:S01]  /*15e70*/  IADD3 R26, P5, PT, R5, R7, RZ ;  /* 0x00000007051a7210 */ /* 0x000fe20007fbe0ff */
        /* <DEDUP_REMOVED lines=357> */
[----:B------:R0:W-:Y:S01]  /*174d0*/  STL [R1+0x9f4], R25 ;  /* 0x0009f41901007387 */ /* 0x0001e20000100800 */
[-C--:B------:R-:W-:Y:S02]  /*174e0*/  LEA.HI.X.SX32 R24, R24, R8.reuse, 0x1, P0 ;  /* 0x0000000818187211 */ /* 0x080fe400000f0eff */
[-C--:B0-----:R-:W-:Y:S02]  /*174f0*/  LEA.HI.X.SX32 R25, R16, R8.reuse, 0x1, P1 ;  /* 0x0000000810197211 */ /* 0x081fe400008f0eff */
[C---:B------:R-:W-:Y:S01]  /*17500*/  IADD3 R26, P2, PT, R9.reuse, R7, RZ ;  /* 0x00000007091a7210 */ /* 0x040fe20007f5e0ff */
[----:B------:R-:W5:Y:S04]  /*17510*/  LDL.LU R16, [R1+0x1bc] ;  /* 0x0001bc0001107983 */ /* 0x000f680000300800 */
[----:B------:R-:W-:Y:S04]  /*17520*/  STL [R1+0xa30], R26 ;  /* 0x000a301a01007387 */ /* 0x000fe80000100800 */
[----:B------:R0:W-:Y:S04]  /*17530*/  STL [R1+0x9fc], R25 ;  /* 0x0009fc1901007387 */ /* 0x0001e80000100800 */
[----:B0-----:R-:W5:Y:S01]  /*17540*/  LDL.LU R25, [R1+0x1b8] ;  /* 0x0001b80001197983 */ /* 0x001f620000300800 */
[----:B------:R-:W-:-:S02]  /*17550*/  LEA.HI.X.SX32 R9, R9, R8, 0x1, P2 ;  /* 0x0000000809097211 */ /* 0x000fc400010f0eff */
        /* <DEDUP_REMOVED lines=22> */
[----:B------:R0:W-:Y:S04]  /*176c0*/  STL [R1+0xa24], R24 ;  /* 0x000a241801007387 */ /* 0x0001e80000100800 */
[----:B0-----:R-:W2:Y:S01]  /*176d0*/  LDL.LU R24, [R1+0x19c] ;  /* 0x00019c0001187983 */ /* 0x001ea20000300800 */
[----:B------:R-:W-:-:S05]  /*176e0*/  IADD3 R26, P3, PT, R14, R7, RZ ;  /* 0x000000070e1a7210 */ /* 0x000fca0007f7e0ff */
[----:B------:R-:W-:Y:S04]  /*176f0*/  STL [R1+0xa60], R26 ;  /* 0x000a601a01007387 */ /* 0x000fe80000100800 */
[----:B------:R0:W-:Y:S04]  /*17700*/  STL [R1+0xa2c], R9 ;  /* 0x000a2c0901007387 */ /* 0x0001e80000100800 */
[----:B0-----:R-:W2:Y:S01]  /*17710*/  LDL.LU R9, [R1+0x198] ;  /* 0x0001980001097983 */ /* 0x001ea20000300800 */
[----:B------:R-:W-:Y:S02]  /*17720*/  LEA.HI.X.SX32 R6, R6, R8, 0x1, P1 ;  /* 0x0000000806067211 */ /* 0x000fe400008f0eff */
[----:B---3--:R-:W-:-:S02]  /*17730*/  IADD3 R26, P2, PT, R0, R7, RZ ;  /* 0x00000007001a7210 */ /* 0x008fc40007f5e0ff */
[----:B------:R-:W-:-:S03]  /*17740*/  LEA.HI.X.SX32 R19, R19, R8, 0x1, P0 ;  /* 0x0000000813137211 */ /* 0x000fc600000f0eff */
[----:B------:R-:W-:Y:S04]  /*17750*/  STL [R1+0xa68], R26 ;  /* 0x000a681a01007387 */ /* 0x000fe80000100800 */
[----:B------:R0:W-:Y:S01]  /*17760*/  STL [R1+0xa34], R6 ;  /* 0x000a340601007387 */ /* 0x0001e20000100800 */
[----:B------:R-:W-:-:S03]  /*17770*/  LEA.HI.X.SX32 R17, R17, R8, 0x1, P4 ;  /* 0x0000000811117211 */ /* 0x000fc600020f0eff */
[----:B0-----:R-:W3:Y:S01]  /*17780*/  LDL.LU R6, [R1+0x194] ;  /* 0x0001940001067983 */ /* 0x001ee20000300800 */
[----:B----4-:R-:W-:-:S05]  /*17790*/  IADD3 R26, P1, PT, R23, R7, RZ ;  /* 0x00000007171a7210 */ /* 0x010fca0007f3e0ff */
[----:B------:R-:W-:Y:S04]  /*177a0*/  STL [R1+0xa70], R26 ;  /* 0x000a701a01007387 */ /* 0x000fe80000100800 */
[----:B------:R0:W-:Y:S01]  /*177b0*/  STL [R1+0xa3c], R19 ;  /* 0x000a3c1301007387 */ /* 0x0001e20000100800 */
[----:B------:R-:W-:-:S03]  /*177c0*/  LEA.HI.X.SX32 R15, R15, R8, 0x1, P6 ;  /* 0x000000080f0f7211 */ /* 0x000fc600030f0eff */
[----:B0-----:R-:W4:Y:S01]  /*177d0*/  LDL.LU R19, [R1+0x190] ;  /* 0x0001900001137983 */ /* 0x001f220000300800 */
[----:B-----5:R-:W-:-:S05]  /*177e0*/  IADD3 R26, P0, PT, R22, R7, RZ ;  /* 0x00000007161a7210 */ /* 0x020fca0007f1e0ff */
[----:B------:R-:W-:Y:S04]  /*177f0*/  STL [R1+0xa78], R26 ;  /* 0x000a781a01007387 */ /* 0x000fe80000100800 */
[----:B------:R0:W-:Y:S04]  /*17800*/  STL [R1+0xa44], R17 ;  /* 0x000a441101007387 */ /* 0x0001e80000100800 */
[----:B0-----:R-:W5:Y:S01]  /*17810*/  LDL.LU R17, [R1+0x18c] ;  /* 0x00018c0001117983 */ /* 0x001f620000300800 */
[----:B------:R-:W-:-:S05]  /*17820*/  IADD3 R26, P4, PT, R18, R7, RZ ;  /* 0x00000007121a7210 */ /* 0x000fca0007f9e0ff */
[----:B------:R-:W-:Y:S04]  /*17830*/  STL [R1+0xa80], R26 ;  /* 0x000a801a01007387 */ /* 0x000fe80000100800 */
[----:B------:R0:W-:Y:S01]  /*17840*/  STL [R1+0xa4c], R15 ;  /* 0x000a4c0f01007387 */ /* 0x0001e20000100800 */
[----:B------:R-:W-:-:S03]  /*17850*/  LEA.HI.X.SX32 R20, R20, R8, 0x1, P5 ;  /* 0x0000000814147211 */ /* 0x000fc600028f0eff */
[----:B0-----:R-:W5:Y:S01]  /*17860*/  LDL.LU R15, [R1+0x188] ;  /* 0x00018800010f7983 */ /* 0x001f620000300800 */
[----:B------:R-:W-:-:S05]  /*17870*/  IADD3 R26, P6, PT, R16, R7, RZ ;  /* 0x00000007101a7210 */ /* 0x000fca0007fde0ff */
[----:B------:R0:W-:Y:S01]  /*17880*/  STL [R1+0xa88], R26 ;  /* 0x000a881a01007387 */ /* 0x0001e20000100800 */
[----:B------:R-:W-:-:S03]  /*17890*/  LEA.HI.X.SX32 R14, R14, R8, 0x1, P3 ;  /* 0x000000080e0e7211 */ /* 0x000fc600018f0eff */
[----:B------:R1:W-:Y:S01]  /*178a0*/  STL [R1+0xa54], R20 ;  /* 0x000a541401007387 */ /* 0x0003e20000100800 */
[-C--:B------:R-:W-:Y:S02]  /*178b0*/  LEA.HI.X.SX32 R0, R0, R8.reuse, 0x1, P2 ;  /* 0x0000000800007211 */ /* 0x080fe400010f0eff */
[----:B0-----:R-:W-:Y:S01]  /*178c0*/  IADD3 R26, P5, PT, R25, R7, RZ ;  /* 0x00000007191a7210 */ /* 0x001fe20007fbe0ff */
[----:B-1----:R-:W5:Y:S04]  /*178d0*/  LDL.LU R20, [R1+0x184] ;  /* 0x0001840001147983 */ /* 0x002f680000300800 */
[----:B------:R-:W-:Y:S04]  /*178e0*/  STL [R1+0xa90], R26 ;  /* 0x000a901a01007387 */ /* 0x000fe80000100800 */
[----:B------:R0:W-:Y:S01]  /*178f0*/  STL [R1+0xa5c], R14 ;  /* 0x000a5c0e01007387 */ /* 0x0001e20000100800 */
[----:B------:R-:W-:-:S03]  /*17900*/  LEA.HI.X.SX32 R27, R23, R8, 0x1, P1 ;  /* 0x00000008171b7211 */ /* 0x000fc600008f0eff */
[----:B0-----:R-:W5:Y:S01]  /*17910*/  LDL.LU R14, [R1+0x180] ;  /* 0x00018000010e7983 */ /* 0x001f620000300800 */
[-C--:B------:R-:W-:Y:S02]  /*17920*/  LEA.HI.X.SX32 R18, R18, R8.reuse, 0x1, P4 ;  /* 0x0000000812127211 */ /* 0x080fe400020f0eff */
[----:B------:R-:W-:Y:S02]  /*17930*/  LEA.HI.X.SX32 R16, R16, R8, 0x1, P6 ;  /* 0x0000000810107211 */ /* 0x000fe400030f0eff */
[----:B--2---:R-:W-:-:S05]  /*17940*/  IADD3 R26, P3, PT, R5, R7, RZ ;  /* 0x00000007051a7210 */ /* 0x004fca0007f7e0ff */
[----:B------:R-:W-:Y:S04]  /*17950*/  STL [R1+0xa98], R26 ;  /* 0x000a981a01007387 */ /* 0x000fe80000100800 */
[----:B------:R0:W-:Y:S04]  /*17960*/  STL [R1+0xa64], R0 ;  /* 0x000a640001007387 */ /* 0x0001e80000100800 */
[----:B0-----:R-:W2:Y:S01]  /*17970*/  LDL.LU R0, [R1+0x17c] ;  /* 0x00017c0001007983 */ /* 0x001ea20000300800 */
[----:B------:R-:W-:-:S05]  /*17980*/  IADD3 R26, P2, PT, R10, R7, RZ ;  /* 0x000000070a1a7210 */ /* 0x000fca0007f5e0ff */
[----:B------:R0:W-:Y:S04]  /*17990*/  STL [R1+0xaa0], R26 ;  /* 0x000aa01a01007387 */ /* 0x0001e80000100800 */
[----:B------:R-:W2:Y:S04]  /*179a0*/  LDL.LU R23, [R1+0x178] ;  /* 0x0001780001177983 */ /* 0x000ea80000300800 */
[----:B------:R1:W-:Y:S01]  /*179b0*/  STL [R1+0xa6c], R27 ;  /* 0x000a6c1b01007387 */ /* 0x0003e20000100800 */
[----:B0-----:R-:W-:Y:S02]  /*179c0*/  IADD3 R26, P1, PT, R4, R7, RZ ;  /* 0x00000007041a7210 */ /* 0x001fe40007f3e0ff */
[----:B-1----:R-:W-:-:S03]  /*179d0*/  LEA.HI.X.SX32 R27, R22, R8, 0x1, P0 ;  /* 0x00000008161b7211 */ /* 0x002fc600000f0eff */
[----:B------:R0:W-:Y:S04]  /*179e0*/  STL [R1+0xaa8], R26 ;  /* 0x000aa81a01007387 */ /* 0x0001e80000100800 */
[----:B------:R-:W2:Y:S04]  /*179f0*/  LDL.LU R22, [R1+0x15c] ;  /* 0x00015c0001167983 */ /* 0x000ea80000300800 */
[----:B------:R-:W-:Y:S01]  /*17a00*/  STL [R1+0xa74], R27 ;  /* 0x000a741b01007387 */ /* 0x000fe20000100800 */
[----:B0-----:R-:W-:-:S05]  /*17a10*/  IADD3 R26, P0, PT, R3, R7, RZ ;  /* 0x00000007031a7210 */ /* 0x001fca0007f1e0ff */
        /* <DEDUP_REMOVED lines=8> */
[----:B------:R-:W-:-:S02]  /*17aa0*/  IADD3 R26, P6, PT, R9, R7, RZ ;  /* 0x00000007091a7210 */ /* 0x000fc40007fde0ff */
[----:B------:R-:W-:-:S03]  /*17ab0*/  LEA.HI.X.SX32 R25, R5, R8, 0x1, P3 ;  /* 0x0000000805197211 */ /* 0x000fc600018f0eff */
[----:B------:R3:W-:Y:S04]  /*17ac0*/  STL [R1+0xac0], R26 ;  /* 0x000ac01a01007387 */ /* 0x0007e80000100800 */
[----:B------:R-:W-:Y:S04]  /*17ad0*/  STL [R1+0xa8c], R27 ;  /* 0x000a8c1b01007387 */ /* 0x000fe80000100800 */
        /* <DEDUP_REMOVED lines=18> */
[----:B------:R0:W-:Y:S01]  /*17c00*/  STL [R1+0xaac], R25 ;  /* 0x000aac1901007387 */ /* 0x0001e20000100800 */
[----:B------:R-:W-:-:S03]  /*17c10*/  LEA.HI.X.SX32 R24, R24, R8, 0x1, P4 ;  /* 0x0000000818187211 */ /* 0x000fc600020f0eff */
[----:B0-----:R-:W5:Y:S01]  /*17c20*/  LDL.LU R25, [R1+0xe8] ;  /* 0x0000e80001197983 */ /* 0x001f620000300800 */
[----:B------:R-:W-:-:S05]  /*17c30*/  IADD3 R26, P0, PT, R20, R7, RZ ;  /* 0x00000007141a7210 */ /* 0x000fca0007f1e0ff */
[----:B------:R0:W-:Y:S04]  /*17c40*/  STL [R1+0xae8], R26 ;  /* 0x000ae81a01007387 */ /* 0x0001e80000100800 */
[----:B------:R-:W-:Y:S01]  /*17c50*/  STL [R1+0xab4], R24 ;  /* 0x000ab41801007387 */ /* 0x000fe20000100800 */
[----:B0-----:R-:W-:Y:S02]  /*17c60*/  LEA.HI.X.SX32 R26, R9, R8, 0x1, P6 ;  /* 0x00000008091a7211 */ /* 0x001fe400030f0eff */
[----:B------:R-:W-:-:S05]  /*17c70*/  IADD3 R27, P4, PT, R14, R7, RZ ;  /* 0x000000070e1b7210 */ /* 0x000fca0007f9e0ff */
[----:B------:R-:W-:Y:S04]  /*17c80*/  STL [R1+0xaf0], R27 ;  /* 0x000af01b01007387 */ /* 0x000fe80000100800 */
[----:B------:R-:W5:Y:S04]  /*17c90*/  LDL.LU R9, [R1+0xe4] ;  /* 0x0000e40001097983 */ /* 0x000f680000300800 */
[----:B------:R0:W-:Y:S02]  /*17ca0*/  STL [R1+0xabc], R26 ;  /* 0x000abc1a01007387 */ /* 0x0001e40000100800 */
[----:B0-----:R-:W-:-:S02]  /*17cb0*/  LEA.HI.X.SX32 R26, R6, R8, 0x1, P5 ;  /* 0x00000008061a7211 */ /* 0x001fc400028f0eff */
[----:B------:R-:W-:Y:S02]  /*17cc0*/  LEA.HI.X.SX32 R20, R20, R8, 0x1, P0 ;  /* 0x0000000814147211 */ /* 0x000fe400000f0eff */
[----:B--2---:R-:W-:-:S05]  /*17cd0*/  IADD3 R24, P6, PT, R0, R7, RZ ;  /* 0x0000000700187210 */ /* 0x004fca0007fde0ff */
[----:B------:R0:W-:Y:S04]  /*17ce0*/  STL [R1+0xaf8], R24 ;  /* 0x000af81801007387 */ /* 0x0001e80000100800 */
[----:B------:R-:W2:Y:S01]  /*17cf0*/  LDL.LU R6, [R1+0xe0] ;  /* 0x0000e00001067983 */ /* 0x000ea20000300800 */
[----:B0-----:R-:W-:-:S03]  /*17d00*/  IADD3 R24, P5, PT, R23, R7, RZ ;  /* 0x0000000717187210 */ /* 0x001fc60007fbe0ff */
[----:B------:R0:W-:Y:S04]  /*17d10*/  STL [R1+0xac4], R26 ;  /* 0x000ac41a01007387 */ /* 0x0001e80000100800 */
[----:B------:R1:W-:Y:S01]  /*17d20*/  STL [R1+0xb00], R24 ;  /* 0x000b001801007387 */ /* 0x0003e20000100800 */
[----:B0-----:R-:W-:-:S03]  /*17d30*/  LEA.HI.X.SX32 R26, R19, R8, 0x1, P3 ;  /* 0x00000008131a7211 */ /* 0x001fc600018f0eff */
[----:B-1----:R-:W2:Y:S01]  /*17d40*/  LDL.LU R24, [R1+0xd0] ;  /* 0x0000d00001187983 */ /* 0x002ea20000300800 */
[----:B------:R-:W-:-:S03]  /*17d50*/  IADD3 R19, P3, PT, R22, R7, RZ ;  /* 0x0000000716137210 */ /* 0x000fc60007f7e0ff */
[----:B------:R-:W-:Y:S04]  /*17d60*/  STL [R1+0xacc], R26 ;  /* 0x000acc1a01007387 */ /* 0x000fe80000100800 */
[----:B------:R0:W-:Y:S04]  /*17d70*/  STL [R1+0xb08], R19 ;  /* 0x000b081301007387 */ /* 0x0001e80000100800 */
[----:B0-----:R-:W2:Y:S01]  /*17d80*/  LDL.LU R19, [R1+0xcc] ;  /* 0x0000cc0001137983 */ /* 0x001ea20000300800 */
[----:B------:R-:W-:-:S05]  /*17d90*/  LEA.HI.X.SX32 R26, R17, R8, 0x1, P2 ;  /* 0x00000008111a7211 */ /* 0x000fca00010f0eff */
[----:B------:R0:W-:Y:S01]  /*17da0*/  STL [R1+0xad4], R26 ;  /* 0x000ad41a01007387 */ /* 0x0001e20000100800 */
[----:B------:R-:W-:-:S05]  /*17db0*/  IADD3 R17, P2, PT, R18, R7, RZ ;  /* 0x0000000712117210 */ /* 0x000fca0007f5e0ff */
[----:B------:R1:W-:Y:S01]  /*17dc0*/  STL [R1+0xb10], R17 ;  /* 0x000b101101007387 */ /* 0x0003e20000100800 */
[----:B0-----:R-:W-:-:S03]  /*17dd0*/  LEA.HI.X.SX32 R26, R15, R8, 0x1, P1 ;  /* 0x000000080f1a7211 */ /* 0x001fc600008f0eff */
[----:B-1----:R-:W2:Y:S01]  /*17de0*/  LDL.LU R17, [R1+0xc8] ;  /* 0x0000c80001117983 */ /* 0x002ea20000300800 */
[----:B------:R-:W-:-:S03]  /*17df0*/  IADD3 R15, P1, PT, R16, R7, RZ ;  /* 0x00000007100f7210 */ /* 0x000fc60007f3e0ff */
[----:B------:R-:W-:Y:S04]  /*17e00*/  STL [R1+0xadc], R26 ;  /* 0x000adc1a01007387 */ /* 0x000fe80000100800 */
[----:B------:R0:W-:Y:S04]  /*17e10*/  STL [R1+0xb18], R15 ;  /* 0x000b180f01007387 */ /* 0x0001e80000100800 */
[----:B0-----:R-:W2:Y:S01]  /*17e20*/  LDL.LU R15, [R1+0xc4] ;  /* 0x0000c400010f7983 */ /* 0x001ea20000300800 */
[-C--:B------:R-:W-:Y:S02]  /*17e30*/  IADD3 R26, P0, PT, R5, R7.reuse, RZ ;  /* 0x00000007051a7210 */ /* 0x080fe40007f1e0ff */
[----:B------:R-:W-:Y:S01]  /*17e40*/  LEA.HI.X.SX32 R14, R14, R8, 0x1, P4 ;  /* 0x000000080e0e7211 */ /* 0x000fe200020f0eff */
[----:B------:R0:W-:Y:S04]  /*17e50*/  STL [R1+0xae4], R20 ;  /* 0x000ae41401007387 */ /* 0x0001e80000100800 */
[----:B0-----:R-:W2:Y:S04]  /*17e60*/  LDL.LU R20, [R1+0xc0] ;  /* 0x0000c00001147983 */ /* 0x001ea80000300800 */
[----:B------:R-:W-:Y:S04]  /*17e70*/  STL [R1+0xb20], R26 ;  /* 0x000b201a01007387 */ /* 0x000fe80000100800 */
[----:B------:R0:W-:Y:S04]  /*17e80*/  STL [R1+0xaec], R14 ;  /* 0x000aec0e01007387 */ /* 0x0001e80000100800 */
[----:B0-----:R-:W2:Y:S01]  /*17e90*/  LDL.LU R14, [R1+0xbc] ;  /* 0x0000bc00010e7983 */ /* 0x001ea20000300800 */
[----:B---3--:R-:W-:-:S02]  /*17ea0*/  IADD3 R26, P4, PT, R10, R7, RZ ;  /* 0x000000070a1a7210 */ /* 0x008fc40007f9e0ff */
[----:B------:R-:W-:-:S03]  /*17eb0*/  LEA.HI.X.SX32 R0, R0, R8, 0x1, P6 ;  /* 0x0000000800007211 */ /* 0x000fc600030f0eff */
[----:B------:R0:W-:Y:S04]  /*17ec0*/  STL [R1+0xb28], R26 ;  /* 0x000b281a01007387 */ /* 0x0001e80000100800 */
[----:B------:R1:W-:Y:S01]  /*17ed0*/  STL [R1+0xaf4], R0 ;  /* 0x000af40001007387 */ /* 0x0003e20000100800 */
[----:B0-----:R-:W-:-:S03]  /*17ee0*/  LEA.HI.X.SX32 R26, R23, R8, 0x1, P5 ;  /* 0x00000008171a7211 */ /* 0x001fc600028f0eff */
[----:B-1----:R-:W3:Y:S01]  /*17ef0*/  LDL.LU R0, [R1+0xb8] ;  /* 0x0000b80001007983 */ /* 0x002ee20000300800 */
[----:B----4-:R-:W-:-:S05]  /*17f00*/  IADD3 R27, P6, PT, R4, R7, RZ ;  /* 0x00000007041b7210 */ /* 0x010fca0007fde0ff */
[----:B------:R5:W-:Y:S04]  /*17f10*/  STL [R1+0xb30], R27 ;  /* 0x000b301b01007387 */ /* 0x000be80000100800 */
[----:B------:R-:W4:Y:S04]  /*17f20*/  LDL.LU R23, [R1+0xb4] ;  /* 0x0000b40001177983 */ /* 0x000f280000300800 */
[----:B------:R0:W-:Y:S01]  /*17f30*/  STL [R1+0xafc], R26 ;  /* 0x000afc1a01007387 */ /* 0x0001e20000100800 */
[----:B-----5:R-:W-:Y:S02]  /*17f40*/  IADD3 R27, P5, PT, R3, R7, RZ ;  /* 0x00000007031b7210 */ /* 0x020fe40007fbe0ff */
[----:B0-----:R-:W-:-:S03]  /*17f50*/  LEA.HI.X.SX32 R26, R22, R8, 0x1, P3 ;  /* 0x00000008161a7211 */ /* 0x001fc600018f0eff */
[----:B------:R0:W-:Y:S04]  /*17f60*/  STL [R1+0xb38], R27 ;  /* 0x000b381b01007387 */ /* 0x0001e80000100800 */
[----:B------:R-:W5:Y:S04]  /*17f70*/  LDL.LU R22, [R1+0xb0] ;  /* 0x0000b00001167983 */ /* 0x000f680000300800 */
[----:B------:R1:W-:Y:S01]  /*17f80*/  STL [R1+0xb04], R26 ;  /* 0x000b041a01007387 */ /* 0x0003e20000100800 */
[----:B0-----:R-:W-:Y:S02]  /*17f90*/  IADD3 R27, P3, PT, R25, R7, RZ ;  /* 0x00000007191b7210 */ /* 0x001fe40007f7e0ff */
[----:B-1----:R-:W-:-:S03]  /*17fa0*/  LEA.HI.X.SX32 R26, R18, R8, 0x1, P2 ;  /* 0x00000008121a7211 */ /* 0x002fc600010f0eff */
[----:B------:R-:W-:Y:S04]  /*17fb0*/  STL [R1+0xb40], R27 ;  /* 0x000b401b01007387 */ /* 0x000fe80000100800 */
[----:B------:R-:W5:Y:S04]  /*17fc0*/  LDL.LU R18, [R1+0xac] ;  /* 0x0000ac0001127983 */ /* 0x000f680000300800 */
[----:B------:R0:W-:Y:S02]  /*17fd0*/  STL [R1+0xb0c], R26 ;  /* 0x000b0c1a01007387 */ /* 0x0001e40000100800 */
[----:B0-----:R-:W-:-:S02]  /*17fe0*/  LEA.HI.X.SX32 R26, R16, R8, 0x1, P1 ;  /* 0x00000008101a7211 */ /* 0x001fc400008f0eff */
[----:B------:R-:W5:Y:S01]  /*17ff0*/  LDL.LU R16, [R1+0xa8] ;  /* 0x0000a80001107983 */ /* 0x000f620000300800 */
[----:B------:R-:W-:-:S05]  /*18000*/  IADD3 R27, P2, PT, R9, R7, RZ ;  /* 0x00000007091b7210 */ /* 0x000fca0007f5e0ff */
[----:B------:R-:W-:Y:S04]  /*18010*/  STL [R1+0xb48], R27 ;  /* 0x000b481b01007387 */ /* 0x000fe80000100800 */
[----:B------:R0:W-:Y:S02]  /*18020*/  STL [R1+0xb14], R26 ;  /* 0x000b141a01007387 */ /* 0x0001e40000100800 */
[----:B0-----:R-:W-:Y:S02]  /*18030*/  LEA.HI.X.SX32 R26, R5, R8, 0x1, P0 ;  /* 0x00000008051a7211 */ /* 0x001fe400000f0eff */
[----:B------:R-:W5:Y:S01]  /*18040*/  LDL.LU R5, [R1+0xa4] ;  /* 0x0000a40001057983 */ /* 0x000f620000300800 */
[----:B--2---:R-:W-:-:S05]  /*18050*/  IADD3 R27, P1, PT, R6, R7, RZ ;  /* 0x00000007061b7210 */ /* 0x004fca0007f3e0ff */
[----:B------:R-:W-:Y:S04]  /*18060*/  STL [R1+0xb50], R27 ;  /* 0x000b501b01007387 */ /* 0x000fe80000100800 */
[----:B------:R0:W-:Y:S01]  /*18070*/  STL [R1+0xb1c], R26 ;  /* 0x000b1c1a01007387 */ /* 0x0001e20000100800 */
[----:B------:R-:W-:Y:S02]  /*18080*/  IADD3 R28, P0, PT, R24, R7, RZ ;  /* 0x00000007181c7210 */ /* 0x000fe40007f1e0ff */
[----:B0-----:R-:W-:-:S03]  /*18090*/  LEA.HI.X.SX32 R26, R10, R8, 0x1, P4 ;  /* 0x000000080a1a7211 */ /* 0x001fc600020f0eff */
[----:B------:R-:W-:Y:S04]  /*180a0*/  STL [R1+0xb58], R28 ;  /* 0x000b581c01007387 */ /* 0x000fe80000100800 */
[----:B------:R-:W2:Y:S04]  /*180b0*/  LDL.LU R10, [R1+0xa0] ;  /* 0x0000a000010a7983 */ /* 0x000ea80000300800 */
[----:B------:R0:W-:Y:S01]  /*180c0*/  STL [R1+0xb24], R26 ;  /* 0x000b241a01007387 */ /* 0x0001e20000100800 */
[----:B------:R-:W-:Y:S02]  /*180d0*/  IADD3 R27, P4, PT, R19, R7, RZ ;  /* 0x00000007131b7210 */ /* 0x000fe40007f9e0ff */
[----:B0-----:R-:W-:-:S03]  /*180e0*/  LEA.HI.X.SX32 R26, R4, R8, 0x1, P6 ;  /* 0x00000008041a7211 */ /* 0x001fc600030f0eff */
[----:B------:R0:W-:Y:S04]  /*180f0*/  STL [R1+0xb60], R27 ;  /* 0x000b601b01007387 */ /* 0x0001e80000100800 */
[----:B------:R-:W2:Y:S04]  /*18100*/  LDL.LU R4, [R1+0x9c] ;  /* 0x00009c0001047983 */ /* 0x000ea80000300800 */
[----:B------:R1:W-:Y:S01]  /*18110*/  STL [R1+0xb2c], R26 ;  /* 0x000b2c1a01007387 */ /* 0x0003e20000100800 */
[----:B0-----:R-:W-:Y:S02]  /*18120*/  LEA.HI.X.SX32 R27, R3, R8, 0x1, P5 ;  /* 0x00000008031b7211 */ /* 0x001fe400028f0eff */
[----:B------:R-:W-:-:S05]  /*18130*/  IADD3 R28, P6, PT, R17, R7, RZ ;  /* 0x00000007111c7210 */ /* 0x000fca0007fde0ff */
[----:B------:R-:W-:Y:S04]  /*18140*/  STL [R1+0xb68], R28 ;  /* 0x000b681c01007387 */ /* 0x000fe80000100800 */
[----:B------:R-:W2:Y:S04]  /*18150*/  LDL.LU R3, [R1+0x98] ;  /* 0x0000980001037983 */ /* 0x000ea80000300800 */
[----:B------:R0:W-:Y:S01]  /*18160*/  STL [R1+0xb34], R27 ;  /* 0x000b341b01007387 */ /* 0x0001e20000100800 */
[----:B-1----:R-:W-:Y:S02]  /*18170*/  IADD3 R26, P5, PT, R15, R7, RZ ;  /* 0x000000070f1a7210 */ /* 0x002fe40007fbe0ff */
[----:B0-----:R-:W-:-:S03]  /*18180*/  LEA.HI.X.SX32 R27, R25, R8, 0x1, P3 ;  /* 0x00000008191b7211 */ /* 0x001fc600018f0eff */
[----:B------:R0:W-:Y:S01]  /*18190*/  STL [R1+0xb70], R26 ;  /* 0x000b701a01007387 */ /* 0x0001e20000100800 */
[----:B------:R-:W-:-:S03]  /*181a0*/  LEA.HI.X.SX32 R25, R9, R8, 0x1, P2 ;  /* 0x0000000809197211 */ /* 0x000fc600010f0eff */
[----:B------:R1:W-:Y:S04]  /*181b0*/  STL [R1+0xb3c], R27 ;  /* 0x000b3c1b01007387 */ /* 0x0003e80000100800 */
[----:B------:R-:W2:Y:S01]  /*181c0*/  LDL.LU R9, [R1+0x94] ;  /* 0x0000940001097983 */ /* 0x000ea20000300800 */
[----:B0-----:R-:W-:-:S05]  /*181d0*/  IADD3 R26, P3, PT, R20, R7, RZ ;  /* 0x00000007141a7210 */ /* 0x001fca0007f7e0ff */
[----:B------:R0:W-:Y:S04]  /*181e0*/  STL [R1+0xb78], R26 ;  /* 0x000b781a01007387 */ /* 0x0001e80000100800 */
[----:B------:R3:W-:Y:S01]  /*181f0*/  STL [R1+0xb44], R25 ;  /* 0x000b441901007387 */ /* 0x0007e20000100800 */
[----:B-1----:R-:W-:Y:S02]  /*18200*/  IADD3 R27, P2, PT, R14, R7, RZ ;  /* 0x000000070e1b7210 */ /* 0x002fe40007f5e0ff */
[----:B0-----:R-:W-:-:S03]  /*18210*/  LEA.HI.X.SX32 R26, R6, R8, 0x1, P1 ;  /* 0x00000008061a7211 */ /* 0x001fc600008f0eff */
[----:B------:R-:W-:Y:S04]  /*18220*/  STL [R1+0xb80], R27 ;  /* 0x000b801b01007387 */ /* 0x000fe80000100800 */
[----:B------:R-:W2:Y:S04]  /*18230*/  LDL.LU R6, [R1+0x90] ;  /* 0x0000900001067983 */ /* 0x000ea80000300800 */
[----:B------:R0:W-:Y:S01]  /*18240*/  STL [R1+0xb4c], R26 ;  /* 0x000b4c1a01007387 */ /* 0x0001e20000100800 */
[----:B---3--:R-:W-:Y:S02]  /*18250*/  IADD3 R25, P1, PT, R0, R7, RZ ;  /* 0x0000000700197210 */ /* 0x008fe40007f3e0ff */
[----:B0-----:R-:W-:-:S03]  /*18260*/  LEA.HI.X.SX32 R26, R24, R8, 0x1, P0 ;  /* 0x00000008181a7211 */ /* 0x001fc600000f0eff */
[----:B------:R4:W-:Y:S01]  /*18270*/  STL [R1+0xb88], R25 ;  /* 0x000b881901007387 */ /* 0x0009e20000100800 */
[----:B------:R-:W-:-:S03]  /*18280*/  LEA.HI.X.SX32 R24, R19, R8, 0x1, P4 ;  /* 0x0000000813187211 */ /* 0x000fc600020f0eff */
[----:B------:R5:W-:Y:S04]  /*18290*/  STL [R1+0xb54], R26 ;  /* 0x000b541a01007387 */ /* 0x000be80000100800 */
[----:B------:R-:W3:Y:S01]  /*182a0*/  LDL.LU R19, [R1+0x8c] ;  /* 0x00008c0001137983 */ /* 0x000ee20000300800 */
[----:B----4-:R-:W-:-:S05]  /*182b0*/  IADD3 R25, P0, PT, R23, R7, RZ ;  /* 0x0000000717197210 */ /* 0x010fca0007f1e0ff */
[----:B------:R0:W-:Y:S04]  /*182c0*/  STL [R1+0xb90], R25 ;  /* 0x000b901901007387 */ /* 0x0001e80000100800 */
[----:B------:R1:W-:Y:S01]  /*182d0*/  STL [R1+0xb5c], R24 ;  /* 0x000b5c1801007387 */ /* 0x0003e20000100800 */
[----:B-----5:R-:W-:Y:S02]  /*182e0*/  IADD3 R26, P4, PT, R22, R7, RZ ;  /* 0x00000007161a7210 */ /* 0x020fe40007f9e0ff */
[----:B0-----:R-:W-:-:S03]  /*182f0*/  LEA.HI.X.SX32 R25, R17, R8, 0x1, P6 ;  /* 0x0000000811197211 */ /* 0x001fc600030f0eff */
[----:B------:R-:W-:Y:S01]  /*18300*/  STL [R1+0xb98], R26 ;  /* 0x000b981a01007387 */ /* 0x000fe20000100800 */
[----:B------:R-:W-:-:S03]  /*18310*/  LEA.HI.X.SX32 R15, R15, R8, 0x1, P5 ;  /* 0x000000080f0f7211 */ /* 0x000fc600028f0eff */
[----:B------:R-:W4:Y:S04]  /*18320*/  LDL.LU R17, [R1+0x88] ;  /* 0x0000880001117983 */ /* 0x000f280000300800 */
[----:B------:R-:W-:Y:S01]  /*18330*/  STL [R1+0xb64], R25 ;  /* 0x000b641901007387 */ /* 0x000fe20000100800 */
[----:B-1----:R-:W-:-:S05]  /*18340*/  IADD3 R24, P6, PT, R18, R7, RZ ;  /* 0x0000000712187210 */ /* 0x002fca0007fde0ff */
[----:B------:R0:W-:Y:S01]  /*18350*/  STL [R1+0xba0], R24 ;  /* 0x000ba01801007387 */ /* 0x0001e20000100800 */
[----:B------:R-:W-:-:S03]  /*18360*/  LEA.HI.X.SX32 R20, R20, R8, 0x1, P3 ;  /* 0x0000000814147211 */ /* 0x000fc600018f0eff */
[----:B------:R1:W-:Y:S01]  /*18370*/  STL [R1+0xb6c], R15 ;  /* 0x000b6c0f01007387 */ /* 0x0003e20000100800 */
[----:B0-----:R-:W-:-:S03]  /*18380*/  IADD3 R24, P5, PT, R16, R7, RZ ;  /* 0x0000000710187210 */ /* 0x001fc60007fbe0ff */
[----:B-1----:R-:W5:Y:S04]  /*18390*/  LDL.LU R15, [R1+0x84] ;  /* 0x00008400010f7983 */ /* 0x002f680000300800 */
[----:B------:R-:W-:Y:S04]  /*183a0*/  STL [R1+0xba8], R24 ;  /* 0x000ba81801007387 */ /* 0x000fe80000100800 */
[----:B------:R0:W-:Y:S04]  /*183b0*/  STL [R1+0xb74], R20 ;  /* 0x000b741401007387 */ /* 0x0001e80000100800 */
[----:B0-----:R-:W5:Y:S01]  /*183c0*/  LDL.LU R20, [R1+0x80] ;  /* 0x0000800001147983 */ /* 0x001f620000300800 */
[----:B------:R-:W-:-:S02]  /*183d0*/  IADD3 R25, P3, PT, R5, R7, RZ ;  /* 0x0000000705197210 */ /* 0x000fc40007f7e0ff */
[----:B------:R-:W-:-:S03]  /*183e0*/  LEA.HI.X.SX32 R24, R14, R8, 0x1, P2 ;  /* 0x000000080e187211 */ /* 0x000fc600010f0eff */
[----:B------:R0:W-:Y:S04]  /*183f0*/  STL [R1+0xbb0], R25 ;  /* 0x000bb01901007387 */ /* 0x0001e80000100800 */
[----:B------:R-:W5:Y:S04]  /*18400*/  LDL.LU R14, [R1+0x7c] ;  /* 0x00007c00010e7983 */ /* 0x000f680000300800 */
[----:B------:R1:W-:Y:S01]  /*18410*/  STL [R1+0xb7c], R24 ;  /* 0x000b7c1801007387 */ /* 0x0003e20000100800 */
[-C--:B0-----:R-:W-:Y:S02]  /*18420*/  LEA.HI.X.SX32 R25, R0, R8.reuse, 0x1, P1 ;  /* 0x0000000800197211 */ /* 0x081fe400008f0eff */
[----:B------:R-:W-:-:S02]  /*18430*/  LEA.HI.X.SX32 R23, R23, R8, 0x1, P0 ;  /* 0x0000000817177211 */ /* 0x000fc400000f0eff */
[----:B------:R-:W-:Y:S02]  /*18440*/  LEA.HI.X.SX32 R18, R18, R8, 0x1, P6 ;  /* 0x0000000812127211 */ /* 0x000fe400030f0eff */
[----:B--2---:R-:W-:-:S05]  /*18450*/  IADD3 R26, P2, PT, R10, R7, RZ ;  /* 0x000000070a1a7210 */ /* 0x004fca0007f5e0ff */
[----:B------:R-:W-:Y:S04]  /*18460*/  STL [R1+0xbb8], R26 ;  /* 0x000bb81a01007387 */ /* 0x000fe80000100800 */
[----:B------:R-:W2:Y:S04]  /*18470*/  LDL.LU R0, [R1+0x74] ;  /* 0x0000740001007983 */ /* 0x000ea80000300800 */
[----:B------:R-:W-:Y:S01]  /*18480*/  STL [R1+0xb84], R25 ;  /* 0x000b841901007387 */ /* 0x000fe20000100800 */
[----:B-1----:R-:W-:-:S05]  /*18490*/  IADD3 R24, P1, PT, R4, R7, RZ ;  /* 0x0000000704187210 */ /* 0x002fca0007f3e0ff */
[----:B------:R0:W-:Y:S04]  /*184a0*/  STL [R1+0xbc0], R24 ;  /* 0x000bc01801007387 */ /* 0x0001e80000100800 */
[----:B------:R-:W2:Y:S04]  /*184b0*/  LDL.LU R29, [R1+0x60] ;  /* 0x00006000011d7983 */ /* 0x000ea80000300800 */
[----:B------:R1:W-:Y:S04]  /*184c0*/  STL [R1+0xb8c], R23 ;  /* 0x000b8c1701007387 */ /* 0x0003e80000100800 */
[----:B------:R-:W2:Y:S01]  /*184d0*/  LDL.LU R28, [R1+0x58] ;  /* 0x00005800011c7983 */ /* 0x000ea20000300800 */
[----:B0-----:R-:W-:-:S02]  /*184e0*/  IADD3 R24, P0, PT, R3, R7, RZ ;  /* 0x0000000703187210 */ /* 0x001fc40007f1e0ff */
[----:B-1----:R-:W-:-:S03]  /*184f0*/  LEA.HI.X.SX32 R23, R22, R8, 0x1, P4 ;  /* 0x0000000816177211 */ /* 0x002fc600020f0eff */
[----:B------:R0:W-:Y:S04]  /*18500*/  STL [R1+0xbc8], R24 ;  /* 0x000bc81801007387 */ /* 0x0001e80000100800 */
[----:B------:R-:W2:Y:S04]  /*18510*/  LDL.LU R27, [R1+0x54] ;  /* 0x00005400011b7983 */ /* 0x000ea80000300800 */
[----:B------:R-:W-:Y:S04]  /*18520*/  STL [R1+0xb94], R23 ;  /* 0x000b941701007387 */ /* 0x000fe80000100800 */
[----:B------:R-:W2:Y:S01]  /*18530*/  LDL.LU R26, [R1+0x48] ;  /* 0x00004800011a7983 */ /* 0x000ea20000300800 */
[----:B------:R-:W-:-:S05]  /*18540*/  IADD3 R22, P4, PT, R9, R7, RZ ;  /* 0x0000000709167210 */ /* 0x000fca0007f9e0ff */
[----:B------:R1:W-:Y:S04]  /*18550*/  STL [R1+0xbd0], R22 ;  /* 0x000bd01601007387 */ /* 0x0003e80000100800 */
[----:B------:R-:W2:Y:S04]  /*18560*/  LDL.LU R25, [R1+0x40] ;  /* 0x0000400001197983 */ /* 0x000ea80000300800 */
[----:B------:R1:W-:Y:S04]  /*18570*/  STL [R1+0xb9c], R18 ;  /* 0x000b9c1201007387 */ /* 0x0003e80000100800 */
[----:B0-----:R-:W2:Y:S01]  /*18580*/  LDL.LU R24, [R1+0x3c] ;  /* 0x00003c0001187983 */ /* 0x001ea20000300800 */
[----:B-1----:R-:W-:-:S05]  /*18590*/  IADD3 R22, P6, PT, R6, R7, RZ ;  /* 0x0000000706167210 */ /* 0x002fca0007fde0ff */
[----:B------:R0:W-:Y:S04]  /*185a0*/  STL [R1+0xbd8], R22 ;  /* 0x000bd81601007387 */ /* 0x0001e80000100800 */
[----:B------:R-:W2:Y:S01]  /*185b0*/  LDL.LU R23, [R1+0x38] ;  /* 0x0000380001177983 */ /* 0x000ea20000300800 */
[----:B------:R-:W-:-:S05]  /*185c0*/  LEA.HI.X.SX32 R18, R16, R8, 0x1, P5 ;  /* 0x0000000810127211 */ /* 0x000fca00028f0eff */
[----:B------:R1:W-:Y:S01]  /*185d0*/  STL [R1+0xba4], R18 ;  /* 0x000ba41201007387 */ /* 0x0003e20000100800 */
[----:B------:R-:W-:-:S03]  /*185e0*/  LEA.HI.X.SX32 R10, R10, R8, 0x1, P2 ;  /* 0x000000080a0a7211 */ /* 0x000fc600010f0eff */
[----:B0-----:R-:W2:Y:S01]  /*185f0*/  LDL.LU R22, [R1+0x30] ;  /* 0x0000300001167983 */ /* 0x001ea20000300800 */
[----:B---3--:R-:W-:Y:S02]  /*18600*/  IADD3 R16, P5, PT, R19, R7, RZ ;  /* 0x0000000713107210 */ /* 0x008fe40007fbe0ff */
[----:B-1----:R-:W-:-:S03]  /*18610*/  LEA.HI.X.SX32 R18, R5, R8, 0x1, P3 ;  /* 0x0000000805127211 */ /* 0x002fc600018f0eff */
[----:B------:R0:W-:Y:S01]  /*18620*/  STL [R1+0xbe0], R16 ;  /* 0x000be01001007387 */ /* 0x0001e20000100800 */
[----:B------:R-:W-:-:S03]  /*18630*/  LEA.HI.X.SX32 R4, R4, R8, 0x1, P1 ;  /* 0x0000000804047211 */ /* 0x000fc600008f0eff */
[----:B0-----:R-:W3:Y:S04]  /*18640*/  LDL.LU R16, [R1+0x28] ;  /* 0x0000280001107983 */ /* 0x001ee80000300800 */
[----:B------:R0:W-:Y:S01]  /*18650*/  STL [R1+0xbac], R18 ;  /* 0x000bac1201007387 */ /* 0x0001e20000100800 */
[----:B----4-:R-:W-:-:S03]  /*18660*/  IADD3 R5, P3, PT, R17, R7, RZ ;  /* 0x0000000711057210 */ /* 0x010fc60007f7e0ff */
[----:B0-----:R-:W4:Y:S04]  /*18670*/  LDL.LU R18, [R1+0x20] ;  /* 0x0000200001127983 */ /* 0x001f280000300800 */
[----:B------:R0:W-:Y:S04]  /*18680*/  STL [R1+0xbe8], R5 ;  /* 0x000be80501007387 */ /* 0x0001e80000100800 */
[----:B0-----:R-:W3:Y:S04]  /*18690*/  LDL.LU R5, [R1+0x398] ;  /* 0x0003980001057983 */ /* 0x001ee80000300800 */
[----:B------:R5:W-:Y:S02]  /*186a0*/  STL [R1+0xbb4], R10 ;  /* 0x000bb40a01007387 */ /* 0x000be40000100800 */
[----:B-----5:R-:W-:-:S05]  /*186b0*/  IADD3 R10, P2, PT, R15, R7, RZ ;  /* 0x000000070f0a7210 */ /* 0x020fca0007f5e0ff */
[----:B------:R0:W-:Y:S04]  /*186c0*/  STL [R1+0xbf0], R10 ;  /* 0x000bf00a01007387 */ /* 0x0001e80000100800 */
[----:B0-----:R-:W5:Y:S04]  /*186d0*/  LDL.LU R10, [R1+0xd88] ;  /* 0x000d8800010a7983 */ /* 0x001f680000300800 */
[----:B------:R0:W-:Y:S02]  /*186e0*/  STL [R1+0xbbc], R4 ;  /* 0x000bbc0401007387 */ /* 0x0001e40000100800 */
[----:B0-----:R-:W-:-:S05]  /*186f0*/  IADD3 R4, P1, PT, R20, R7, RZ ;  /* 0x0000000714047210 */ /* 0x001fca0007f3e0ff */
[----:B------:R0:W-:Y:S01]  /*18700*/  STL [R1+0xbf8], R4 ;  /* 0x000bf80401007387 */ /* 0x0001e20000100800 */
[-C--:B------:R-:W-:Y:S02]  /*18710*/  LEA.HI.X.SX32 R9, R9, R8.reuse, 0x1, P4 ;  /* 0x0000000809097211 */ /* 0x080fe400020f0eff */
[----:B0-----:R-:W-:Y:S02]  /*18720*/  LEA.HI.X.SX32 R4, R3, R8, 0x1, P0 ;  /* 0x0000000803047211 */ /* 0x001fe400000f0eff */
[----:B------:R-:W-:-:S03]  /*18730*/  IADD3 R3, P0, PT, R14, R7, RZ ;  /* 0x000000070e037210 */ /* 0x000fc60007f1e0ff */
[----:B------:R0:W-:Y:S01]  /*18740*/  STL [R1+0xbc4], R4 ;  /* 0x000bc40401007387 */ /* 0x0001e20000100800 */
[----:B------:R-:W-:-:S03]  /*18750*/  LEA.HI.X.SX32 R6, R6, R8, 0x1, P6 ;  /* 0x0000000806067211 */ /* 0x000fc600030f0eff */
[----:B0-----:R-:W3:Y:S04]  /*18760*/  LDL.LU R4, [R1+0xc] ;  /* 0x00000c0001047983 */ /* 0x001ee80000300800 */
[----:B------:R0:W-:Y:S04]  /*18770*/  STL [R1+0xc00], R3 ;  /* 0x000c000301007387 */ /* 0x0001e80000100800 */
[----:B0-----:R-:W3:Y:S04]  /*18780*/  LDL.LU R3, [R1+0x4] ;  /* 0x0000040001037983 */ /* 0x001ee80000300800 */
[----:B------:R2:W-:Y:S01]  /*18790*/  STL [R1+0xbcc], R9 ;  /* 0x000bcc0901007387 */ /* 0x0005e20000100800 */
[----:B------:R-:W-:-:S02]  /*187a0*/  LEA.HI.X.SX32 R19, R19, R8, 0x1, P5 ;  /* 0x0000000813137211 */ /* 0x000fc400028f0eff */
[-C--:B------:R-:W-:Y:S02]  /*187b0*/  LEA.HI.X.SX32 R17, R17, R8.reuse, 0x1, P3 ;  /* 0x0000000811117211 */ /* 0x080fe400018f0eff */
[-C--:B------:R-:W-:Y:S02]  /*187c0*/  LEA.HI.X.SX32 R15, R15, R8.reuse, 0x1, P2 ;  /* 0x000000080f0f7211 */ /* 0x080fe400010f0eff */
[-C--:B------:R-:W-:Y:S02]  /*187d0*/  LEA.HI.X.SX32 R20, R20, R8.reuse, 0x1, P1 ;  /* 0x0000000814147211 */ /* 0x080fe400008f0eff */
[----:B------:R-:W-:Y:S02]  /*187e0*/  LEA.HI.X.SX32 R14, R14, R8, 0x1, P0 ;  /* 0x000000080e0e7211 */ /* 0x000fe400000f0eff */
[----:B--2---:R-:W-:-:S05]  /*187f0*/  IADD3 R9, P4, PT, R0, R7, RZ ;  /* 0x0000000700097210 */ /* 0x004fca0007f9e0ff */
[----:B------:R0:W-:Y:S04]  /*18800*/  STL [R1+0xc08], R9 ;  /* 0x000c080901007387 */ /* 0x0001e80000100800 */
[----:B0-----:R-:W2:Y:S04]  /*18810*/  LDL.LU R9, [R1+0xd84] ;  /* 0x000d840001097983 */ /* 0x001ea80000300800 */
[----:B------:R0:W-:Y:S02]  /*18820*/  STL [R1+0xbd4], R6 ;  /* 0x000bd40601007387 */ /* 0x0001e40000100800 */
[----:B0-----:R-:W-:-:S05]  /*18830*/  IADD3 R6, P6, PT, R29, R7, RZ ;  /* 0x000000071d067210 */ /* 0x001fca0007fde0ff */
        /* <DEDUP_REMOVED lines=16> */
[----:B------:R0:W-:Y:S01]  /*18940*/  STL [R1+0xc30], R20 ;  /* 0x000c301401007387 */ /* 0x0001e20000100800 */
[----:B------:R-:W-:-:S03]  /*18950*/  LEA.HI.X.SX32 R0, R0, R8, 0x1, P4 ;  /* 0x0000000800007211 */ /* 0x000fc600020f0eff */
        /* <DEDUP_REMOVED lines=8> */
[----:B0-----:R-:W2:Y:S01]  /*189e0*/  LDL.LU R0, [R1+0xd68] ;  /* 0x000d680001007983 */ /* 0x001ea20000300800 */
[----:B------:R-:W-:-:S05]  /*189f0*/  LEA.HI.X.SX32 R29, R29, R8, 0x1, P6 ;  /* 0x000000081d1d7211 */ /* 0x000fca00030f0eff */
[----:B------:R0:W-:Y:S02]  /*18a00*/  STL [R1+0xc0c], R29 ;  /* 0x000c0c1d01007387 */ /* 0x0001e40000100800 */
[----:B0-----:R-:W-:-:S05]  /*18a10*/  IADD3 R29, P6, PT, R22, R7, RZ ;  /* 0x00000007161d7210 */ /* 0x001fca0007fde0ff */
[----:B------:R0:W-:Y:S01]  /*18a20*/  STL [R1+0xc48], R29 ;  /* 0x000c481d01007387 */ /* 0x0001e20000100800 */
[----:B------:R-:W-:Y:S01]  /*18a30*/  IMAD R2, R2, UR5, RZ ;  /* 0x0000000502027c24 */ /* 0x000fe2000f8e02ff */
[----:B0-----:R-:W-:Y:S02]  /*18a40*/  LEA.HI.X.SX32 R29, R28, R8, 0x1, P5 ;  /* 0x000000081c1d7211 */ /* 0x001fe400028f0eff */
[----:B---3--:R-:W-:-:S03]  /*18a50*/  IADD3 R28, P5, PT, R16, R7, RZ ;  /* 0x00000007101c7210 */ /* 0x008fc60007fbe0ff */
[----:B------:R0:W-:Y:S04]  /*18a60*/  STL [R1+0xc14], R29 ;  /* 0x000c141d01007387 */ /* 0x0001e80000100800 */
[----:B------:R1:W-:Y:S01]  /*18a70*/  STL [R1+0xc50], R28 ;  /* 0x000c501c01007387 */ /* 0x0003e20000100800 */
[-C--:B0-----:R-:W-:Y:S02]  /*18a80*/  LEA.HI.X.SX32 R29, R27, R8.reuse, 0x1, P3 ;  /* 0x000000081b1d7211 */ /* 0x081fe400018f0eff */
[-C--:B----4-:R-:W-:Y:S02]  /*18a90*/  IADD3 R27, P3, PT, R18, R7.reuse, RZ ;  /* 0x00000007121b7210 */ /* 0x090fe40007f7e0ff */
[----:B-1----:R-:W-:Y:S01]  /*18aa0*/  LEA.HI.X.SX32 R28, R26, R8, 0x1, P2 ;  /* 0x000000081a1c7211 */ /* 0x002fe200010f0eff */
[----:B------:R-:W-:Y:S01]  /*18ab0*/  STL [R1+0xc1c], R29 ;  /* 0x000c1c1d01007387 */ /* 0x000fe20000100800 */
[----:B------:R-:W-:-:S03]  /*18ac0*/  IADD3 R26, P2, PT, R5, R7, RZ ;  /* 0x00000007051a7210 */ /* 0x000fc60007f5e0ff */
[----:B------:R0:W-:Y:S04]  /*18ad0*/  STL [R1+0xc58], R27 ;  /* 0x000c581b01007387 */ /* 0x0001e80000100800 */
[----:B------:R-:W-:Y:S04]  /*18ae0*/  STL [R1+0xc24], R28 ;  /* 0x000c241c01007387 */ /* 0x000fe80000100800 */
[----:B------:R1:W-:Y:S01]  /*18af0*/  STL [R1+0xcc0], R26 ;  /* 0x000cc01a01007387 */ /* 0x0003e20000100800 */
[----:B0-----:R-:W-:Y:S02]  /*18b00*/  LEA.HI.X.SX32 R27, R25, R8, 0x1, P1 ;  /* 0x00000008191b7211 */ /* 0x001fe400008f0eff */
[----:B------:R-:W-:-:S03]  /*18b10*/  IADD3 R25, P1, PT, R2, R7, RZ ;  /* 0x0000000702197210 */ /* 0x000fc60007f3e0ff */
[----:B------:R-:W-:Y:S01]  /*18b20*/  STL [R1+0xc2c], R27 ;  /* 0x000c2c1b01007387 */ /* 0x000fe20000100800 */
[----:B-1----:R-:W-:-:S03]  /*18b30*/  LEA.HI.X.SX32 R26, R24, R8, 0x1, P0 ;  /* 0x00000008181a7211 */ /* 0x002fc600000f0eff */
[----:B------:R0:W-:Y:S04]  /*18b40*/  STL [R1+0xc60], R25 ;  /* 0x000c601901007387 */ /* 0x0001e80000100800 */
[----:B------:R-:W-:Y:S01]  /*18b50*/  STL [R1+0xc34], R26 ;  /* 0x000c341a01007387 */ /* 0x000fe20000100800 */
[----:B0-----:R-:W-:Y:S02]  /*18b60*/  LEA.HI.X.SX32 R25, R23, R8, 0x1, P4 ;  /* 0x0000000817197211 */ /* 0x001fe400020f0eff */
[-C--:B------:R-:W-:Y:S02]  /*18b70*/  IADD3 R23, P4, PT, R4, R7.reuse, RZ ;  /* 0x0000000704177210 */ /* 0x080fe40007f9e0ff */
[----:B--2---:R-:W-:-:S05]  /*18b80*/  IADD3 R24, P0, PT, R0, R7, RZ ;  /* 0x0000000700187210 */ /* 0x004fca0007f1e0ff */
[----:B------:R0:W-:Y:S04]  /*18b90*/  STL [R1+0xc68], R24 ;  /* 0x000c681801007387 */ /* 0x0001e80000100800 */
[----:B------:R-:W-:Y:S01]  /*18ba0*/  STL [R1+0xc3c], R25 ;  /* 0x000c3c1901007387 */ /* 0x000fe20000100800 */
[----:B0-----:R-:W-:-:S03]  /*18bb0*/  LEA.HI.X.SX32 R24, R22, R8, 0x1, P6 ;  /* 0x0000000816187211 */ /* 0x001fc600030f0eff */
[----:B------:R0:W-:Y:S01]  /*18bc0*/  STL [R1+0xc70], R23 ;  /* 0x000c701701007387 */ /* 0x0001e20000100800 */
[----:B------:R-:W-:-:S03]  /*18bd0*/  IADD3 R22, P6, PT, R3, R7, RZ ;  /* 0x0000000703167210 */ /* 0x000fc60007fde0ff */
[----:B------:R-:W-:Y:S01]  /*18be0*/  STL [R1+0xc44], R24 ;  /* 0x000c441801007387 */ /* 0x000fe20000100800 */
[----:B0-----:R-:W-:-:S03]  /*18bf0*/  LEA.HI.X.SX32 R23, R16, R8, 0x1, P5 ;  /* 0x0000000810177211 */ /* 0x001fc600028f0eff */
[----:B------:R-:W2:Y:S04]  /*18c00*/  LDL.LU R16, [R1+0x3d8] ;  /* 0x0003d80001107983 */ /* 0x000ea80000300800 */
[----:B------:R0:W-:Y:S04]  /*18c10*/  STL [R1+0xc78], R22 ;  /* 0x000c781601007387 */ /* 0x0001e80000100800 */
[----:B------:R1:W-:Y:S01]  /*18c20*/  STL [R1+0xc4c], R23 ;  /* 0x000c4c1701007387 */ /* 0x0003e20000100800 */
[----:B0-----:R-:W-:Y:S02]  /*18c30*/  IADD3 R22, P5, PT, R14, R7, RZ ;  /* 0x000000070e167210 */ /* 0x001fe40007fbe0ff */
[----:B-1----:R-:W-:-:S02]  /*18c40*/  LEA.HI.X.SX32 R23, R18, R8, 0x1, P3 ;  /* 0x0000000812177211 */ /* 0x002fc400018f0eff */
[----:B------:R-:W-:Y:S01]  /*18c50*/  IADD3 R18, P3, PT, R20, R7, RZ ;  /* 0x0000000714127210 */ /* 0x000fe20007f7e0ff */
[----:B------:R0:W-:Y:S01]  /*18c60*/  STL [R1+0xc80], R22 ;  /* 0x000c801601007387 */ /* 0x0001e20000100800 */
[----:B------:R-:W-:-:S03]  /*18c70*/  LEA.HI.X.SX32 R0, R0, R8, 0x1, P0 ;  /* 0x0000000800007211 */ /* 0x000fc600000f0eff */
[----:B0-----:R-:W3:Y:S04]  /*18c80*/  LDL.LU R22, [R1+0x18] ;  /* 0x0000180001167983 */ /* 0x001ee80000300800 */
[----:B------:R0:W-:Y:S04]  /*18c90*/  STL [R1+0xc54], R23 ;  /* 0x000c541701007387 */ /* 0x0001e80000100800 */
[----:B------:R1:W-:Y:S01]  /*18ca0*/  STL [R1+0xc88], R18 ;  /* 0x000c881201007387 */ /* 0x0003e20000100800 */
[-C--:B0-----:R-:W-:Y:S02]  /*18cb0*/  LEA.HI.X.SX32 R23, R5, R8.reuse, 0x1, P2 ;  /* 0x0000000805177211 */ /* 0x081fe400010f0eff */
[----:B------:R-:W-:-:S02]  /*18cc0*/  LEA.HI.X.SX32 R5, R2, R8, 0x1, P1 ;  /* 0x0000000802057211 */ /* 0x000fc400008f0eff */
[-C--:B-1----:R-:W-:Y:S01]  /*18cd0*/  IADD3 R18, P2, PT, R15, R7.reuse, RZ ;  /* 0x000000070f127210 */ /* 0x082fe20007f5e0ff */
[----:B------:R-:W-:Y:S01]  /*18ce0*/  STL [R1+0xcbc], R23 ;  /* 0x000cbc1701007387 */ /* 0x000fe20000100800 */
[----:B------:R-:W-:-:S03]  /*18cf0*/  IADD3 R2, P1, PT, R17, R7, RZ ;  /* 0x0000000711027210 */ /* 0x000fc60007f3e0ff */
[----:B------:R-:W-:Y:S04]  /*18d00*/  STL [R1+0xc90], R18 ;  /* 0x000c901201007387 */ /* 0x000fe80000100800 */
[----:B------:R0:W-:Y:S04]  /*18d10*/  STL [R1+0xc5c], R5 ;  /* 0x000c5c0501007387 */ /* 0x0001e80000100800 */
[----:B------:R1:W-:Y:S01]  /*18d20*/  STL [R1+0xc98], R2 ;  /* 0x000c980201007387 */ /* 0x0003e20000100800 */
[----:B0-----:R-:W-:-:S03]  /*18d30*/  IADD3 R5, P0, PT, R19, R7, RZ ;  /* 0x0000000713057210 */ /* 0x001fc60007f1e0ff */
[----:B------:R0:W-:Y:S04]  /*18d40*/  STL [R1+0xc64], R0 ;  /* 0x000c640001007387 */ /* 0x0001e80000100800 */
[----:B------:R-:W-:Y:S04]  /*18d50*/  STL [R1+0xca0], R5 ;  /* 0x000ca00501007387 */ /* 0x000fe80000100800 */
[----:B------:R-:W4:Y:S01]  /*18d60*/  LDL.LU R18, [R1+0x3dc] ;  /* 0x0003dc0001127983 */ /* 0x000f220000300800 */
[----:B-1----:R-:W-:Y:S02]  /*18d70*/  LEA.HI.X.SX32 R2, R4, R8, 0x1, P4 ;  /* 0x0000000804027211 */ /* 0x002fe400020f0eff */
[----:B0-----:R-:W-:-:S03]  /*18d80*/  IADD3 R0, P4, PT, R6, R7, RZ ;  /* 0x0000000706007210 */ /* 0x001fc60007f9e0ff */
[----:B------:R0:W-:Y:S01]  /*18d90*/  STL [R1+0xc6c], R2 ;  /* 0x000c6c0201007387 */ /* 0x0001e20000100800 */
[----:B------:R-:W-:-:S03]  /*18da0*/  IMAD R21, R21, UR5, RZ ;  /* 0x0000000515157c24 */ /* 0x000fc6000f8e02ff */
[----:B------:R1:W-:Y:S01]  /*18db0*/  STL [R1+0xca4], R0 ;  /* 0x000ca40001007387 */ /* 0x0003e20000100800 */
[-C--:B0-----:R-:W-:Y:S02]  /*18dc0*/  LEA.HI.X.SX32 R2, R3, R8.reuse, 0x1, P6 ;  /* 0x0000000803027211 */ /* 0x081fe400030f0eff */
[----:B------:R-:W-:Y:S01]  /*18dd0*/  IADD3 R3, P6, PT, R9, R7, RZ ;  /* 0x0000000709037210 */ /* 0x000fe20007fde0ff */
[----:B------:R-:W0:Y:S01]  /*18de0*/  S2R R4, SR_TID.X ;  /* 0x0000000000047919 */ /* 0x000e220000002100 */
[----:B-1----:R-:W-:Y:S01]  /*18df0*/  LEA.HI.X.SX32 R0, R14, R8, 0x1, P5 ;  /* 0x000000080e007211 */ /* 0x002fe200028f0eff */
[----:B------:R5:W-:Y:S01]  /*18e00*/  STL [R1+0xc74], R2 ;  /* 0x000c740201007387 */ /* 0x000be20000100800 */
[----:B------:R-:W-:-:S03]  /*18e10*/  IMAD R11, R11, UR5, RZ ;  /* 0x000000050b0b7c24 */ /* 0x000fc6000f8e02ff */
[----:B------:R1:W-:Y:S04]  /*18e20*/  STL [R1+0xca8], R3 ;  /* 0x000ca80301007387 */ /* 0x0003e80000100800 */
[----:B------:R1:W-:Y:S01]  /*18e30*/  STL [R1+0xc7c], R0 ;  /* 0x000c7c0001007387 */ /* 0x0003e20000100800 */
[----:B-----5:R-:W-:Y:S02]  /*18e40*/  IADD3 R2, P5, PT, R10, R7, RZ ;  /* 0x000000070a027210 */ /* 0x020fe40007fbe0ff */
[----:B-1----:R-:W-:-:S03]  /*18e50*/  LEA.HI.X.SX32 R3, R20, R8, 0x1, P3 ;  /* 0x0000000814037211 */ /* 0x002fc600018f0eff */
[----:B------:R1:W-:Y:S01]  /*18e60*/  STL [R1+0xcac], R2 ;  /* 0x000cac0201007387 */ /* 0x0003e20000100800 */
[----:B------:R-:W-:-:S03]  /*18e70*/  IADD3 R0, P3, PT, R21, R7, RZ ;  /* 0x0000000715007210 */ /* 0x000fc60007f7e0ff */
[----:B------:R5:W-:Y:S01]  /*18e80*/  STL [R1+0xc84], R3 ;  /* 0x000c840301007387 */ /* 0x000be20000100800 */
[----:B------:R-:W-:-:S03]  /*18e90*/  IMAD R12, R12, UR5, RZ ;  /* 0x000000050c0c7c24 */ /* 0x000fc6000f8e02ff */
[----:B------:R0:W-:Y:S01]  /*18ea0*/  STL [R1+0xcb0], R0 ;  /* 0x000cb00001007387 */ /* 0x0001e20000100800 */
[----:B-1----:R-:W-:Y:S01]  /*18eb0*/  LEA.HI.X.SX32 R2, R15, R8, 0x1, P2 ;  /* 0x000000080f027211 */ /* 0x002fe200010f0eff */
[----:B------:R-:W-:Y:S01]  /*18ec0*/  IMAD R13, R13, UR5, RZ ;  /* 0x000000050d0d7c24 */ /* 0x000fe2000f8e02ff */
[----:B-----5:R-:W-:-:S03]  /*18ed0*/  IADD3 R3, P2, PT, R11, R7, RZ ;  /* 0x000000070b037210 */ /* 0x020fc60007f5e0ff */
[----:B------:R1:W-:Y:S01]  /*18ee0*/  STL [R1+0xc8c], R2 ;  /* 0x000c8c0201007387 */ /* 0x0003e20000100800 */
[----:B0-----:R-:W-:-:S03]  /*18ef0*/  LEA.HI.X.SX32 R0, R17, R8, 0x1, P1 ;  /* 0x0000000811007211 */ /* 0x001fc600008f0eff */
[----:B------:R0:W-:Y:S04]  /*18f00*/  STL [R1+0xcb4], R3 ;  /* 0x000cb40301007387 */ /* 0x0001e80000100800 */
[----:B------:R5:W-:Y:S01]  /*18f10*/  STL [R1+0xc94], R0 ;  /* 0x000c940001007387 */ /* 0x000be20000100800 */
[----:B-1----:R-:W-:Y:S02]  /*18f20*/  IADD3 R2, P1, PT, R12, R7, RZ ;  /* 0x000000070c027210 */ /* 0x002fe40007f3e0ff */
[----:B0-----:R-:W-:-:S03]  /*18f30*/  LEA.HI.X.SX32 R3, R19, R8, 0x1, P0 ;  /* 0x0000000813037211 */ /* 0x001fc600000f0eff */
[----:B------:R0:W-:Y:S01]  /*18f40*/  STL [R1+0xcb8], R2 ;  /* 0x000cb80201007387 */ /* 0x0001e20000100800 */
[----:B-----5:R-:W-:-:S03]  /*18f50*/  IADD3 R0, P0, PT, R13, R7, RZ ;  /* 0x000000070d007210 */ /* 0x020fc60007f1e0ff */
[----:B------:R1:W-:Y:S04]  /*18f60*/  STL [R1+0xc9c], R3 ;  /* 0x000c9c0301007387 */ /* 0x0003e80000100800 */
[----:B------:R5:W-:Y:S01]  /*18f70*/  STL [R1+0x55c], R0 ;  /* 0x00055c0001007387 */ /* 0x000be20000100800 */
[-C--:B0-----:R-:W-:Y:S02]  /*18f80*/  LEA.HI.X.SX32 R2, R6, R8.reuse, 0x1, P4 ;  /* 0x0000000806027211 */ /* 0x081fe400020f0eff */
[----:B-1----:R-:W-:-:S03]  /*18f90*/  LEA.HI.X.SX32 R3, R9, R8, 0x1, P6 ;  /* 0x0000000809037211 */ /* 0x002fc600030f0eff */
[----:B------:R0:W-:Y:S01]  /*18fa0*/  STL [R1+0x544], R2 ;  /* 0x0005440201007387 */ /* 0x0001e20000100800 */
[----:B-----5:R-:W-:-:S03]  /*18fb0*/  LEA.HI.X.SX32 R0, R10, R8, 0x1, P5 ;  /* 0x000000080a007211 */ /* 0x020fc600028f0eff */
[----:B------:R-:W-:Y:S04]  /*18fc0*/  STL [R1+0x548], R3 ;  /* 0x0005480301007387 */ /* 0x000fe80000100800 */
[----:B------:R1:W-:Y:S01]  /*18fd0*/  STL [R1+0x54c], R0 ;  /* 0x00054c0001007387 */ /* 0x0003e20000100800 */
[-C--:B0-----:R-:W-:Y:S02]  /*18fe0*/  LEA.HI.X.SX32 R2, R21, R8.reuse, 0x1, P3 ;  /* 0x0000000815027211 */ /* 0x081fe400018f0eff */
[----:B------:R-:W-:Y:S02]  /*18ff0*/  LEA.HI R23, R4, 0x38, RZ, 0x1c ;  /* 0x0000003804177811 */ /* 0x000fe400078fe0ff */
[----:B-1----:R-:W-:Y:S01]  /*19000*/  LEA.HI.X.SX32 R0, R11, R8, 0x1, P2 ;  /* 0x000000080b007211 */ /* 0x002fe200010f0eff */
[----:B------:R0:W-:Y:S02]  /*19010*/  STL [R1+0x550], R2 ;  /* 0x0005500201007387 */ /* 0x0001e40000100800 */
[----:B------:R-:W-:-:S02]  /*19020*/  IMAD R6, R23, UR11, RZ ;  /* 0x0000000b17067c24 */ /* 0x000fc4000f8e02ff */
[----:B------:R1:W-:Y:S01]  /*19030*/  STL [R1+0x554], R0 ;  /* 0x0005540001007387 */ /* 0x0003e20000100800 */
[----:B------:R-:W-:Y:S02]  /*19040*/  SHF.R.U32.HI R23, RZ, 0x4, R4 ;  /* 0x00000004ff177819 */ /* 0x000fe40000011604 */
[-C--:B0-----:R-:W-:Y:S02]  /*19050*/  LEA.HI.X.SX32 R2, R12, R8.reuse, 0x1, P1 ;  /* 0x000000080c027211 */ /* 0x081fe400008f0eff */
[----:B-1----:R-:W-:-:S03]  /*19060*/  LEA.HI.X.SX32 R0, R13, R8, 0x1, P0 ;  /* 0x000000080d007211 */ /* 0x002fc600000f0eff */
[----:B------:R-:W-:Y:S01]  /*19070*/  STL [R1+0x558], R2 ;  /* 0x0005580201007387 */ /* 0x000fe20000100800 */
[----:B------:R-:W-:-:S03]  /*19080*/  SGXT.U32 R23, R23, 0x3 ;  /* 0x000000031717781a */ /* 0x000fc60000000000 */
[----:B------:R3:W-:Y:S01]  /*19090*/  STL [R1+0x500], R0 ;  /* 0x0005000001007387 */ /* 0x0007e20000100800 */
[----:B------:R-:W-:Y:S02]  /*190a0*/  IMAD R5, RZ, RZ, -UR11 ;  /* 0x8000000bff057e24 */ /* 0x000fe4000f8e02ff */
[----:B------:R-:W-:Y:S02]  /*190b0*/  IMAD R7, R23, UR11, RZ ;  /* 0x0000000b17077c24 */ /* 0x000fe4000f8e02ff */
[----:B--2---:R-:W-:-:S04]  /*190c0*/  IMAD R3, R5, 0x8, R16 ;  /* 0x0000000805037824 */ /* 0x004fc800078e0210 */
[----:B------:R-:W-:Y:S01]  /*190d0*/  IMAD R4, R5, 0x8, R3 ;  /* 0x0000000805047824 */ /* 0x000fe200078e0203 */
[----:B---3--:R-:W-:-:S04]  /*190e0*/  IADD3 R0, P0, PT, R22, UR12, RZ ;  /* 0x0000000c16007c10 */ /* 0x008fc8000ff1e0ff */
[----:B------:R-:W-:Y:S02]  /*190f0*/  LEA.HI.X.SX32 R2, R22, UR13, 0x1, P0 ;  /* 0x0000000d16027c11 */ /* 0x000fe400080f0eff */
[----:B------:R-:W-:Y:S02]  /*19100*/  LOP3.LUT R22, R23, 0x30, RZ, 0xfc, !PT ;  /* 0x0000003017167812 */ /* 0x000fe400078efcff */
[----:B------:R-:W-:-:S03]  /*19110*/  IADD3 R8, P4, PT, R6, R0, RZ ;  /* 0x0000000006087210 */ /* 0x000fc60007f9e0ff */
[----:B------:R-:W-:Y:S01]  /*19120*/  IMAD R22, R22, UR11, RZ ;  /* 0x0000000b16167c24 */ /* 0x000fe2000f8e02ff */
[----:B------:R-:W0:Y:S01]  /*19130*/  LDCU UR11, c[0x0][0x3ac] ;  /* 0x00007580ff0b77ac */ /* 0x000e220008000800 */
[----:B------:R1:W-:Y:S03]  /*19140*/  STL [R1+0x508], R8 ;  /* 0x0005080801007387 */ /* 0x0003e60000100800 */
[-C--:B------:R-:W-:Y:S02]  /*19150*/  IADD3 R10, P5, PT, R22, R0.reuse, RZ ;  /* 0x00000000160a7210 */ /* 0x080fe40007fbe0ff */
[----:B-1----:R-:W-:-:S03]  /*19160*/  IADD3 R8, P2, PT, R16, R0, RZ ;  /* 0x0000000010087210 */ /* 0x002fc60007f5e0ff */
[----:B------:R1:W-:Y:S01]  /*19170*/  STL [R1+0x510], R10 ;  /* 0x0005100a01007387 */ /* 0x0003e20000100800 */
[----:B------:R-:W-:Y:S01]  /*19180*/  IMAD R5, R5, 0x8, R4 ;  /* 0x0000000805057824 */ /* 0x000fe200078e0204 */
[-C--:B-1----:R-:W-:Y:S02]  /*19190*/  IADD3 R10, P1, PT, R3, R0.reuse, RZ ;  /* 0x00000000030a7210 */ /* 0x082fe40007f3e0ff */
[----:B----4-:R-:W-:-:S05]  /*191a0*/  IADD3 R9, P3, PT, R18, R0, RZ ;  /* 0x0000000012097210 */ /* 0x010fca0007f7e0ff */
[----:B------:R1:W-:Y:S04]  /*191b0*/  STL [R1+0x518], R9 ;  /* 0x0005180901007387 */ /* 0x0003e80000100800 */
[----:B------:R2:W-:Y:S01]  /*191c0*/  STL [R1+0x520], R8 ;  /* 0x0005200801007387 */ /* 0x0005e20000100800 */
[----:B-1----:R-:W-:-:S03]  /*191d0*/  IADD3 R9, P0, PT, R4, R0, RZ ;  /* 0x0000000004097210 */ /* 0x002fc60007f1e0ff */
[----:B------:R-:W-:Y:S01]  /*191e0*/  STL [R1+0x528], R10 ;  /* 0x0005280a01007387 */ /* 0x000fe20000100800 */
[----:B--2---:R-:W-:-:S03]  /*191f0*/  LEA.HI.X.SX32 R8, R6, R2, 0x1, P4 ;  /* 0x0000000206087211 */ /* 0x004fc600020f0eff */
[----:B------:R1:W-:Y:S01]  /*19200*/  STL [R1+0x530], R9 ;  /* 0x0005300901007387 */ /* 0x0003e20000100800 */
[----:B------:R-:W-:-:S03]  /*19210*/  IADD3 R6, P4, PT, R5, R0, RZ ;  /* 0x0000000005067210 */ /* 0x000fc60007f9e0ff */
[----:B------:R2:W-:Y:S01]  /*19220*/  STL [R1+0x504], R8 ;  /* 0x0005040801007387 */ /* 0x0005e20000100800 */
[----:B-1----:R-:W-:Y:S02]  /*19230*/  LEA.HI.X.SX32 R9, R22, R2, 0x1, P5 ;  /* 0x0000000216097211 */ /* 0x002fe400028f0eff */
[----:B--2---:R-:W-:Y:S02]  /*19240*/  IADD3 R8, P5, PT, R7, R0, RZ ;  /* 0x0000000007087210 */ /* 0x004fe40007fbe0ff */
[-C--:B------:R-:W-:Y:S02]  /*19250*/  LEA.HI.X.SX32 R0, R16, R2.reuse, 0x1, P2 ;  /* 0x0000000210007211 */ /* 0x080fe400010f0eff */
[----:B------:R-:W1:Y:S01]  /*19260*/  S2R R16, SR_TID.X ;  /* 0x0000000000107919 */ /* 0x000e620000002100 */
[----:B------:R2:W-:Y:S01]  /*19270*/  STL [R1+0x538], R6 ;  /* 0x0005380601007387 */ /* 0x0005e20000100800 */
[----:B------:R-:W-:-:S03]  /*19280*/  LEA.HI.X.SX32 R3, R3, R2, 0x1, P1 ;  /* 0x0000000203037211 */ /* 0x000fc600008f0eff */
[----:B------:R-:W-:Y:S01]  /*19290*/  STL [R1+0x50c], R9 ;  /* 0x00050c0901007387 */ /* 0x000fe20000100800 */
[----:B--2---:R-:W-:-:S03]  /*192a0*/  LEA.HI.X.SX32 R6, R18, R2, 0x1, P3 ;  /* 0x0000000212067211 */ /* 0x004fc600018f0eff */
[----:B------:R-:W-:Y:S04]  /*192b0*/  STL [R1+0x540], R8 ;  /* 0x0005400801007387 */ /* 0x000fe80000100800 */
[----:B------:R-:W-:Y:S04]  /*192c0*/  STL [R1+0x514], R6 ;  /* 0x0005140601007387 */ /* 0x000fe80000100800 */
[----:B------:R2:W-:Y:S04]  /*192d0*/  STL [R1+0x51c], R0 ;  /* 0x00051c0001007387 */ /* 0x0005e80000100800 */
[----:B------:R3:W-:Y:S01]  /*192e0*/  STL [R1+0x524], R3 ;  /* 0x0005240301007387 */ /* 0x0007e20000100800 */
[----:B--2---:R-:W-:-:S02]  /*192f0*/  LEA.HI.X.SX32 R0, R4, R2, 0x1, P0 ;  /* 0x0000000204007211 */ /* 0x004fc400000f0eff */
[----:B---3--:R-:W-:-:S03]  /*19300*/  LEA.HI.X.SX32 R3, R5, R2, 0x1, P4 ;  /* 0x0000000205037211 */ /* 0x008fc600020f0eff */
[----:B------:R1:W-:Y:S01]  /*19310*/  STL [R1+0x52c], R0 ;  /* 0x00052c0001007387 */ /* 0x0003e20000100800 */
[----:B------:R-:W-:-:S03]  /*19320*/  LEA.HI.X.SX32 R2, R7, R2, 0x1, P5 ;  /* 0x0000000207027211 */ /* 0x000fc600028f0eff */
[----:B------:R2:W-:Y:S01]  /*19330*/  STL [R1+0x534], R3 ;  /* 0x0005340301007387 */ /* 0x0005e20000100800 */
[----:B-1----:R-:W-:-:S03]  /*19340*/  IMAD.SHL.U32 R0, R16, 0x10, RZ ;  /* 0x0000001010007824 */ /* 0x002fc600078e00ff */
[----:B------:R2:W-:Y:S04]  /*19350*/  STL [R1+0x53c], R2 ;  /* 0x00053c0201007387 */ /* 0x0005e80000100800 */
[----:B------:R2:W-:Y:S04]  /*19360*/  STL [R1+0xd60], R0 ;  /* 0x000d600001007387 */ /* 0x0005e80000100800 */
        /* <DEDUP_REMOVED lines=29> */
[----:B------:R-:W-:-:S02]  /*19540*/  CS2R R20, SRZ ;  /* 0x0000000000147805 */ /* 0x000fc4000001ff00 */
[----:B------:R-:W-:Y:S02]  /*19550*/  CS2R R22, SRZ ;  /* 0x0000000000167805 */ /* 0x000fe4000001ff00 */
[----:B------:R-:W-:Y:S01]  /*19560*/  CS2R R8, SRZ ;  /* 0x0000000000087805 */ /* 0x000fe2000001ff00 */
[----:B------:R2:W-:Y:S01]  /*19570*/  STL [R1+0x214], RZ ;  /* 0x000214ff01007387 */ /* 0x0005e20000100800 */
[----:B------:R-:W-:Y:S02]  /*19580*/  CS2R R10, SRZ ;  /* 0x00000000000a7805 */ /* 0x000fe4000001ff00 */
[----:B------:R-:W-:Y:S02]  /*19590*/  CS2R R4, SRZ ;  /* 0x0000000000047805 */ /* 0x000fe4000001ff00 */
[----:B------:R-:W-:Y:S01]  /*195a0*/  CS2R R6, SRZ ;  /* 0x0000000000067805 */ /* 0x000fe2000001ff00 */
[----:B------:R2:W-:Y:S01]  /*195b0*/  STL [R1+0x218], RZ ;  /* 0x000218ff01007387 */ /* 0x0005e20000100800 */
[----:B------:R-:W-:-:S03]  /*195c0*/  UMOV UR4, URZ ;  /* 0x000000ff00047c82 */ /* 0x000fc60008000000 */
        /* <DEDUP_REMOVED lines=20> */
[----:B0-----:R2:W-:Y:S02]  /*19710*/  STL [R1+0x29c], RZ ;  /* 0x00029cff01007387 */ /* 0x0015e40000100800 */
.L_x_2:
[----:B------:R-:W-:Y:S01]  /*19720*/  STL [R1+0x10d4], R19 ;  /* 0x0010d41301007387 */ /* 0x000fe20000100800 */
[----:B------:R-:W-:-:S03]  /*19730*/  UIMAD UR12, UR4, -0x40, UR7 ;  /* 0xffffffc0040c78a4 */ /* 0x000fc6000f8e0207 */
[----:B------:R-:W-:Y:S04]  /*19740*/  STL [R1+0x10dc], R19 ;  /* 0x0010dc1301007387 */ /* 0x000fe80000100800 */
        /* <DEDUP_REMOVED lines=172> */
[----:B------:R-:W-:Y:S01]  /*1a210*/  STL [R1+0x1304], R24 ;  /* 0x0013041801007387 */ /* 0x000fe20000100800 */
[----:B0-2---:R-:W0:Y:S03]  /*1a220*/  S2R R0, SR_TID.X ;  /* 0x0000000000007919 */ /* 0x005e260000002100 */
        /* <DEDUP_REMOVED lines=8> */
[----:B0-----:R-:W-:-:S02]  /*1a2b0*/  SHF.R.U32.HI R3, RZ, 0x4, R0 ;  /* 0x00000004ff037819 */ /* 0x001fc40000011600 */
[----:B------:R-:W-:Y:S01]  /*1a2c0*/  LEA.HI R2, R0, 0x38, RZ, 0x1c ;  /* 0x0000003800027811 */ /* 0x000fe200078fe0ff */
[----:B------:R-:W-:Y:S01]  /*1a2d0*/  STL [R1+0x134c], R24 ;  /* 0x00134c1801007387 */ /* 0x000fe20000100800 */
[----:B------:R-:W-:-:S03]  /*1a2e0*/  SGXT.U32 R3, R3, 0x3 ;  /* 0x000000030303781a */ /* 0x000fc60000000000 */
        /* <DEDUP_REMOVED lines=27> */
[----:B------:R-:W-:-:S03]  /*1a4a0*/  LOP3.LUT R12, R3, 0x20, RZ, 0xfc, !PT ;  /* 0x00000020030c7812 */ /* 0x000fc600078efcff */
[----:B------:R-:W-:Y:S04]  /*1a4b0*/  STL [R1+0x10bc], R29 ;  /* 0x0010bc1d01007387 */ /* 0x000fe80000100800 */
[----:B-----5:R-:W-:Y:S04]  /*1a4c0*/  STL.64 [R1+0xfe8], R22 ;  /* 0x000fe81601007387 */ /* 0x020fe80000100a00 */
[----:B------:R-:W-:Y:S04]  /*1a4d0*/  STL.64 [R1+0xfe0], R20 ;  /* 0x000fe01401007387 */ /* 0x000fe80000100a00 */
[----:B------:R-:W-:Y:S04]  /*1a4e0*/  STL [R1+0xfdc], R4 ;  /* 0x000fdc0401007387 */ /* 0x000fe80000100800 */
[----:B------:R-:W-:Y:S01]  /*1a4f0*/  STL [R1+0xfd8], R5 ;  /* 0x000fd80501007387 */ /* 0x000fe20000100800 */
[----:B------:R-:W-:-:S03]  /*1a500*/  ISETP.GE.AND P2, PT, R12, UR12, PT ;  /* 0x0000000c0c007c0c */ /* 0x000fc6000bf46270 */
[----:B------:R-:W-:Y:S04]  /*1a510*/  STL.64 [R1+0xfd0], R10 ;  /* 0x000fd00a01007387 */ /* 0x000fe80000100a00 */
[----:B------:R-:W-:Y:S04]  /*1a520*/  STL.64 [R1+0xfc8], R8 ;  /* 0x000fc80801007387 */ /* 0x000fe80000100a00 */
[----:B------:R-:W-:Y:S04]  /*1a530*/  STL [R1+0xfc0], R6 ;  /* 0x000fc00601007387 */ /* 0x000fe80000100800 */
[----:B------:R-:W-:Y:S04]  /*1a540*/  STL [R1+0xfbc], R7 ;  /* 0x000fbc0701007387 */ /* 0x000fe80000100800 */
[----:B------:R-:W2:Y:S04]  /*1a550*/  LDL R13, [R1+0x538] ;  /* 0x00053800010d7983 */ /* 0x000ea80000100800 */
[----:B------:R-:W2:Y:S01]  /*1a560*/  LDL R12, [R1+0x534] ;  /* 0x00053400010c7983 */ /* 0x000ea20000100800 */
[----:B------:R-:W-:-:S03]  /*1a570*/  LOP3.LUT R0, R3, 0x8, RZ, 0xfc, !PT ;  /* 0x0000000803007812 */ /* 0x000fc600078efcff */
[----:B------:R-:W3:Y:S01]  /*1a580*/  LDL R15, [R1+0x52c] ;  /* 0x00052c00010f7983 */ /* 0x000ee20000100800 */
[----:B------:R-:W-:Y:S02]  /*1a590*/  ISETP.GE.AND P6, PT, R0, UR12, PT ;  /* 0x0000000c00007c0c */ /* 0x000fe4000bfc6270 */
[----:B------:R-:W-:Y:S01]  /*1a5a0*/  LOP3.LUT R0, R3, 0x18, RZ, 0xfc, !PT ;  /* 0x0000001803007812 */ /* 0x000fe200078efcff */
[----:B------:R-:W3:Y:S03]  /*1a5b0*/  LDL R14, [R1+0x530] ;  /* 0x00053000010e7983 */ /* 0x000ee60000100800 */
[----:B------:R-:W-:Y:S01]  /*1a5c0*/  ISETP.GE.AND P3, PT, R0, UR12, PT ;  /* 0x0000000c00007c0c */ /* 0x000fe2000bf66270 */
[----:B------:R-:W4:Y:S01]  /*1a5d0*/  LDL R17, [R1+0x51c] ;  /* 0x00051c0001117983 */ /* 0x000f220000100800 */
[----:B------:R-:W-:-:S03]  /*1a5e0*/  PRMT R0, RZ, 0x7610, R0 ;  /* 0x00007610ff007816 */ /* 0x000fc60000000000 */
[----:B------:R-:W4:Y:S01]  /*1a5f0*/  LDL R16, [R1+0x520] ;  /* 0x0005200001107983 */ /* 0x000f220000100800 */
[C---:B------:R-:W-:Y:S02]  /*1a600*/  ISETP.GE.AND P5, PT, R3.reuse, UR12, PT ;  /* 0x0000000c03007c0c */ /* 0x040fe4000bfa6270 */
[----:B------:R-:W-:Y:S02]  /*1a610*/  ISETP.GE.AND P0, PT, R2, UR12, PT ;  /* 0x0000000c02007c0c */ /* 0x000fe4000bf06270 */
[----:B------:R-:W-:-:S04]  /*1a620*/  LOP3.LUT R2, R3, 0x10, RZ, 0xfc, !PT ;  /* 0x0000001003027812 */ /* 0x000fc800078efcff */
[----:B------:R-:W-:Y:S02]  /*1a630*/  ISETP.GE.AND P4, PT, R2, UR12, PT ;  /* 0x0000000c02007c0c */ /* 0x000fe4000bf86270 */
[----:B------:R-:W-:Y:S02]  /*1a640*/  LOP3.LUT R2, R3, 0x28, RZ, 0xfc, !PT ;  /* 0x0000002803027812 */ /* 0x000fe400078efcff */
[----:B--2---:R-:W-:-:S04]  /*1a650*/  @!P6 LOP3.LUT R13, R13, R12, RZ, 0x3c, !PT ;  /* 0x0000000c0d0de212 */ /* 0x004fc800078e3cff */
[----:B------:R-:W-:-:S04]  /*1a660*/  @!P6 LOP3.LUT R12, R13, R12, RZ, 0x3c, !PT ;  /* 0x0000000c0d0ce212 */ /* 0x000fc800078e3cff */
[----:B------:R-:W-:-:S05]  /*1a670*/  @!P6 LOP3.LUT R13, R13, R12, RZ, 0x3c, !PT ;  /* 0x0000000c0d0de212 */ /* 0x000fca00078e3cff */
[----:B------:R0:W2:Y:S04]  /*1a680*/  @!P6 LDG.E.U8 R0, desc[UR8][R12.64] ;  /* 0x000000080c00e981 */ /* 0x0000a8000c1e1100 */
[----:B------:R-:W0:Y:S04]  /*1a690*/  LDL R12, [R1+0x53c] ;  /* 0x00053c00010c7983 */ /* 0x000e280000100800 */
[----:B------:R-:W0:Y:S01]  /*1a6a0*/  LDL R13, [R1+0x540] ;  /* 0x00054000010d7983 */ /* 0x000e220000100800 */
[----:B------:R-:W-:Y:S02]  /*1a6b0*/  LOP3.LUT R3, R3, 0x30, RZ, 0xfc, !PT ;  /* 0x0000003003037812 */ /* 0x000fe400078efcff */
[----:B------:R-:W-:-:S02]  /*1a6c0*/  ISETP.GE.AND P1, PT, R2, UR12, PT ;  /* 0x0000000c02007c0c */ /* 0x000fc4000bf26270 */
[----:B------:R-:W-:Y:S02]  /*1a6d0*/  ISETP.GE.AND P6, PT, R3, UR12, PT ;  /* 0x0000000c03007c0c */ /* 0x000fe4000bfc6270 */
[----:B------:R-:W-:Y:S02]  /*1a6e0*/  PRMT R2, RZ, 0x7610, R2 ;  /* 0x00007610ff027816 */ /* 0x000fe40000000002 */
[----:B------:R-:W-:-:S06]  /*1a6f0*/  PRMT R3, RZ, 0x7610, R3 ;  /* 0x00007610ff037816 */ /* 0x000fcc0000000003 */
[----:B---3--:R-:W3:Y:S04]  /*1a700*/  @!P4 LDG.E.U8 R3, desc[UR8][R14.64] ;  /* 0x000000080e03c981 */ /* 0x008ee8000c1e1100 */
[----:B------:R-:W2:Y:S04]  /*1a710*/  LDL R14, [R1+0x524] ;  /* 0x00052400010e7983 */ /* 0x000ea80000100800 */
[----:B------:R-:W2:Y:S01]  /*1a720*/  LDL R15, [R1+0x528] ;  /* 0x00052800010f7983 */ /* 0x000ea20000100800 */
[----:B0-----:R-:W-:-:S04]  /*1a730*/  @!P5 LOP3.LUT R13, R13, R12, RZ, 0x3c, !PT ;  /* 0x0000000c0d0dd212 */ /* 0x001fc800078e3cff */
[----:B------:R-:W-:-:S04]  /*1a740*/  @!P5 LOP3.LUT R12, R13, R12, RZ, 0x3c, !PT ;  /* 0x0000000c0d0cd212 */ /* 0x000fc800078e3cff */
[----:B------:R-:W-:-:S05]  /*1a750*/  @!P5 LOP3.LUT R13, R13, R12, RZ, 0x3c, !PT ;  /* 0x0000000c0d0dd212 */ /* 0x000fca00078e3cff */
[----:B------:R0:W3:Y:S02]  /*1a760*/  @!P5 LDG.E.U8 R2, desc[UR8][R12.64] ;  /* 0x000000080c02d981 */ /* 0x0000e4000c1e1100 */
[----:B0-----:R-:W-:-:S06]  /*1a770*/  PRMT R13, RZ, 0x7610, R13 ;  /* 0x00007610ff0d7816 */ /* 0x001fcc000000000d */
[----:B----4-:R-:W4:Y:S04]  /*1a780*/  @!P2 LDG.E.U8 R13, desc[UR8][R16.64] ;  /* 0x00000008100da981 */ /* 0x010f28000c1e1100 */
[----:B------:R-:W3:Y:S04]  /*1a790*/  LDL R16, [R1+0x50c] ;  /* 0x00050c0001107983 */ /* 0x000ee80000100800 */
[----:B------:R-:W3:Y:S01]  /*1a7a0*/  LDL R17, [R1+0x510] ;  /* 0x0005100001117983 */ /* 0x000ee20000100800 */
[----:B--2---:R-:W-:-:S04]  /*1a7b0*/  @!P3 LOP3.LUT R15, R15, R14, RZ, 0x3c, !PT ;  /* 0x0000000e0f0fb212 */ /* 0x004fc800078e3cff */
[C---:B------:R-:W-:Y:S02]  /*1a7c0*/  @!P3 LOP3.LUT R14, R15.reuse, R14, RZ, 0x3c, !PT ;  /* 0x0000000e0f0eb212 */ /* 0x040fe400078e3cff */
[----:B------:R-:W-:Y:S02]  /*1a7d0*/  PRMT R12, RZ, 0x7610, R12 ;  /* 0x00007610ff0c7816 */ /* 0x000fe4000000000c */
[----:B------:R-:W-:-:S05]  /*1a7e0*/  @!P3 LOP3.LUT R15, R15, R14, RZ, 0x3c, !PT ;  /* 0x0000000e0f0fb212 */ /* 0x000fca00078e3cff */
[----:B------:R0:W2:Y:S02]  /*1a7f0*/  @!P3 LDG.E.U8 R12, desc[UR8][R14.64] ;  /* 0x000000080e0cb981 */ /* 0x0000a4000c1e1100 */
[----:B0-----:R-:W-:Y:S02]  /*1a800*/  PRMT R14, RZ, 0x7610, R14 ;  /* 0x00007610ff0e7816 */ /* 0x001fe4000000000e */
[----:B---3--:R-:W-:-:S04]  /*1a810*/  @!P6 LOP3.LUT R17, R17, R16, RZ, 0x3c, !PT ;  /* 0x000000101111e212 */ /* 0x008fc800078e3cff */
[----:B------:R-:W-:-:S04]  /*1a820*/  @!P6 LOP3.LUT R16, R17, R16, RZ, 0x3c, !PT ;  /* 0x000000101110e212 */ /* 0x000fc800078e3cff */
[----:B------:R-:W-:-:S05]  /*1a830*/  @!P6 LOP3.LUT R17, R17, R16, RZ, 0x3c, !PT ;  /* 0x000000101111e212 */ /* 0x000fca00078e3cff */
[----:B------:R0:W3:Y:S04]  /*1a840*/  @!P6 LDG.E.U8 R14, desc[UR8][R16.64] ;  /* 0x00000008100ee981 */ /* 0x0000e8000c1e1100 */
[----:B------:R-:W0:Y:S04]  /*1a850*/  LDL R16, [R1+0x514] ;  /* 0x0005140001107983 */ /* 0x000e280000100800 */
[----:B------:R-:W0:Y:S01]  /*1a860*/  LDL R17, [R1+0x518] ;  /* 0x0005180001117983 */ /* 0x000e220000100800 */
[----:B------:R-:W-:Y:S02]  /*1a870*/  PRMT R15, RZ, 0x7610, R15 ;  /* 0x00007610ff0f7816 */ /* 0x000fe4000000000f */
[----:B0-----:R-:W-:-:S04]  /*1a880*/  @!P1 LOP3.LUT R17, R17, R16, RZ, 0x3c, !PT ;  /* 0x0000001011119212 */ /* 0x001fc800078e3cff */
[----:B------:R-:W-:-:S04]  /*1a890*/  @!P1 LOP3.LUT R16, R17, R16, RZ, 0x3c, !PT ;  /* 0x0000001011109212 */ /* 0x000fc800078e3cff */
[----:B------:R-:W-:-:S05]  /*1a8a0*/  @!P1 LOP3.LUT R17, R17, R16, RZ, 0x3c, !PT ;  /* 0x0000001011119212 */ /* 0x000fca00078e3cff */
[----:B------:R0:W2:Y:S04]  /*1a8b0*/  @!P1 LDG.E.U8 R15, desc[UR8][R16.64] ;  /* 0x00000008100f9981 */ /* 0x0000a8000c1e1100 */
[----:B------:R-:W0:Y:S04]  /*1a8c0*/  LDL R16, [R1+0x504] ;  /* 0x0005040001107983 */ /* 0x000e280000100800 */
[----:B------:R-:W0:Y:S01]  /*1a8d0*/  LDL R17, [R1+0x508] ;  /* 0x0005080001117983 */ /* 0x000e220000100800 */
[----:B------:R-:W-:Y:S01]  /*1a8e0*/  PRMT R18, RZ, 0x7610, R18 ;  /* 0x00007610ff127816 */ /* 0x000fe20000000012 */
[----:B------:R-:W1:Y:S01]  /*1a8f0*/  S2UR UR6, SR_CgaCtaId ;  /* 0x00000000000679c3 */ /* 0x000e620000008800 */
[----:B------:R-:W-:-:S02]  /*1a900*/  UMOV UR5, 0x400 ;  /* 0x0000040000057882 */ /* 0x000fc40000000000 */
[----:B-1----:R-:W-:Y:S01]  /*1a910*/  ULEA UR5, UR6, UR5, 0x18 ;  /* 0x0000000506057291 */ /* 0x002fe2000f8ec0ff */
[----:B0-----:R-:W-:-:S04]  /*1a920*/  @!P0 LOP3.LUT R17, R17, R16, RZ, 0x3c, !PT ;  /* 0x0000001011118212 */ /* 0x001fc800078e3cff */
[----:B------:R-:W-:-:S04]  /*1a930*/  @!P0 LOP3.LUT R16, R17, R16, RZ, 0x3c, !PT ;  /* 0x0000001011108212 */ /* 0x000fc800078e3cff */
[----:B------:R-:W-:-:S05]  /*1a940*/  @!P0 LOP3.LUT R17, R17, R16, RZ, 0x3c, !PT ;  /* 0x0000001011118212 */ /* 0x000fca00078e3cff */
[----:B------:R0:W2:Y:S02]  /*1a950*/  @!P0 LDG.E.U8 R18, desc[UR8][R16.64] ;  /* 0x0000000810128981 */ /* 0x0000a4000c1e1100 */
[----:B0-----:R-:W0:Y:S02]  /*1a960*/  S2R R16, SR_TID.X ;  /* 0x0000000000107919 */ /* 0x001e240000002100 */
[----:B0-----:R-:W-:-:S04]  /*1a970*/  LOP3.LUT R16, R16, 0x3f, RZ, 0xc0, !PT ;  /* 0x0000003f10107812 */ /* 0x001fc800078ec0ff */
[----:B------:R-:W-:Y:S02]  /*1a980*/  ISETP.GE.AND P0, PT, R16, UR12, PT ;  /* 0x0000000c10007c0c */ /* 0x000fe4000bf06270 */
[----:B------:R-:W0:Y:S02]  /*1a990*/  S2R R16, SR_TID.X ;  /* 0x0000000000107919 */ /* 0x000e240000002100 */
[----:B0-----:R-:W-:Y:S01]  /*1a9a0*/  LOP3.LUT R16, R16, 0x7f, RZ, 0xc0, !PT ;  /* 0x0000007f10107812 */ /* 0x001fe200078ec0ff */
[----:B------:R-:W-:Y:S06]  /*1a9b0*/  BAR.SYNC.DEFER_BLOCKING 0x0 ;  /* 0x0000000000007b1d */ /* 0x000fec0000010000 */
[----:B------:R0:W-:Y:S04]  /*1a9c0*/  STS.U8 [R16+UR5], R2 ;  /* 0x0000000210007988 */ /* 0x0001e80008000005 */
[----:B------:R1:W-:Y:S04]  /*1a9d0*/  STS.U8 [R16+UR5+0x100], R3 ;  /* 0x0001000310007988 */ /* 0x0003e80008000005 */
[----:B0-----:R-:W2:Y:S04]  /*1a9e0*/  LDL R2, [R1+0xd24] ;  /* 0x000d240001027983 */ /* 0x001ea80000100800 */
[----:B-1----:R-:W2:Y:S04]  /*1a9f0*/  LDL R3, [R1+0xd1c] ;  /* 0x000d1c0001037983 */ /* 0x002ea80000100800 */
[----:B----4-:R-:W-:Y:S04]  /*1aa00*/  STS.U8 [R16+UR5+0x200], R13 ;  /* 0x0002000d10007988 */ /* 0x010fe80008000005 */
[----:B---3--:R0:W-:Y:S02]  /*1aa10*/  STS.U8 [R16+UR5+0x300], R14 ;  /* 0x0003000e10007988 */ /* 0x0081e40008000005 */
[----:B0-----:R-:W0:Y:S01]  /*1aa20*/  S2R R16, SR_TID.X ;  /* 0x0000000000107919 */ /* 0x001e220000002100 */
[----:B------:R-:W-:-:S02]  /*1aa30*/  PRMT R4, RZ, 0x7610, R4 ;  /* 0x00007610ff047816 */ /* 0x000fc40000000004 */
[----:B0-----:R-:W-:-:S04]  /*1aa40*/  LOP3.LUT R16, R16, 0x7f, RZ, 0xc0, !PT ;  /* 0x0000007f10107812 */ /* 0x001fc800078ec0ff */
[----:B------:R-:W-:-:S05]  /*1aa50*/  LOP3.LUT R16, R16, 0x8, RZ, 0x3c, !PT ;  /* 0x0000000810107812 */ /* 0x000fca00078e3cff */
[----:B------:R-:W-:Y:S04]  /*1aa60*/  STS.U8 [R16+UR5+0x80], R0 ;  /* 0x0000800010007988 */ /* 0x000fe80008000005 */
[----:B--2---:R-:W-:Y:S04]  /*1aa70*/  STS.U8 [R16+UR5+0x180], R12 ;  /* 0x0001800c10007988 */ /* 0x004fe80008000005 */
[----:B------:R-:W-:Y:S04]  /*1aa80*/  STS.U8 [R16+UR5+0x280], R15 ;  /* 0x0002800f10007988 */ /* 0x000fe80008000005 */
[----:B------:R-:W-:Y:S01]  /*1aa90*/  STS.U8 [R16+UR5+0x380], R18 ;  /* 0x0003801210007988 */ /* 0x000fe20008000005 */
[----:B------:R-:W-:Y:S06]  /*1aaa0*/  BAR.SYNC.DEFER_BLOCKING 0x0 ;  /* 0x0000000000007b1d */ /* 0x000fec0000010000 */
[----:B------:R0:W2:Y:S04]  /*1aab0*/  @!P0 LDG.E.U8 R4, desc[UR8][R2.64] ;  /* 0x0000000802048981 */ /* 0x0000a8000c1e1100 */
[----:B------:R-:W0:Y:S04]  /*1aac0*/  LDL R2, [R1+0xcbc] ;  /* 0x000cbc0001027983 */ /* 0x000e280000100800 */
[----:B------:R-:W0:Y:S01]  /*1aad0*/  LDL R3, [R1+0xcc0] ;  /* 0x000cc00001037983 */ /* 0x000e220000100800 */
[----:B------:R-:W-:-:S02]  /*1aae0*/  PRMT R19, RZ, 0x7610, R19 ;  /* 0x00007610ff137816 */ /* 0x000fc40000000013 */
[----:B0-----:R-:W-:-:S04]  /*1aaf0*/  @!P0 LOP3.LUT R3, R3, R2, RZ, 0x3c, !PT ;  /* 0x0000000203038212 */ /* 0x001fc800078e3cff */
[----:B------:R-:W-:-:S04]  /*1ab00*/  @!P0 LOP3.LUT R2, R3, R2, RZ, 0x3c, !PT ;  /* 0x0000000203028212 */ /* 0x000fc800078e3cff */
[----:B------:R-:W-:-:S05]  /*1ab10*/  @!P0 LOP3.LUT R3, R3, R2, RZ, 0x3c, !PT ;  /* 0x0000000203038212 */ /* 0x000fca00078e3cff */
[----:B------:R-:W3:Y:S04]  /*1ab20*/  @!P0 LDG.E.U8 R19, desc[UR8][R2.64] ;  /* 0x0000000802138981 */ /* 0x000ee8000c1e1100 */
[----:B--2---:R-:W-:Y:S04]  /*1ab30*/  STL [R1+0x1038], R4 ;  /* 0x0010380401007387 */ /* 0x004fe80000100800 */
[----:B---3--:R0:W-:Y:S04]  /*1ab40*/  STL [R1+0x4d0], R19 ;  /* 0x0004d01301007387 */ /* 0x0081e80000100800 */
[----:B0-----:R-:W2:Y:S04]  /*1ab50*/  LDL.LU R19, [R1+0x1408] ;  /* 0x0014080001137983 */ /* 0x001ea80000300800 */
[----:B------:R-:W3:Y:S04]  /*1ab60*/  LDL R2, [R1+0x500] ;  /* 0x0005000001027983 */ /* 0x000ee80000100800 */
[----:B------:R-:W3:Y:S01]  /*1ab70*/  LDL R3, [R1+0x55c] ;  /* 0x00055c0001037983 */ /* 0x000ee20000100800 */
[----:B------:R-:W-:-:S02]  /*1ab80*/  PRMT R24, RZ, 0x7610, R24 ;  /* 0x00007610ff187816 */ /* 0x000fc40000000018 */
[----:B---3--:R-:W-:-:S04]  /*1ab90*/  @!P0 LOP3.LUT R3, R3, R2, RZ, 0x3c, !PT ;  /* 0x0000000203038212 */ /* 0x008fc800078e3cff */
[----:B------:R-:W-:-:S04]  /*1aba0*/  @!P0 LOP3.LUT R2, R3, R2, RZ, 0x3c, !PT ;  /* 0x0000000203028212 */ /* 0x000fc800078e3cff */
[----:B------:R-:W-:-:S05]  /*1abb0*/  @!P0 LOP3.LUT R3, R3, R2, RZ, 0x3c, !PT ;  /* 0x0000000203038212 */ /* 0x000fca00078e3cff */
[----:B------:R-:W3:Y:S04]  /*1abc0*/  @!P0 LDG.E.U8 R24, desc[UR8][R2.64] ;  /* 0x0000000802188981 */ /* 0x000ee8000c1e1100 */
[----:B---3--:R0:W-:Y:S04]  /*1abd0*/  STL [R1+0x4d4], R24 ;  /* 0x0004d41801007387 */ /* 0x0081e80000100800 */
[----:B0-----:R-:W3:Y:S04]  /*1abe0*/  LDL.LU R24, [R1+0x1404] ;  /* 0x0014040001187983 */ /* 0x001ee80000300800 */
[----:B------:R-:W4:Y:S04]  /*1abf0*/  LDL R2, [R1+0x558] ;  /* 0x0005580001027983 */ /* 0x000f280000100800 */
[----:B------:R-:W4:Y:S01]  /*1ac00*/  LDL R3, [R1+0xcb8] ;  /* 0x000cb80001037983 */ /* 0x000f220000100800 */
[----:B--2---:R-:W-:-:S02]  /*1ac10*/  PRMT R19, RZ, 0x7610, R19 ;  /* 0x00007610ff137816 */ /* 0x004fc40000000013 */
[----:B----4-:R-:W-:-:S04]  /*1ac20*/  @!P0 LOP3.LUT R3, R3, R2, RZ, 0x3c, !PT ;  /* 0x0000000203038212 */ /* 0x010fc800078e3cff */
[----:B------:R-:W-:-:S04]  /*1ac30*/  @!P0 LOP3.LUT R2, R3, R2, RZ, 0x3c, !PT ;  /* 0x0000000203028212 */ /* 0x000fc800078e3cff */
[----:B------:R-:W-:-:S05]  /*1ac40*/  @!P0 LOP3.LUT R3, R3, R2, RZ, 0x3c, !PT ;  /* 0x0000000203038212 */ /* 0x000fca00078e3cff */
[----:B------:R-:W2:Y:S04]  /*1ac50*/  @!P0 LDG.E.U8 R19, desc[UR8][R2.64] ;  /* 0x0000000802138981 */ /* 0x000ea8000c1e1100 */
[----:B--2---:R0:W-:Y:S04]  /*1ac60*/  STL [R1+0x4cc], R19 ;  /* 0x0004cc1301007387 */ /* 0x0041e80000100800 */
[----:B0-----:R-:W2:Y:S04]  /*1ac70*/  LDL.LU R19, [R1+0x1400] ;  /* 0x0014000001137983 */ /* 0x001ea80000300800 */
[----:B------:R-:W4:Y:S04]  /*1ac80*/  LDL R2, [R1+0x554] ;  /* 0x0005540001027983 */ /* 0x000f280000100800 */
[----:B------:R-:W4:Y:S01]  /*1ac90*/  LDL R3, [R1+0xcb4] ;  /* 0x000cb40001037983 */ /* 0x000f220000100800 */
[----:B---3--:R-:W-:-:S02]  /*1aca0*/  PRMT R24, RZ, 0x7610, R24 ;  /* 0x00007610ff187816 */ /* 0x008fc40000000018 */
[----:B----4-:R-:W-:-:S04]  /*1acb0*/  @!P0 LOP3.LUT R3, R3, R2, RZ, 0x3c, !PT ;  /* 0x0000000203038212 */ /* 0x010fc800078e3cff */
        /* <DEDUP_REMOVED lines=1726> */
[----:B------:R-:W-:-:S02]  /*218a0*/  PRMT R4, RZ, 0x7610, R4 ;  /* 0x00007610ff047816 */ /* 0x000fc40000000004 */
[----:B----4-:R-:W-:-:S04]  /*218b0*/  @!P0 LOP3.LUT R3, R3, R2, RZ, 0x3c, !PT ;  /* 0x0000000203038212 */ /* 0x010fc800078e3cff */
[----:B------:R-:W-:-:S04]  /*218c0*/  @!P0 LOP3.LUT R2, R3, R2, RZ, 0x3c, !PT ;  /* 0x0000000203028212 */ /* 0x000fc800078e3cff */
[----:B------:R-:W-:-:S05]  /*218d0*/  @!P0 LOP3.LUT R3, R3, R2, RZ, 0x3c, !PT ;  /* 0x0000000203038212 */ /* 0x000fca00078e3cff */
[----:B------:R0:W4:Y:S04]  /*218e0*/  @!P0 LDG.E.U8 R4, desc[UR8][R2.64] ;  /* 0x0000000802048981 */ /* 0x000128000c1e1100 */
[----:B------:R-:W0:Y:S04]  /*218f0*/  LDL R2, [R1+0x6bc] ;  /* 0x0006bc0001027983 */ /* 0x000e280000100800 */
[----:B------:R-:W0:Y:S01]  /*21900*/  LDL R3, [R1+0x6c0] ;  /* 0x0006c00001037983 */ /* 0x000e220000100800 */
[----:B---3--:R-:W-:Y:S02]  /*21910*/  PRMT R24, RZ, 0x7610, R24 ;  /* 0x00007610ff187816 */ /* 0x008fe40000000018 */
[----:B0-----:R-:W-:-:S04]  /*21920*/  @!P0 LOP3.LUT R3, R3, R2, RZ, 0x3c, !PT ;  /* 0x0000000203038212 */ /* 0x001fc800078e3cff */
[----:B------:R-:W-:-:S04]  /*21930*/  @!P0 LOP3.LUT R2, R3, R2, RZ, 0x3c, !PT ;  /* 0x0000000203028212 */ /* 0x000fc800078e3cff */
[----:B------:R-:W-:-:S05]  /*21940*/  @!P0 LOP3.LUT R3, R3, R2, RZ, 0x3c, !PT ;  /* 0x0000000203038212 */ /* 0x000fca00078e3cff */
[----:B------:R-:W3:Y:S04]  /*21950*/  @!P0 LDG.E.U8 R24, desc[UR8][R2.64] ;  /* 0x0000000802188981 */ /* 0x000ee8000c1e1100 */
[----:B----4-:R-:W-:Y:S04]  /*21960*/  STL [R1+0x103c], R4 ;  /* 0x00103c0401007387 */ /* 0x010fe80000100800 */
        /* <DEDUP_REMOVED lines=56> */
[----:B--2---:R-:W-:Y:S02]  /*21cf0*/  PRMT R19, RZ, 0x7610, R19 ;  /* 0x00007610ff137816 */ /* 0x004fe40000000013 */
[----:B0-----:R-:W-:-:S04]  /*21d00*/  @!P0 LOP3.LUT R3, R3, R2, RZ, 0x3c, !PT ;  /* 0x0000000203038212 */ /* 0x001fc800078e3cff */
[----:B------:R-:W-:-:S04]  /*21d10*/  @!P0 LOP3.LUT R2, R3, R2, RZ, 0x3c, !PT ;  /* 0x0000000203028212 */ /* 0x000fc800078e3cff */
[----:B------:R-:W-:-:S05]  /*21d20*/  @!P0 LOP3.LUT R3, R3, R2, RZ, 0x3c, !PT ;  /* 0x0000000203038212 */ /* 0x000fca00078e3cff */
[----:B------:R-:W2:Y:S04]  /*21d30*/  @!P0 LDG.E.U8 R19, desc[UR8][R2.64] ;  /* 0x0000000802138981 */ /* 0x000ea8000c1e1100 */
[----:B----4-:R0:W-:Y:S04]  /*21d40*/  STL [R1+0xe8], R12 ;  /* 0x0000e80c01007387 */ /* 0x0101e80000100800 */
[----:B0-----:R-:W4:Y:S04]  /*21d50*/  LDL R12, [R1+0x580] ;  /* 0x00058000010c7983 */ /* 0x001f280000100800 */
[----:B--2---:R0:W-:Y:S04]  /*21d60*/  STL [R1+0xe4], R19 ;  /* 0x0000e41301007387 */ /* 0x0041e80000100800 */
[----:B0-----:R-:W2:Y:S04]  /*21d70*/  LDL.LU R19, [R1+0x10e4] ;  /* 0x0010e40001137983 */ /* 0x001ea80000300800 */
[----:B------:R-:W2:Y:S04]  /*21d80*/  LDL R2, [R1+0x5fc] ;  /* 0x0005fc0001027983 */ /* 0x000ea80000100800 */
[----:B------:R-:W2:Y:S01]  /*21d90*/  LDL R3, [R1+0x600] ;  /* 0x0006000001037983 */ /* 0x000ea20000100800 */
[----:B---3--:R-:W-:-:S02]  /*21da0*/  PRMT R24, RZ, 0x7610, R24 ;  /* 0x00007610ff187816 */ /* 0x008fc40000000018 */
[----:B--2---:R-:W-:-:S04]  /*21db0*/  @!P0 LOP3.LUT R3, R3, R2, RZ, 0x3c, !PT ;  /* 0x0000000203038212 */ /* 0x004fc800078e3cff */
[----:B------:R-:W-:-:S04]  /*21dc0*/  @!P0 LOP3.LUT R2, R3, R2, RZ, 0x3c, !PT ;  /* 0x0000000203028212 */ /* 0x000fc800078e3cff */
[----:B------:R-:W-:-:S05]  /*21dd0*/  @!P0 LOP3.LUT R3, R3, R2, RZ, 0x3c, !PT ;  /* 0x0000000203038212 */ /* 0x000fca00078e3cff */
[----:B------:R-:W2:Y:S04]  /*21de0*/  @!P0 LDG.E.U8 R24, desc[UR8][R2.64] ;  /* 0x0000000802188981 */ /* 0x000ea8000c1e1100 */
[----:B--2---:R0:W-:Y:S04]  /*21df0*/  STL [R1+0xe0], R24 ;  /* 0x0000e01801007387 */ /* 0x0041e80000100800 */
        /* <DEDUP_REMOVED lines=10> */
[----:B------:R-:W3:Y:S04]  /*21ea0*/  LDL R2, [R1+0x5bc] ;  /* 0x0005bc0001027983 */ /* 0x000ee80000100800 */
[----:B------:R-:W3:Y:S01]  /*21eb0*/  LDL R3, [R1+0x5c0] ;  /* 0x0005c00001037983 */ /* 0x000ee20000100800 */
[----:B--2---:R-:W-:-:S02]  /*21ec0*/  PRMT R24, RZ, 0x7610, R24 ;  /* 0x00007610ff187816 */ /* 0x004fc40000000018 */
[----:B---3--:R-:W-:-:S04]  /*21ed0*/  @!P0 LOP3.LUT R3, R3, R2, RZ, 0x3c, !PT ;  /* 0x0000000203038212 */ /* 0x008fc800078e3cff */
        /* <DEDUP_REMOVED lines=11> */
[----:B------:R-:W3:Y:S01]  /*21f90*/  @!P0 LDG.E.U8 R19, desc[UR8][R2.64] ;  /* 0x0000000802138981 */ /* 0x000ee2000c1e1100 */
[----:B------:R-:W-:-:S03]  /*21fa0*/  PRMT R16, RZ, 0x7610, R16 ;  /* 0x00007610ff107816 */ /* 0x000fc60000000010 */
[----:B---3--:R0:W-:Y:S04]  /*21fb0*/  STL [R1+0xd4], R19 ;  /* 0x0000d41301007387 */ /* 0x0081e80000100800 */
[----:B0-----:R-:W3:Y:S04]  /*21fc0*/  LDL.LU R19, [R1+0x10d4] ;  /* 0x0010d40001137983 */ /* 0x001ee80000300800 */
[----:B------:R-:W3:Y:S01]  /*21fd0*/  LDL R3, [R1+0x57c] ;  /* 0x00057c0001037983 */ /* 0x000ee20000100800 */
[----:B----4-:R-:W-:Y:S01]  /*21fe0*/  @!P0 IMAD.MOV.U32 R2, RZ, RZ, R12 ;  /* 0x000000ffff028224 */ /* 0x010fe200078e000c */
[----:B--2---:R-:W-:-:S02]  /*21ff0*/  PRMT R24, RZ, 0x7610, R24 ;  /* 0x00007610ff187816 */ /* 0x004fc40000000018 */
[----:B------:R-:W2:Y:S04]  /*22000*/  LDL R12, [R1+0x6a8] ;  /* 0x0006a800010c7983 */ /* 0x000ea80000100800 */
[----:B---3--:R0:W3:Y:S04]  /*22010*/  @!P0 LDG.E.U8 R16, desc[UR8][R2.64] ;  /* 0x0000000802108981 */ /* 0x0080e8000c1e1100 */
[----:B------:R-:W0:Y:S04]  /*22020*/  LDL R2, [R1+0x56c] ;  /* 0x00056c0001027983 */ /* 0x000e280000100800 */
[----:B------:R-:W0:Y:S02]  /*22030*/  LDL R3, [R1+0xce0] ;  /* 0x000ce00001037983 */ /* 0x000e240000100800 */
[----:B0-----:R-:W-:-:S04]  /*22040*/  @!P0 LOP3.LUT R3, R3, R2, RZ, 0x3c, !PT ;  /* 0x0000000203038212 */ /* 0x001fc800078e3cff */
[----:B------:R-:W-:-:S04]  /*22050*/  @!P0 LOP3.LUT R2, R3, R2, RZ, 0x3c, !PT ;  /* 0x0000000203028212 */ /* 0x000fc800078e3cff */
[----:B------:R-:W-:-:S05]  /*22060*/  @!P0 LOP3.LUT R3, R3, R2, RZ, 0x3c, !PT ;  /* 0x0000000203038212 */ /* 0x000fca00078e3cff */
[----:B------:R-:W4:Y:S04]  /*22070*/  @!P0 LDG.E.U8 R24, desc[UR8][R2.64] ;  /* 0x0000000802188981 */ /* 0x000f28000c1e1100 */
[----:B---3--:R-:W-:Y:S04]  /*22080*/  STL [R1+0x10b8], R16 ;  /* 0x0010b81001007387 */ /* 0x008fe80000100800 */
[----:B----4-:R0:W-:Y:S04]  /*22090*/  STL [R1+0xd0], R24 ;  /* 0x0000d01801007387 */ /* 0x0101e80000100800 */
[----:B0-----:R-:W3:Y:S04]  /*220a0*/  LDL.LU R24, [R1+0x10d0] ;  /* 0x0010d00001187983 */ /* 0x001ee80000300800 */
        /* <DEDUP_REMOVED lines=9> */
[----:B------:R-:W-:Y:S02]  /*22140*/  PRMT R13, RZ, 0x7610, R13 ;  /* 0x00007610ff0d7816 */ /* 0x000fe4000000000d */
[----:B0-----:R-:W-:-:S04]  /*22150*/  @!P0 LOP3.LUT R3, R3, R2, RZ, 0x3c, !PT ;  /* 0x0000000203038212 */ /* 0x001fc800078e3cff */
[----:B------:R-:W-:-:S04]  /*22160*/  @!P0 LOP3.LUT R2, R3, R2, RZ, 0x3c, !PT ;  /* 0x0000000203028212 */ /* 0x000fc800078e3cff */
[----:B------:R-:W-:Y:S01]  /*22170*/  @!P0 LOP3.LUT R3, R3, R2, RZ, 0x3c, !PT ;  /* 0x0000000203038212 */ /* 0x000fe200078e3cff */
[----:B----4-:R0:W-:Y:S04]  /*22180*/  STL [R1+0xcc], R22 ;  /* 0x0000cc1601007387 */ /* 0x0101e80000100800 */
[----:B------:R1:W4:Y:S01]  /*22190*/  @!P0 LDG.E.U8 R13, desc[UR8][R2.64] ;  /* 0x00000008020d8981 */ /* 0x000322000c1e1100 */
[----:B------:R-:W-:-:S03]  /*221a0*/  PRMT R28, RZ, 0x7610, R28 ;  /* 0x00007610ff1c7816 */ /* 0x000fc6000000001c */
[----:B0-----:R-:W2:Y:S04]  /*221b0*/  LDL R22, [R1+0x690] ;  /* 0x0006900001167983 */ /* 0x001ea80000100800 */
[----:B------:R-:W1:Y:S04]  /*221c0*/  LDL R2, [R1+0xd04] ;  /* 0x000d040001027983 */ /* 0x000e680000100800 */
[----:B------:R-:W1:Y:S02]  /*221d0*/  LDL R3, [R1+0xd30] ;  /* 0x000d300001037983 */ /* 0x000e640000100800 */
[----:B-1----:R-:W-:-:S04]  /*221e0*/  @!P0 LOP3.LUT R3, R3, R2, RZ, 0x3c, !PT ;  /* 0x0000000203038212 */ /* 0x002fc800078e3cff */
[----:B------:R-:W-:-:S04]  /*221f0*/  @!P0 LOP3.LUT R2, R3, R2, RZ, 0x3c, !PT ;  /* 0x0000000203028212 */ /* 0x000fc800078e3cff */
[----:B------:R-:W-:-:S05]  /*22200*/  @!P0 LOP3.LUT R3, R3, R2, RZ, 0x3c, !PT ;  /* 0x0000000203038212 */ /* 0x000fca00078e3cff */
[----:B------:R-:W2:Y:S04]  /*22210*/  @!P0 LDG.E.U8 R28, desc[UR8][R2.64] ;  /* 0x00000008021c8981 */ /* 0x000ea8000c1e1100 */
[----:B----4-:R0:W-:Y:S04]  /*22220*/  STL [R1+0xc8], R13 ;  /* 0x0000c80d01007387 */ /* 0x0101e80000100800 */
[----:B0-----:R-:W4:Y:S04]  /*22230*/  LDL R13, [R1+0x688] ;  /* 0x00068800010d7983 */ /* 0x001f280000100800 */
[----:B--2---:R0:W-:Y:S04]  /*22240*/  STL [R1+0xc0], R28 ;  /* 0x0000c01c01007387 */ /* 0x0041e80000100800 */
[----:B0-----:R-:W2:Y:S04]  /*22250*/  LDL.LU R28, [R1+0x10cc] ;  /* 0x0010cc00011c7983 */ /* 0x001ea80000300800 */
[----:B------:R-:W2:Y:S01]  /*22260*/  LDL R3, [R1+0x6a4] ;  /* 0x0006a40001037983 */ /* 0x000ea20000100800 */
[----:B------:R-:W-:Y:S01]  /*22270*/  PRMT R20, RZ, 0x7610, R20 ;  /* 0x00007610ff147816 */ /* 0x000fe20000000014 */
[----:B------:R-:W-:Y:S01]  /*22280*/  @!P0 IMAD.MOV.U32 R2, RZ, RZ, R12 ;  /* 0x000000ffff028224 */ /* 0x000fe200078e000c */
[----:B------:R-:W-:Y:S01]  /*22290*/  PRMT R26, RZ, 0x7610, R26 ;  /* 0x00007610ff1a7816 */ /* 0x000fe2000000001a */
[----:B------:R-:W3:Y:S04]  /*222a0*/  LDL R12, [R1+0x678] ;  /* 0x00067800010c7983 */ /* 0x000ee80000100800 */
[----:B--2---:R0:W2:Y:S04]  /*222b0*/  @!P0 LDG.E.U8 R20, desc[UR8][R2.64] ;  /* 0x0000000802148981 */ /* 0x0040a8000c1e1100 */
[----:B------:R-:W0:Y:S04]  /*222c0*/  LDL R2, [R1+0x694] ;  /* 0x0006940001027983 */ /* 0x000e280000100800 */
[----:B------:R-:W0:Y:S02]  /*222d0*/  LDL R3, [R1+0x698] ;  /* 0x0006980001037983 */ /* 0x000e240000100800 */
[----:B0-----:R-:W-:-:S04]  /*222e0*/  @!P0 LOP3.LUT R3, R3, R2, RZ, 0x3c, !PT ;  /* 0x0000000203038212 */ /* 0x001fc800078e3cff */
[----:B------:R-:W-:-:S04]  /*222f0*/  @!P0 LOP3.LUT R2, R3, R2, RZ, 0x3c, !PT ;  /* 0x0000000203028212 */ /* 0x000fc800078e3cff */
[----:B------:R-:W-:-:S05]  /*22300*/  @!P0 LOP3.LUT R3, R3, R2, RZ, 0x3c, !PT ;  /* 0x0000000203038212 */ /* 0x000fca00078e3cff */
[----:B------:R-:W3:Y:S04]  /*22310*/  @!P0 LDG.E.U8 R26, desc[UR8][R2.64] ;  /* 0x00000008021a8981 */ /* 0x000ee8000c1e1100 */
[----:B--2---:R-:W-:Y:S01]  /*22320*/  STL [R1+0x1040], R20 ;  /* 0x0010401401007387 */ /* 0x004fe20000100800 */
[----:B------:R-:W-:-:S03]  /*22330*/  PRMT R4, RZ, 0x7610, R4 ;  /* 0x00007610ff047816 */ /* 0x000fc60000000004 */
[----:B---3--:R0:W-:Y:S04]  /*22340*/  STL [R1+0xbc], R26 ;  /* 0x0000bc1a01007387 */ /* 0x0081e80000100800 */
[----:B0-----:R-:W2:Y:S04]  /*22350*/  LDL.LU R26, [R1+0x10c8] ;  /* 0x0010c800011a7983 */ /* 0x001ea80000300800 */
[----:B------:R-:W3:Y:S01]  /*22360*/  LDL R3, [R1+0x68c] ;  /* 0x00068c0001037983 */ /* 0x000ee20000100800 */
[----:B------:R-:W-:Y:S01]  /*22370*/  @!P0 IMAD.MOV.U32 R2, RZ, RZ, R22 ;  /* 0x000000ffff028224 */ /* 0x000fe200078e0016 */
[----:B------:R-:W-:-:S02]  /*22380*/  PRMT R11, RZ, 0x7610, R11 ;  /* 0x00007610ff0b7816 */ /* 0x000fc4000000000b */
[----:B------:R-:W2:Y:S04]  /*22390*/  LDL R22, [R1+0x668] ;  /* 0x0006680001167983 */ /* 0x000ea80000100800 */
[----:B---3--:R4:W3:Y:S04]  /*223a0*/  @!P0 LDG.E.U8 R4, desc[UR8][R2.64] ;  /* 0x0000000802048981 */ /* 0x0088e8000c1e1100 */
[----:B------:R-:W2:Y:S01]  /*223b0*/  LDL R3, [R1+0x684] ;  /* 0x0006840001037983 */ /* 0x000ea20000100800 */
[----:B----4-:R-:W-:-:S03]  /*223c0*/  @!P0 IMAD.MOV.U32 R2, RZ, RZ, R13 ;  /* 0x000000ffff028224 */ /* 0x010fc600078e000d */
[----:B---3--:R-:W-:Y:S01]  /*223d0*/  STL [R1+0x10a4], R4 ;  /* 0x0010a40401007387 */ /* 0x008fe20000100800 */
[----:B------:R-:W-:-:S03]  /*223e0*/  PRMT R20, RZ, 0x7610, R20 ;  /* 0x00007610ff147816 */ /* 0x000fc60000000014 */
[----:B------:R-:W3:Y:S04]  /*223f0*/  LDL R13, [R1+0x658] ;  /* 0x00065800010d7983 */ /* 0x000ee80000100800 */
[----:B--2---:R0:W2:Y:S04]  /*22400*/  @!P0 LDG.E.U8 R11, desc[UR8][R2.64] ;  /* 0x00000008020b8981 */ /* 0x0040a8000c1e1100 */
[----:B------:R-:W4:Y:S01]  /*22410*/  LDL R3, [R1+0x674] ;  /* 0x0006740001037983 */ /* 0x000f220000100800 */
[----:B0-----:R-:W-:-:S03]  /*22420*/  @!P0 IMAD.MOV.U32 R2, RZ, RZ, R12 ;  /* 0x000000ffff028224 */ /* 0x001fc600078e000c */
[----:B--2---:R-:W-:Y:S01]  /*22430*/  STL [R1+0x1044], R11 ;  /* 0x0010440b01007387 */ /* 0x004fe20000100800 */
[----:B------:R-:W-:-:S03]  /*22440*/  PRMT R25, RZ, 0x7610, R25 ;  /* 0x00007610ff197816 */ /* 0x000fc60000000019 */
[----:B------:R-:W2:Y:S04]  /*22450*/  LDL R12, [R1+0x648] ;  /* 0x00064800010c7983 */ /* 0x000ea80000100800 */
[----:B----4-:R0:W4:Y:S04]  /*22460*/  @!P0 LDG.E.U8 R20, desc[UR8][R2.64] ;  /* 0x0000000802148981 */ /* 0x010128000c1e1100 */
[----:B------:R-:W0:Y:S04]  /*22470*/  LDL R2, [R1+0x66c] ;  /* 0x00066c0001027983 */ /* 0x000e280000100800 */
[----:B------:R-:W0:Y:S02]  /*22480*/  LDL R3, [R1+0x670] ;  /* 0x0006700001037983 */ /* 0x000e240000100800 */
[----:B0-----:R-:W-:-:S04]  /*22490*/  @!P0 LOP3.LUT R3, R3, R2, RZ, 0x3c, !PT ;  /* 0x0000000203038212 */ /* 0x001fc800078e3cff */
[----:B------:R-:W-:-:S04]  /*224a0*/  @!P0 LOP3.LUT R2, R3, R2, RZ, 0x3c, !PT ;  /* 0x0000000203028212 */ /* 0x000fc800078e3cff */
[----:B------:R-:W-:-:S05]  /*224b0*/  @!P0 LOP3.LUT R3, R3, R2, RZ, 0x3c, !PT ;  /* 0x0000000203038212 */ /* 0x000fca00078e3cff */
[----:B------:R-:W2:Y:S04]  /*224c0*/  @!P0 LDG.E.U8 R25, desc[UR8][R2.64] ;  /* 0x0000000802198981 */ /* 0x000ea8000c1e1100 */
[----:B----4-:R-:W-:Y:S01]  /*224d0*/  STL [R1+0x10ac], R20 ;  /* 0x0010ac1401007387 */ /* 0x010fe20000100800 */
[----:B------:R-:W-:-:S03]  /*224e0*/  PRMT R9, RZ, 0x7610, R9 ;  /* 0x00007610ff097816 */ /* 0x000fc60000000009 */
[----:B--2---:R0:W-:Y:S04]  /*224f0*/  STL [R1+0xac], R25 ;  /* 0x0000ac1901007387 */ /* 0x0041e80000100800 */
[----:B0-----:R-:W2:Y:S04]  /*22500*/  LDL.LU R25, [R1+0x10c4] ;  /* 0x0010c40001197983 */ /* 0x001ea80000300800 */
[----:B------:R-:W4:Y:S01]  /*22510*/  LDL R3, [R1+0x664] ;  /* 0x0006640001037983 */ /* 0x000f220000100800 */
[----:B------:R-:W-:Y:S01]  /*22520*/  @!P0 IMAD.MOV.U32 R2, RZ, RZ, R22 ;  /* 0x000000ffff028224 */ /* 0x000fe200078e0016 */
[----:B------:R-:W-:-:S02]  /*22530*/  PRMT R11, RZ, 0x7610, R11 ;  /* 0x00007610ff0b7816 */ /* 0x000fc4000000000b */
[----:B------:R-:W2:Y:S04]  /*22540*/  LDL R22, [R1+0x638] ;  /* 0x0006380001167983 */ /* 0x000ea80000100800 */
[----:B----4-:R3:W4:Y:S04]  /*22550*/  @!P0 LDG.E.U8 R9, desc[UR8][R2.64] ;  /* 0x0000000802098981 */ /* 0x010728000c1e1100 */
[----:B------:R-:W2:Y:S01]  /*22560*/  LDL R3, [R1+0x654] ;  /* 0x0006540001037983 */ /* 0x000ea20000100800 */
[----:B---3--:R-:W-:-:S03]  /*22570*/  @!P0 IMAD.MOV.U32 R2, RZ, RZ, R13 ;  /* 0x000000ffff028224 */ /* 0x008fc600078e000d */
[----:B----4-:R-:W-:Y:S01]  /*22580*/  STL [R1+0x1048], R9 ;  /* 0x0010480901007387 */ /* 0x010fe20000100800 */
[----:B------:R-:W-:-:S03]  /*22590*/  PRMT R27, RZ, 0x7610, R27 ;  /* 0x00007610ff1b7816 */ /* 0x000fc6000000001b */
[----:B------:R-:W3:Y:S04]  /*225a0*/  LDL R13, [R1+0x618] ;  /* 0x00061800010d7983 */ /* 0x000ee80000100800 */
[----:B--2---:R0:W2:Y:S04]  /*225b0*/  @!P0 LDG.E.U8 R11, desc[UR8][R2.64] ;  /* 0x00000008020b8981 */ /* 0x0040a8000c1e1100 */
[----:B------:R-:W0:Y:S04]  /*225c0*/  LDL R2, [R1+0x64c] ;  /* 0x00064c0001027983 */ /* 0x000e280000100800 */
[----:B------:R-:W0:Y:S02]  /*225d0*/  LDL R3, [R1+0x650] ;  /* 0x0006500001037983 */ /* 0x000e240000100800 */
[----:B0-----:R-:W-:-:S04]  /*225e0*/  @!P0 LOP3.LUT R3, R3, R2, RZ, 0x3c, !PT ;  /* 0x0000000203038212 */ /* 0x001fc800078e3cff */
[----:B------:R-:W-:-:S04]  /*225f0*/  @!P0 LOP3.LUT R2, R3, R2, RZ, 0x3c, !PT ;  /* 0x0000000203028212 */ /* 0x000fc800078e3cff */
[----:B------:R-:W-:-:S05]  /*22600*/  @!P0 LOP3.LUT R3, R3, R2, RZ, 0x3c, !PT ;  /* 0x0000000203038212 */ /* 0x000fca00078e3cff */
[----:B------:R-:W4:Y:S04]  /*22610*/  @!P0 LDG.E.U8 R27, desc[UR8][R2.64] ;  /* 0x00000008021b8981 */ /* 0x000f28000c1e1100 */
[----:B--2---:R-:W-:Y:S01]  /*22620*/  STL [R1+0x10b0], R11 ;  /* 0x0010b00b01007387 */ /* 0x004fe20000100800 */
[----:B------:R-:W-:-:S03]  /*22630*/  PRMT R8, RZ, 0x7610, R8 ;  /* 0x00007610ff087816 */ /* 0x000fc60000000008 */
[----:B----4-:R0:W-:Y:S04]  /*22640*/  STL [R1+0xa0], R27 ;  /* 0x0000a01b01007387 */ /* 0x0101e80000100800 */
[----:B0-----:R-:W2:Y:S04]  /*22650*/  LDL.LU R27, [R1+0x10c0] ;  /* 0x0010c000011b7983 */ /* 0x001ea80000300800 */
[----:B------:R-:W4:Y:S01]  /*22660*/  LDL R3, [R1+0x644] ;  /* 0x0006440001037983 */ /* 0x000f220000100800 */
[----:B------:R-:W-:Y:S01]  /*22670*/  @!P0 IMAD.MOV.U32 R2, RZ, RZ, R12 ;  /* 0x000000ffff028224 */ /* 0x000fe200078e000c */
[----:B------:R-:W-:-:S02]  /*22680*/  PRMT R29, RZ, 0x7610, R29 ;  /* 0x00007610ff1d7816 */ /* 0x000fc4000000001d */
[----:B------:R-:W2:Y:S04]  /*22690*/  LDL R12, [R1+0x5f8] ;  /* 0x0005f800010c7983 */ /* 0x000ea80000100800 */
[----:B----4-:R0:W4:Y:S04]  /*226a0*/  @!P0 LDG.E.U8 R8, desc[UR8][R2.64] ;  /* 0x0000000802088981 */ /* 0x010128000c1e1100 */
[----:B------:R-:W2:Y:S01]  /*226b0*/  LDL R3, [R1+0x634] ;  /* 0x0006340001037983 */ /* 0x000ea20000100800 */
[----:B0-----:R-:W-:-:S05]  /*226c0*/  @!P0 IMAD.MOV.U32 R2, RZ, RZ, R22 ;  /* 0x000000ffff028224 */ /* 0x001fca00078e0016 */
[----:B--2---:R-:W2:Y:S04]  /*226d0*/  @!P0 LDG.E.U8 R29, desc[UR8][R2.64] ;  /* 0x00000008021d8981 */ /* 0x004ea8000c1e1100 */
[----:B----4-:R-:W-:Y:S04]  /*226e0*/  STL [R1+0x104c], R8 ;  /* 0x00104c0801007387 */ /* 0x010fe80000100800 */
[----:B------:R-:W4:Y:S04]  /*226f0*/  LDL R22, [R1+0x5d8] ;  /* 0x0005d80001167983 */ /* 0x000f280000100800 */
[----:B--2---:R0:W-:Y:S04]  /*22700*/  STL [R1+0x88], R29 ;  /* 0x0000881d01007387 */ /* 0x0041e80000100800 */
[----:B0-----:R-:W2:Y:S04]  /*22710*/  LDL.LU R29, [R1+0x10bc] ;  /* 0x0010bc00011d7983 */ /* 0x001ea80000300800 */
[----:B------:R-:W2:Y:S04]  /*22720*/  LDL R2, [R1+0x62c] ;  /* 0x00062c0001027983 */ /* 0x000ea80000100800 */
[----:B------:R-:W2:Y:S01]  /*22730*/  LDL R3, [R1+0x630] ;  /* 0x0006300001037983 */ /* 0x000ea20000100800 */
[----:B------:R-:W-:-:S02]  /*22740*/  PRMT R21, RZ, 0x7610, R21 ;  /* 0x00007610ff157816 */ /* 0x000fc40000000015 */
[----:B--2---:R-:W-:-:S04]  /*22750*/  @!P0 LOP3.LUT R3, R3, R2, RZ, 0x3c, !PT ;  /* 0x0000000203038212 */ /* 0x004fc800078e3cff */
[----:B------:R-:W-:-:S04]  /*22760*/  @!P0 LOP3.LUT R2, R3, R2, RZ, 0x3c, !PT ;  /* 0x0000000203028212 */ /* 0x000fc800078e3cff */
[----:B------:R-:W-:-:S05]  /*22770*/  @!P0 LOP3.LUT R3, R3, R2, RZ, 0x3c, !PT ;  /* 0x0000000203038212 */ /* 0x000fca00078e3cff */
[----:B------:R3:W2:Y:S04]  /*22780*/  @!P0 LDG.E.U8 R21, desc[UR8][R2.64] ;  /* 0x0000000802158981 */ /* 0x0006a8000c1e1100 */
[----:B------:R-:W4:Y:S01]  /*22790*/  LDL R3, [R1+0x614] ;  /* 0x0006140001037983 */ /* 0x000f220000100800 */
[----:B------:R-:W-:Y:S01]  /*227a0*/  PRMT R10, RZ, 0x7610, R10 ;  /* 0x00007610ff0a7816 */ /* 0x000fe2000000000a */
[----:B---3--:R-:W-:Y:S02]  /*227b0*/  @!P0 IMAD.MOV.U32 R2, RZ, RZ, R13 ;  /* 0x000000ffff028224 */ /* 0x008fe400078e000d */
[----:B--2---:R0:W-:Y:S01]  /*227c0*/  STL [R1+0x84], R21 ;  /* 0x0000841501007387 */ /* 0x0041e20000100800 */
[----:B------:R-:W-:-:S03]  /*227d0*/  PRMT R9, RZ, 0x7610, R9 ;  /* 0x00007610ff097816 */ /* 0x000fc60000000009 */
[----:B------:R-:W2:Y:S04]  /*227e0*/  LDL R13, [R1+0x594] ;  /* 0x00059400010d7983 */ /* 0x000ea80000100800 */
[----:B----4-:R1:W3:Y:S04]  /*227f0*/  @!P0 LDG.E.U8 R10, desc[UR8][R2.64] ;  /* 0x00000008020a8981 */ /* 0x0102e8000c1e1100 */
[----:B0-----:R-:W4:Y:S04]  /*22800*/  LDL R21, [R1+0x5b8] ;  /* 0x0005b80001157983 */ /* 0x001f280000100800 */
[----:B------:R-:W2:Y:S01]  /*22810*/  LDL R3, [R1+0x5f4] ;  /* 0x0005f40001037983 */ /* 0x000ea20000100800 */
[----:B-1----:R-:W-:-:S03]  /*22820*/  @!P0 IMAD.MOV.U32 R2, RZ, RZ, R12 ;  /* 0x000000ffff028224 */ /* 0x002fc600078e000c */
[----:B---3--:R0:W-:Y:S01]  /*22830*/  STL [R1+0x80], R10 ;  /* 0x0000800a01007387 */ /* 0x0081e20000100800 */
[----:B------:R-:W-:-:S03]  /*22840*/  PRMT R11, RZ, 0x7610, R11 ;  /* 0x00007610ff0b7816 */ /* 0x000fc6000000000b */
[----:B------:R-:W3:Y:S04]  /*22850*/  LDL R12, [R1+0x578] ;  /* 0x00057800010c7983 */ /* 0x000ee80000100800 */
[----:B--2---:R1:W2:Y:S04]  /*22860*/  @!P0 LDG.E.U8 R9, desc[UR8][R2.64] ;  /* 0x0000000802098981 */ /* 0x0042a8000c1e1100 */
[----:B0-----:R-:W3:Y:S04]  /*22870*/  LDL R10, [R1+0x598] ;  /* 0x00059800010a7983 */ /* 0x001ee80000100800 */
[----:B------:R-:W3:Y:S01]  /*22880*/  LDL R3, [R1+0x5d4] ;  /* 0x0005d40001037983 */ /* 0x000ee20000100800 */
[----:B-1----:R-:W-:-:S03]  /*22890*/  @!P0 IMAD.MOV.U32 R2, RZ, RZ, R22 ;  /* 0x000000ffff028224 */ /* 0x002fc600078e0016 */
[----:B--2---:R0:W-:Y:S01]  /*228a0*/  STL [R1+0x68], R9 ;  /* 0x0000680901007387 */ /* 0x0041e20000100800 */
[----:B------:R-:W-:-:S03]  /*228b0*/  PRMT R20, RZ, 0x7610, R20 ;  /* 0x00007610ff147816 */ /* 0x000fc60000000014 */
[----:B------:R-:W2:Y:S04]  /*228c0*/  LDL R22, [R1+0x568] ;  /* 0x0005680001167983 */ /* 0x000ea80000100800 */
[----:B---3--:R4:W3:Y:S04]  /*228d0*/  @!P0 LDG.E.U8 R11, desc[UR8][R2.64] ;  /* 0x00000008020b8981 */ /* 0x0088e8000c1e1100 */
[----:B0-----:R-:W2:Y:S04]  /*228e0*/  LDL R9, [R1+0xcc8] ;  /* 0x000cc80001097983 */ /* 0x001ea80000100800 */
[----:B------:R-:W2:Y:S01]  /*228f0*/  LDL R3, [R1+0x5b4] ;  /* 0x0005b40001037983 */ /* 0x000ea20000100800 */
[----:B----4-:R-:W-:Y:S01]  /*22900*/  @!P0 IMAD.MOV.U32 R2, RZ, RZ, R21 ;  /* 0x000000ffff028224 */ /* 0x010fe200078e0015 */
[----:B------:R-:W-:-:S04]  /*22910*/  PRMT R23, RZ, 0x7610, R23 ;  /* 0x00007610ff177816 */ /* 0x000fc80000000017 */
[----:B--2---:R0:W2:Y:S04]  /*22920*/  @!P0 LDG.E.U8 R20, desc[UR8][R2.64] ;  /* 0x0000000802148981 */ /* 0x0040a8000c1e1100 */
[----:B---3--:R1:W-:Y:S04]  /*22930*/  STL [R1+0x60], R11 ;  /* 0x0000600b01007387 */ /* 0x0083e80000100800 */
[----:B------:R-:W3:Y:S04]  /*22940*/  LDL R21, [R1+0xccc] ;  /* 0x000ccc0001157983 */ /* 0x000ee80000100800 */
[----:B-1----:R-:W4:Y:S01]  /*22950*/  LDL R11, [R1+0xce8] ;  /* 0x000ce800010b7983 */ /* 0x002f220000100800 */
[----:B0-----:R-:W-:-:S02]  /*22960*/  @!P0 IMAD.MOV.U32 R2, RZ, RZ, R10 ;  /* 0x000000ffff028224 */ /* 0x001fc400078e000a */
[----:B------:R-:W-:Y:S01]  /*22970*/  @!P0 IMAD.MOV.U32 R3, RZ, RZ, R13 ;  /* 0x000000ffff038224 */ /* 0x000fe200078e000d */
[----:B------:R-:W-:-:S04]  /*22980*/  PRMT R4, RZ, 0x7610, R4 ;  /* 0x00007610ff047816 */ /* 0x000fc80000000004 */
[----:B------:R0:W3:Y:S02]  /*22990*/  @!P0 LDG.E.U8 R23, desc[UR8][R2.64] ;  /* 0x0000000802178981 */ /* 0x0000e4000c1e1100 */
[----:B0-----:R-:W-:Y:S02]  /*229a0*/  @!P0 IMAD.MOV.U32 R2, RZ, RZ, R9 ;  /* 0x000000ffff028224 */ /* 0x001fe400078e0009 */
[----:B------:R-:W-:-:S05]  /*229b0*/  @!P0 IMAD.MOV.U32 R3, RZ, RZ, R12 ;  /* 0x000000ffff038224 */ /* 0x000fca00078e000c */
[----:B------:R0:W3:Y:S01]  /*229c0*/  @!P0 LDG.E.U8 R4, desc[UR8][R2.64] ;  /* 0x0000000802048981 */ /* 0x0000e2000c1e1100 */
[----:B------:R-:W-:Y:S01]  /*229d0*/  PRMT R8, RZ, 0x7610, R8 ;  /* 0x00007610ff087816 */ /* 0x000fe20000000008 */
[----:B0-----:R-:W-:Y:S02]  /*229e0*/  @!P0 IMAD.MOV.U32 R3, RZ, RZ, R22 ;  /* 0x000000ffff038224 */ /* 0x001fe400078e0016 */
[----:B--2---:R0:W-:Y:S04]  /*229f0*/  STL [R1+0x44], R20 ;  /* 0x0000441401007387 */ /* 0x0041e80000100800 */
[----:B------:R-:W2:Y:S04]  /*22a00*/  LDL R13, [R1+0xcec] ;  /* 0x000cec00010d7983 */ /* 0x000ea80000100800 */
[----:B------:R-:W2:Y:S04]  /*22a10*/  LDL R10, [R1+0xd3c] ;  /* 0x000d3c00010a7983 */ /* 0x000ea80000100800 */
[----:B------:R-:W2:Y:S04]  /*22a20*/  LDL R12, [R1+0xd0c] ;  /* 0x000d0c00010c7983 */ /* 0x000ea80000100800 */
[----:B------:R-:W2:Y:S04]  /*22a30*/  LDL R9, [R1+0xd2c] ;  /* 0x000d2c0001097983 */ /* 0x000ea80000100800 */
[----:B0-----:R-:W2:Y:S01]  /*22a40*/  LDL R20, [R1+0xd08] ;  /* 0x000d080001147983 */ /* 0x001ea20000100800 */
[----:B----4-:R-:W-:-:S05]  /*22a50*/  @!P0 IMAD.MOV.U32 R2, RZ, RZ, R11 ;  /* 0x000000ffff028224 */ /* 0x010fca00078e000b */
[----:B------:R3:W4:Y:S01]  /*22a60*/  @!P0 LDG.E.U8 R8, desc[UR8][R2.64] ;  /* 0x0000000802088981 */ /* 0x000722000c1e1100 */
[----:B------:R-:W-:Y:S01]  /*22a70*/  PRMT R19, RZ, 0x7610, R19 ;  /* 0x00007610ff137816 */ /* 0x000fe20000000013 */
[----:B---3--:R-:W-:Y:S01]  /*22a80*/  @!P0 IMAD.MOV.U32 R3, RZ, RZ, R21 ;  /* 0x000000ffff038224 */ /* 0x008fe200078e0015 */
[----:B------:R-:W-:Y:S01]  /*22a90*/  PRMT R0, RZ, 0x7610, R0 ;  /* 0x00007610ff007816 */ /* 0x000fe20000000000 */
[----:B------:R0:W-:Y:S04]  /*22aa0*/  STL [R1+0x10b4], R4 ;  /* 0x0010b40401007387 */ /* 0x0001e80000100800 */
[----:B------:R-:W3:Y:S01]  /*22ab0*/  LDL R11, [R1+0x624] ;  /* 0x00062400010b7983 */ /* 0x000ee20000100800 */
[----:B0-----:R-:W-:Y:S01]  /*22ac0*/  PRMT R4, RZ, 0x7610, R4 ;  /* 0x00007610ff047816 */ /* 0x001fe20000000004 */
[----:B--2---:R-:W-:-:S05]  /*22ad0*/  @!P0 IMAD.MOV.U32 R2, RZ, RZ, R20 ;  /* 0x000000ffff028224 */ /* 0x004fca00078e0014 */
[----:B------:R0:W2:Y:S02]  /*22ae0*/  @!P0 LDG.E.U8 R19, desc[UR8][R2.64] ;  /* 0x0000000802138981 */ /* 0x0000a4000c1e1100 */
[----:B0-----:R-:W-:Y:S02]  /*22af0*/  @!P0 IMAD.MOV.U32 R2, RZ, RZ, R10 ;  /* 0x000000ffff028224 */ /* 0x001fe400078e000a */
[----:B------:R-:W-:-:S05]  /*22b00*/  @!P0 IMAD.MOV.U32 R3, RZ, RZ, R13 ;  /* 0x000000ffff038224 */ /* 0x000fca00078e000d */
[----:B------:R0:W2:Y:S04]  /*22b10*/  @!P0 LDG.E.U8 R4, desc[UR8][R2.64] ;  /* 0x0000000802048981 */ /* 0x0000a8000c1e1100 */
[----:B----4-:R1:W-:Y:S04]  /*22b20*/  STL [R1+0x28], R8 ;  /* 0x0000280801007387 */ /* 0x0103e80000100800 */
[----:B------:R-:W4:Y:S01]  /*22b30*/  LDL R20, [R1+0x60c] ;  /* 0x00060c0001147983 */ /* 0x000f220000100800 */
[----:B0-----:R-:W-:Y:S02]  /*22b40*/  @!P0 IMAD.MOV.U32 R2, RZ, RZ, R9 ;  /* 0x000000ffff028224 */ /* 0x001fe400078e0009 */
[----:B------:R-:W-:Y:S01]  /*22b50*/  @!P0 IMAD.MOV.U32 R3, RZ, RZ, R12 ;  /* 0x000000ffff038224 */ /* 0x000fe200078e000c */
[----:B-1----:R-:W4:Y:S04]  /*22b60*/  LDL R8, [R1+0x628] ;  /* 0x0006280001087983 */ /* 0x002f280000100800 */
[----:B------:R3:W4:Y:S01]  /*22b70*/  @!P0 LDG.E.U8 R0, desc[UR8][R2.64] ;  /* 0x0000000802008981 */ /* 0x000722000c1e1100 */
[----:B------:R-:W-:Y:S01]  /*22b80*/  PRMT R7, RZ, 0x7610, R7 ;  /* 0x00007610ff077816 */ /* 0x000fe20000000007 */
[----:B---3--:R-:W-:-:S02]  /*22b90*/  @!P0 IMAD.MOV.U32 R3, RZ, RZ, R11 ;  /* 0x000000ffff038224 */ /* 0x008fc400078e000b */
[----:B--2---:R0:W-:Y:S04]  /*22ba0*/  STL [R1+0x24], R19 ;  /* 0x0000241301007387 */ /* 0x0041e80000100800 */
[----:B------:R-:W2:Y:S04]  /*22bb0*/  LDL R10, [R1+0x604] ;  /* 0x00060400010a7983 */ /* 0x000ea80000100800 */
[----:B0-----:R-:W3:Y:S04]  /*22bc0*/  LDL R19, [R1+0x610] ;  /* 0x0006100001137983 */ /* 0x001ee80000100800 */
[----:B------:R0:W-:Y:S04]  /*22bd0*/  STL [R1+0x20], R4 ;  /* 0x0000200401007387 */ /* 0x0001e80000100800 */
[----:B------:R-:W2:Y:S04]  /*22be0*/  LDL R9, [R1+0x5ec] ;  /* 0x0005ec0001097983 */ /* 0x000ea80000100800 */
[----:B0-----:R-:W2:Y:S01]  /*22bf0*/  LDL R4, [R1+0x608] ;  /* 0x0006080001047983 */ /* 0x001ea20000100800 */
[----:B----4-:R-:W-:-:S03]  /*22c00*/  @!P0 IMAD.MOV.U32 R2, RZ, RZ, R8 ;  /* 0x000000ffff028224 */ /* 0x010fc600078e0008 */
[----:B------:R0:W-:Y:S04]  /*22c10*/  STL [R1+0x1c], R0 ;  /* 0x00001c0001007387 */ /* 0x0001e80000100800 */
[----:B------:R1:W4:Y:S04]  /*22c20*/  @!P0 LDG.E.U8 R7, desc[UR8][R2.64] ;  /* 0x0000000802078981 */ /* 0x000328000c1e1100 */
[----:B0-----:R-:W4:Y:S04]  /*22c30*/  LDL R0, [R1+0x5f0] ;  /* 0x0005f00001007983 */ /* 0x001f280000100800 */
[----:B------:R-:W-:Y:S04]  /*22c40*/  STL [R1+0x38], R23 ;  /* 0x0000381701007387 */ /* 0x000fe80000100800 */
[----:B------:R-:W4:Y:S04]  /*22c50*/  LDL R13, [R1+0x5cc] ;  /* 0x0005cc00010d7983 */ /* 0x000f280000100800 */
[----:B------:R-:W4:Y:S01]  /*22c60*/  LDL R12, [R1+0x5d0] ;  /* 0x0005d000010c7983 */ /* 0x000f220000100800 */
[----:B------:R-:W-:Y:S01]  /*22c70*/  PRMT R18, RZ, 0x7610, R18 ;  /* 0x00007610ff127816 */ /* 0x000fe20000000012 */
[----:B-1----:R-:W-:Y:S01]  /*22c80*/  @!P0 IMAD.MOV.U32 R3, RZ, RZ, R20 ;  /* 0x000000ffff038224 */ /* 0x002fe200078e0014 */
[----:B------:R-:W-:-:S02]  /*22c90*/  PRMT R6, RZ, 0x7610, R6 ;  /* 0x00007610ff067816 */ /* 0x000fc40000000006 */
[----:B------:R-:W-:Y:S01]  /*22ca0*/  PRMT R16, RZ, 0x7610, R16 ;  /* 0x00007610ff107816 */ /* 0x000fe20000000010 */
[----:B------:R-:W4:Y:S04]  /*22cb0*/  LDL R11, [R1+0x5ac] ;  /* 0x0005ac00010b7983 */ /* 0x000f280000100800 */
[----:B------:R-:W4:Y:S01]  /*22cc0*/  LDL R8, [R1+0x5b0] ;  /* 0x0005b00001087983 */ /* 0x000f220000100800 */
[----:B---3--:R-:W-:-:S05]  /*22cd0*/  @!P0 IMAD.MOV.U32 R2, RZ, RZ, R19 ;  /* 0x000000ffff028224 */ /* 0x008fca00078e0013 */
[----:B------:R2:W3:Y:S02]  /*22ce0*/  @!P0 LDG.E.U8 R18, desc[UR8][R2.64] ;  /* 0x0000000802128981 */ /* 0x0004e4000c1e1100 */
[----:B--2---:R-:W-:Y:S02]  /*22cf0*/  @!P0 IMAD.MOV.U32 R3, RZ, RZ, R10 ;  /* 0x000000ffff038224 */ /* 0x004fe400078e000a */
[----:B------:R-:W-:-:S05]  /*22d00*/  @!P0 IMAD.MOV.U32 R2, RZ, RZ, R4 ;  /* 0x000000ffff028224 */ /* 0x000fca00078e0004 */
[----:B------:R0:W2:Y:S04]  /*22d10*/  @!P0 LDG.E.U8 R6, desc[UR8][R2.64] ;  /* 0x0000000802068981 */ /* 0x0000a8000c1e1100 */
[----:B----4-:R1:W-:Y:S04]  /*22d20*/  STL [R1+0x1050], R7 ;  /* 0x0010500701007387 */ /* 0x0103e80000100800 */
[----:B------:R-:W4:Y:S04]  /*22d30*/  LDL R10, [R1+0x58c] ;  /* 0x00058c00010a7983 */ /* 0x000f280000100800 */
[----:B------:R-:W3:Y:S01]  /*22d40*/  LDL R4, [R1+0x590] ;  /* 0x0005900001047983 */ /* 0x000ee20000100800 */
[----:B0-----:R-:W-:-:S02]  /*22d50*/  @!P0 IMAD.MOV.U32 R3, RZ, RZ, R9 ;  /* 0x000000ffff038224 */ /* 0x001fc400078e0009 */
[----:B------:R-:W-:Y:S01]  /*22d60*/  @!P0 IMAD.MOV.U32 R2, RZ, RZ, R0 ;  /* 0x000000ffff028224 */ /* 0x000fe200078e0000 */
[----:B-1----:R-:W-:-:S04]  /*22d70*/  PRMT R7, RZ, 0x7610, R7 ;  /* 0x00007610ff077816 */ /* 0x002fc80000000007 */
[----:B------:R0:W3:Y:S02]  /*22d80*/  @!P0 LDG.E.U8 R16, desc[UR8][R2.64] ;  /* 0x0000000802108981 */ /* 0x0000e4000c1e1100 */
[----:B0-----:R-:W-:Y:S02]  /*22d90*/  @!P0 IMAD.MOV.U32 R2, RZ, RZ, R12 ;  /* 0x000000ffff028224 */ /* 0x001fe400078e000c */
[----:B------:R-:W-:-:S05]  /*22da0*/  @!P0 IMAD.MOV.U32 R3, RZ, RZ, R13 ;  /* 0x000000ffff038224 */ /* 0x000fca00078e000d */
[----:B------:R0:W3:Y:S02]  /*22db0*/  @!P0 LDG.E.U8 R7, desc[UR8][R2.64] ;  /* 0x0000000802078981 */ /* 0x0000e4000c1e1100 */
[----:B0-----:R-:W-:Y:S02]  /*22dc0*/  @!P0 IMAD.MOV.U32 R2, RZ, RZ, R8 ;  /* 0x000000ffff028224 */ /* 0x001fe400078e0008 */
[----:B------:R-:W-:Y:S01]  /*22dd0*/  @!P0 IMAD.MOV.U32 R3, RZ, RZ, R11 ;  /* 0x000000ffff038224 */ /* 0x000fe200078e000b */
[----:B--2---:R0:W-:Y:S04]  /*22de0*/  STL [R1+0x1054], R6 ;  /* 0x0010540601007387 */ /* 0x0041e80000100800 */
[----:B------:R-:W2:Y:S04]  /*22df0*/  LDL R9, [R1+0x574] ;  /* 0x0005740001097983 */ /* 0x000ea80000100800 */
[----:B------:R-:W2:Y:S04]  /*22e00*/  LDL R0, [R1+0xcd0] ;  /* 0x000cd00001007983 */ /* 0x000ea80000100800 */
[----:B------:R-:W2:Y:S01]  /*22e10*/  LDL R8, [R1+0x564] ;  /* 0x0005640001087983 */ /* 0x000ea20000100800 */
[----:B0-----:R-:W-:-:S06]  /*22e20*/  PRMT R6, RZ, 0x7610, R6 ;  /* 0x00007610ff067816 */ /* 0x001fcc0000000006 */
[----:B------:R0:W2:Y:S04]  /*22e30*/  @!P0 LDG.E.U8 R6, desc[UR8][R2.64] ;  /* 0x0000000802068981 */ /* 0x0000a8000c1e1100 */
[----:B---3--:R1:W-:Y:S04]  /*22e40*/  STL [R1+0x8], R7 ;  /* 0x0000080701007387 */ /* 0x0083e80000100800 */
[----:B-1----:R-:W3:Y:S01]  /*22e50*/  LDL R7, [R1+0xcf0] ;  /* 0x000cf00001077983 */ /* 0x002ee20000100800 */
[----:B------:R-:W-:Y:S01]  /*22e60*/  PRMT R24, RZ, 0x7610, R24 ;  /* 0x00007610ff187816 */ /* 0x000fe20000000018 */
[----:B0-----:R-:W-:-:S02]  /*22e70*/  @!P0 IMAD.MOV.U32 R2, RZ, RZ, R4 ;  /* 0x000000ffff028224 */ /* 0x001fc400078e0004 */
[----:B----4-:R-:W-:-:S05]  /*22e80*/  @!P0 IMAD.MOV.U32 R3, RZ, RZ, R10 ;  /* 0x000000ffff038224 */ /* 0x010fca00078e000a */
[----:B------:R2:W4:Y:S01]  /*22e90*/  @!P0 LDG.E.U8 R24, desc[UR8][R2.64] ;  /* 0x0000000802188981 */ /* 0x000522000c1e1100 */
[----:B------:R-:W-:Y:S01]  /*22ea0*/  PRMT R15, RZ, 0x7610, R15 ;  /* 0x00007610ff0f7816 */ /* 0x000fe2000000000f */
[----:B--2---:R-:W-:Y:S02]  /*22eb0*/  @!P0 IMAD.MOV.U32 R3, RZ, RZ, R9 ;  /* 0x000000ffff038224 */ /* 0x004fe400078e0009 */
[----:B------:R-:W-:-:S05]  /*22ec0*/  @!P0 IMAD.MOV.U32 R2, RZ, RZ, R0 ;  /* 0x000000ffff028224 */ /* 0x000fca00078e0000 */
[----:B------:R0:W2:Y:S01]  /*22ed0*/  @!P0 LDG.E.U8 R15, desc[UR8][R2.64] ;  /* 0x00000008020f8981 */ /* 0x0000a2000c1e1100 */
[----:B------:R-:W-:Y:S01]  /*22ee0*/  @!P0 IMAD.MOV.U32 R13, RZ, RZ, R8 ;  /* 0x000000ffff0d8224 */ /* 0x000fe200078e0008 */
[----:B0-----:R-:W-:Y:S02]  /*22ef0*/  PRMT R2, RZ, 0x7610, R2 ;  /* 0x00007610ff027816 */ /* 0x001fe40000000002 */
[----:B------:R0:W-:Y:S04]  /*22f00*/  STL [R1+0x4], R6 ;  /* 0x0000040601007387 */ /* 0x0001e80000100800 */
[----:B------:R-:W2:Y:S04]  /*22f10*/  LDL R4, [R1+0xd10] ;  /* 0x000d100001047983 */ /* 0x000ea80000100800 */
[----:B0-----:R-:W2:Y:S01]  /*22f20*/  LDL R6, [R1+0xcd4] ;  /* 0x000cd40001067983 */ /* 0x001ea20000100800 */
[----:B---3--:R-:W-:-:S05]  /*22f30*/  @!P0 IMAD.MOV.U32 R12, RZ, RZ, R7 ;  /* 0x000000ffff0c8224 */ /* 0x008fca00078e0007 */
[----:B------:R0:W3:Y:S04]  /*22f40*/  @!P0 LDG.E.U8 R2, desc[UR8][R12.64] ;  /* 0x000000080c028981 */ /* 0x0000e8000c1e1100 */
[----:B----4-:R-:W-:Y:S04]  /*22f50*/  STL [R1+0x1098], R24 ;  /* 0x0010981801007387 */ /* 0x010fe80000100800 */
[----:B------:R-:W4:Y:S04]  /*22f60*/  LDL R11, [R1+0xcf4] ;  /* 0x000cf400010b7983 */ /* 0x000f280000100800 */
[----:B------:R-:W4:Y:S04]  /*22f70*/  LDL R10, [R1+0xd38] ;  /* 0x000d3800010a7983 */ /* 0x000f280000100800 */
[----:B------:R-:W4:Y:S04]  /*22f80*/  LDL R9, [R1+0xd14] ;  /* 0x000d140001097983 */ /* 0x000f280000100800 */
[----:B------:R4:W-:Y:S04]  /*22f90*/  STL [R1+0x14], R18 ;  /* 0x0000141201007387 */ /* 0x0009e80000100800 */
[----:B------:R-:W4:Y:S01]  /*22fa0*/  LDL R0, [R1+0xd28] ;  /* 0x000d280001007983 */ /* 0x000f220000100800 */
[----:B------:R-:W-:-:S03]  /*22fb0*/  PRMT R14, RZ, 0x7610, R14 ;  /* 0x00007610ff0e7816 */ /* 0x000fc6000000000e */
[----:B--2---:R-:W-:Y:S04]  /*22fc0*/  STL [R1+0x109c], R15 ;  /* 0x00109c0f01007387 */ /* 0x004fe80000100800 */
[----:B------:R-:W2:Y:S04]  /*22fd0*/  LDL R8, [R1+0x5e4] ;  /* 0x0005e40001087983 */ /* 0x000ea80000100800 */
[----:B------:R-:W2:Y:S01]  /*22fe0*/  LDL R7, [R1+0x5e8] ;  /* 0x0005e80001077983 */ /* 0x000ea20000100800 */
[----:B0-----:R-:W-:Y:S02]  /*22ff0*/  @!P0 IMAD.MOV.U32 R12, RZ, RZ, R4 ;  /* 0x000000ffff0c8224 */ /* 0x001fe400078e0004 */
[----:B------:R-:W-:-:S05]  /*23000*/  @!P0 IMAD.MOV.U32 R13, RZ, RZ, R6 ;  /* 0x000000ffff0d8224 */ /* 0x000fca00078e0006 */
[----:B------:R0:W2:Y:S04]  /*23010*/  @!P0 LDG.E.U8 R14, desc[UR8][R12.64] ;  /* 0x000000080c0e8981 */ /* 0x0000a8000c1e1100 */
[----:B---3--:R1:W-:Y:S04]  /*23020*/  STL [R1+0x10a0], R2 ;  /* 0x0010a00201007387 */ /* 0x0083e80000100800 */
[----:B------:R-:W-:Y:S04]  /*23030*/  STL [R1+0xc], R16 ;  /* 0x00000c1001007387 */ /* 0x000fe80000100800 */
[----:B------:R-:W3:Y:S04]  /*23040*/  LDL R6, [R1+0x5c4] ;  /* 0x0005c40001067983 */ /* 0x000ee80000100800 */
[----:B------:R-:W3:Y:S01]  /*23050*/  LDL R4, [R1+0x5c8] ;  /* 0x0005c80001047983 */ /* 0x000ee20000100800 */
[----:B0-----:R-:W-:Y:S01]  /*23060*/  PRMT R13, RZ, 0x7610, R13 ;  /* 0x00007610ff0d7816 */ /* 0x001fe2000000000d */
[----:B----4-:R-:W-:-:S02]  /*23070*/  @!P0 IMAD.MOV.U32 R18, RZ, RZ, R10 ;  /* 0x000000ffff128224 */ /* 0x010fc400078e000a */
[----:B------:R-:W-:Y:S01]  /*23080*/  @!P0 IMAD.MOV.U32 R19, RZ, RZ, R11 ;  /* 0x000000ffff138224 */ /* 0x000fe200078e000b */
[----:B------:R-:W-:-:S04]  /*23090*/  PRMT R12, RZ, 0x7610, R12 ;  /* 0x00007610ff0c7816 */ /* 0x000fc8000000000c */
[----:B------:R0:W4:Y:S01]  /*230a0*/  @!P0 LDG.E.U8 R13, desc[UR8][R18.64] ;  /* 0x00000008120d8981 */ /* 0x000122000c1e1100 */
[----:B------:R-:W-:Y:S01]  /*230b0*/  PRMT R5, RZ, 0x7610, R5 ;  /* 0x00007610ff057816 */ /* 0x000fe20000000005 */
[----:B0-----:R-:W-:Y:S02]  /*230c0*/  @!P0 IMAD.MOV.U32 R18, RZ, RZ, R0 ;  /* 0x000000ffff128224 */ /* 0x001fe400078e0000 */
[----:B------:R-:W-:-:S05]  /*230d0*/  @!P0 IMAD.MOV.U32 R19, RZ, RZ, R9 ;  /* 0x000000ffff138224 */ /* 0x000fca00078e0009 */
[----:B------:R2:W4:Y:S01]  /*230e0*/  @!P0 LDG.E.U8 R12, desc[UR8][R18.64] ;  /* 0x00000008120c8981 */ /* 0x000522000c1e1100 */
[----:B------:R-:W-:Y:S01]  /*230f0*/  PRMT R28, RZ, 0x7610, R28 ;  /* 0x00007610ff1c7816 */ /* 0x000fe2000000001c */
[----:B--2---:R-:W-:Y:S02]  /*23100*/  @!P0 IMAD.MOV.U32 R19, RZ, RZ, R8 ;  /* 0x000000ffff138224 */ /* 0x004fe400078e0008 */
[----:B------:R-:W-:-:S05]  /*23110*/  @!P0 IMAD.MOV.U32 R18, RZ, RZ, R7 ;  /* 0x000000ffff128224 */ /* 0x000fca00078e0007 */
[----:B------:R3:W2:Y:S04]  /*23120*/  @!P0 LDG.E.U8 R5, desc[UR8][R18.64] ;  /* 0x0000000812058981 */ /* 0x0006a8000c1e1100 */
[----:B------:R-:W-:Y:S04]  /*23130*/  STL [R1+0x10a8], R14 ;  /* 0x0010a80e01007387 */ /* 0x000fe80000100800 */
[----:B-1----:R-:W4:Y:S04]  /*23140*/  LDL R2, [R1+0x5a4] ;  /* 0x0005a40001027983 */ /* 0x002f280000100800 */
[----:B------:R-:W4:Y:S04]  /*23150*/  LDL R0, [R1+0x5a8] ;  /* 0x0005a80001007983 */ /* 0x000f280000100800 */
[----:B------:R-:W4:Y:S04]  /*23160*/  LDL R11, [R1+0x584] ;  /* 0x00058400010b7983 */ /* 0x000f280000100800 */
[----:B------:R-:W4:Y:S01]  /*23170*/  LDL R10, [R1+0x588] ;  /* 0x00058800010a7983 */ /* 0x000f220000100800 */
[----:B---3--:R-:W-:-:S02]  /*23180*/  @!P0 IMAD.MOV.U32 R19, RZ, RZ, R6 ;  /* 0x000000ffff138224 */ /* 0x008fc400078e0006 */
[----:B------:R-:W-:-:S05]  /*23190*/  @!P0 IMAD.MOV.U32 R18, RZ, RZ, R4 ;  /* 0x000000ffff128224 */ /* 0x000fca00078e0004 */
[----:B------:R4:W3:Y:S04]  /*231a0*/  @!P0 LDG.E.U8 R28, desc[UR8][R18.64] ;  /* 0x00000008121c8981 */ /* 0x0008e8000c1e1100 */
[----:B--2---:R0:W-:Y:S04]  /*231b0*/  STL [R1+0x1058], R5 ;  /* 0x0010580501007387 */ /* 0x0041e80000100800 */
[----:B------:R-:W2:Y:S04]  /*231c0*/  LDL R9, [R1+0x570] ;  /* 0x0005700001097983 */ /* 0x000ea80000100800 */
[----:B------:R-:W2:Y:S04]  /*231d0*/  LDL R8, [R1+0xcd8] ;  /* 0x000cd80001087983 */ /* 0x000ea80000100800 */
[----:B------:R-:W2:Y:S04]  /*231e0*/  LDL R7, [R1+0x560] ;  /* 0x0005600001077983 */ /* 0x000ea80000100800 */
[----:B------:R-:W2:Y:S04]  /*231f0*/  LDL R6, [R1+0xcf8] ;  /* 0x000cf80001067983 */ /* 0x000ea80000100800 */
[----:B------:R-:W2:Y:S01]  /*23200*/  LDL R4, [R1+0xd18] ;  /* 0x000d180001047983 */ /* 0x000ea20000100800 */
[----:B----4-:R-:W-:-:S02]  /*23210*/  @!P0 IMAD.MOV.U32 R19, RZ, RZ, R2 ;  /* 0x000000ffff138224 */ /* 0x010fc400078e0002 */
[----:B------:R-:W-:Y:S01]  /*23220*/  @!P0 IMAD.MOV.U32 R18, RZ, RZ, R0 ;  /* 0x000000ffff128224 */ /* 0x000fe200078e0000 */
[----:B---3--:R-:W-:Y:S04]  /*23230*/  STL [R1+0x105c], R28 ;  /* 0x00105c1c01007387 */ /* 0x008fe80000100800 */
[----:B0-----:R-:W3:Y:S04]  /*23240*/  LDL R5, [R1+0xcdc] ;  /* 0x000cdc0001057983 */ /* 0x001ee80000100800 */
[----:B------:R-:W4:Y:S04]  /*23250*/  LDL R2, [R1+0xcfc] ;  /* 0x000cfc0001027983 */ /* 0x000f280000100800 */
[----:B------:R-:W4:Y:S01]  /*23260*/  LDL R0, [R1+0xd34] ;  /* 0x000d340001007983 */ /* 0x000f220000100800 */
[----:B------:R-:W-:-:S02]  /*23270*/  PRMT R26, RZ, 0x7610, R26 ;  /* 0x00007610ff1a7816 */ /* 0x000fc4000000001a */
[----:B------:R-:W-:-:S04]  /*23280*/  PRMT R3, RZ, 0x7610, R3 ;  /* 0x00007610ff037816 */ /* 0x000fc80000000003 */
[----:B------:R0:W4:Y:S01]  /*23290*/  @!P0 LDG.E.U8 R26, desc[UR8][R18.64] ;  /* 0x00000008121a8981 */ /* 0x000122000c1e1100 */
[----:B------:R-:W-:Y:S01]  /*232a0*/  PRMT R17, RZ, 0x7610, R17 ;  /* 0x00007610ff117816 */ /* 0x000fe20000000011 */
[----:B0-----:R-:W-:Y:S02]  /*232b0*/  @!P0 IMAD.MOV.U32 R18, RZ, RZ, R10 ;  /* 0x000000ffff128224 */ /* 0x001fe400078e000a */
[----:B------:R-:W-:-:S05]  /*232c0*/  @!P0 IMAD.MOV.U32 R19, RZ, RZ, R11 ;  /* 0x000000ffff138224 */ /* 0x000fca00078e000b */
[----:B------:R2:W4:Y:S01]  /*232d0*/  @!P0 LDG.E.U8 R3, desc[UR8][R18.64] ;  /* 0x0000000812038981 */ /* 0x000522000c1e1100 */
[----:B------:R-:W-:Y:S02]  /*232e0*/  PRMT R25, RZ, 0x7610, R25 ;  /* 0x00007610ff197816 */ /* 0x000fe40000000019 */
[----:B------:R-:W-:Y:S02]  /*232f0*/  PRMT R27, RZ, 0x7610, R27 ;  /* 0x00007610ff1b7816 */ /* 0x000fe4000000001b */
[----:B------:R-:W-:Y:S01]  /*23300*/  PRMT R29, RZ, 0x7610, R29 ;  /* 0x00007610ff1d7816 */ /* 0x000fe2000000001d */
[----:B--2---:R-:W-:Y:S02]  /*23310*/  @!P0 IMAD.MOV.U32 R19, RZ, RZ, R9 ;  /* 0x000000ffff138224 */ /* 0x004fe400078e0009 */
[----:B------:R-:W-:-:S05]  /*23320*/  @!P0 IMAD.MOV.U32 R18, RZ, RZ, R8 ;  /* 0x000000ffff128224 */ /* 0x000fca00078e0008 */
[----:B------:R0:W2:Y:S02]  /*23330*/  @!P0 LDG.E.U8 R17, desc[UR8][R18.64] ;  /* 0x0000000812118981 */ /* 0x0000a4000c1e1100 */
[----:B0-----:R-:W-:Y:S02]  /*23340*/  @!P0 IMAD.MOV.U32 R18, RZ, RZ, R6 ;  /* 0x000000ffff128224 */ /* 0x001fe400078e0006 */
[----:B------:R-:W-:-:S05]  /*23350*/  @!P0 IMAD.MOV.U32 R19, RZ, RZ, R7 ;  /* 0x000000ffff138224 */ /* 0x000fca00078e0007 */
[----:B------:R0:W2:Y:S02]  /*23360*/  @!P0 LDG.E.U8 R25, desc[UR8][R18.64] ;  /* 0x0000000812198981 */ /* 0x0000a4000c1e1100 */
[----:B0-----:R-:W-:Y:S02]  /*23370*/  @!P0 IMAD.MOV.U32 R18, RZ, RZ, R4 ;  /* 0x000000ffff128224 */ /* 0x001fe400078e0004 */
[----:B---3--:R-:W-:-:S05]  /*23380*/  @!P0 IMAD.MOV.U32 R19, RZ, RZ, R5 ;  /* 0x000000ffff138224 */ /* 0x008fca00078e0005 */
[----:B------:R4:W3:Y:S02]  /*23390*/  @!P0 LDG.E.U8 R27, desc[UR8][R18.64] ;  /* 0x00000008121b8981 */ /* 0x0008e4000c1e1100 */
[----:B----4-:R-:W-:Y:S02]  /*233a0*/  @!P0 IMAD.MOV.U32 R18, RZ, RZ, R0 ;  /* 0x000000ffff128224 */ /* 0x010fe400078e0000 */
[----:B------:R-:W-:-:S05]  /*233b0*/  @!P0 IMAD.MOV.U32 R19, RZ, RZ, R2 ;  /* 0x000000ffff138224 */ /* 0x000fca00078e0002 */
[----:B------:R0:W4:Y:S01]  /*233c0*/  @!P0 LDG.E.U8 R29, desc[UR8][R18.64] ;  /* 0x00000008121d8981 */ /* 0x000122000c1e1100 */
[----:B------:R-:W0:Y:S03]  /*233d0*/  S2R R16, SR_TID.X ;  /* 0x0000000000107919 */ /* 0x000e260000002100 */
[----:B------:R-:W-:Y:S04]  /*233e0*/  STL [R1+0x1060], R26 ;  /* 0x0010601a01007387 */ /* 0x000fe80000100800 */
[----:B------:R1:W-:Y:S01]  /*233f0*/  STL [R1+0x1064], R3 ;  /* 0x0010640301007387 */ /* 0x0003e20000100800 */
[C---:B0-----:R-:W-:Y:S02]  /*23400*/  IMAD.SHL.U32 R18, R16.reuse, 0x8, RZ ;  /* 0x0000000810127824 */ /* 0x041fe400078e00ff */
[----:B------:R-:W-:-:S02]  /*23410*/  IMAD.SHL.U32 R0, R16, 0x2, RZ ;  /* 0x0000000210007824 */ /* 0x000fc400078e00ff */
[----:B------:R-:W-:-:S03]  /*23420*/  IMAD.SHL.U32 R19, R16, 0x40, RZ ;  /* 0x0000004010137824 */ /* 0x000fc600078e00ff */
[----:B------:R-:W-:Y:S02]  /*23430*/  LOP3.LUT R0, R18, 0x30, R0, 0x48, !PT ;  /* 0x0000003012007812 */ /* 0x000fe400078e4800 */
[----:B------:R-:W-:Y:S01]  /*23440*/  SHF.R.U32.HI R18, RZ, 0x2, R16 ;  /* 0x00000002ff127819 */ /* 0x000fe20000011610 */
[----:B------:R-:W-:-:S03]  /*23450*/  IMAD.SHL.U32 R4, R16, 0x10, RZ ;  /* 0x0000001010047824 */ /* 0x000fc600078e00ff */
[----:B------:R-:W-:Y:S02]  /*23460*/  SGXT.U32 R18, R18, 0x3 ;  /* 0x000000031212781a */ /* 0x000fe40000000000 */
[----:B-1----:R-:W-:Y:S02]  /*23470*/  LOP3.LUT R3, R19, 0x1c0, RZ, 0xc0, !PT ;  /* 0x000001c013037812 */ /* 0x002fe400078ec0ff */
[----:B------:R-:W-:Y:S02]  /*23480*/  LOP3.LUT R18, R18, 0x40, R19, 0xf8, !PT ;  /* 0x0000004012127812 */ /* 0x000fe400078ef813 */
[----:B------:R-:W-:Y:S02]  /*23490*/  LOP3.LUT R19, R4, 0x600, RZ, 0xc0, !PT ;  /* 0x0000060004137812 */ /* 0x000fe400078ec0ff */
[----:B------:R-:W-:Y:S02]  /*234a0*/  SHF.R.S32.HI R2, RZ, 0x1, R16 ;  /* 0x00000001ff027819 */ /* 0x000fe40000011410 */
[----:B------:R-:W-:-:S02]  /*234b0*/  IADD3 R19, PT, PT, R19, UR5, R3 ;  /* 0x0000000513137c10 */ /* 0x000fc4000fffe003 */
[----:B------:R-:W-:-:S03]  /*234c0*/  SGXT R2, R2, 0x1 ;  /* 0x000000010202781a */ /* 0x000fc60000000200 */
[----:B------:R-:W-:Y:S01]  /*234d0*/  IMAD.IADD R0, R0, 0x1, R19 ;  /* 0x0000000100007824 */ /* 0x000fe200078e0213 */
[----:B------:R-:W-:-:S05]  /*234e0*/  LOP3.LUT R18, R18, 0x88, R2, 0xf8, !PT ;  /* 0x0000008812127812 */ /* 0x000fca00078ef802 */
[----:B------:R-:W-:Y:S04]  /*234f0*/  LDS.U8 R3, [R18+UR5+0x10] ;  /* 0x0000100512037984 */ /* 0x000fe80008000000 */
[----:B------:R-:W-:Y:S04]  /*23500*/  LDS.U8 R2, [R18+UR5+0x20] ;  /* 0x0000200512027984 */ /* 0x000fe80008000000 */
[----:B--2---:R-:W-:Y:S04]  /*23510*/  STL [R1+0x1068], R17 ;  /* 0x0010681101007387 */ /* 0x004fe80000100800 */
[----:B------:R-:W-:Y:S04]  /*23520*/  STL [R1+0x106c], R25 ;  /* 0x00106c1901007387 */ /* 0x000fe80000100800 */
[----:B---3--:R-:W-:Y:S04]  /*23530*/  STL [R1+0x1070], R27 ;  /* 0x0010701b01007387 */ /* 0x008fe80000100800 */
[----:B----4-:R-:W-:Y:S04]  /*23540*/  STL [R1+0x1074], R29 ;  /* 0x0010741d01007387 */ /* 0x010fe80000100800 */
[----:B------:R-:W-:Y:S04]  /*23550*/  STL [R1+0x1078], R0 ;  /* 0x0010780001007387 */ /* 0x000fe80000100800 */
[----:B------:R-:W0:Y:S04]  /*23560*/  LDS.U8 R0, [R18+UR5] ;  /* 0x0000000512007984 */ /* 0x000e280008000000 */
[----:B0-----:R-:W-:Y:S04]  /*23570*/  STL [R1+0x34], R0 ;  /* 0x0000340001007387 */ /* 0x001fe80000100800 */
[----:B------:R-:W0:Y:S04]  /*23580*/  LDS.U8 R0, [R18+UR5+0x30] ;  /* 0x0000300512007984 */ /* 0x000e280008000000 */
[----:B------:R-:W-:Y:S04]  /*23590*/  STL [R1+0x2c], R3 ;  /* 0x00002c0301007387 */ /* 0x000fe80000100800 */
[----:B------:R-:W1:Y:S04]  /*235a0*/  LDS.U8 R3, [R18+UR5+0x100] ;  /* 0x0001000512037984 */ /* 0x000e680008000000 */
[----:B------:R-:W-:Y:S04]  /*235b0*/  STL [R1+0x3ac], R2 ;  /* 0x0003ac0201007387 */ /* 0x000fe80000100800 */
[----:B------:R-:W2:Y:S04]  /*235c0*/  LDS.U8 R2, [R18+UR5+0x110] ;  /* 0x0001100512027984 */ /* 0x000ea80008000000 */
[----:B0-----:R-:W-:Y:S04]  /*235d0*/  STL [R1+0x3a8], R0 ;  /* 0x0003a80001007387 */ /* 0x001fe80000100800 */
[----:B------:R-:W0:Y:S04]  /*235e0*/  LDS.U8 R0, [R18+UR5+0x120] ;  /* 0x0001200512007984 */ /* 0x000e280008000000 */
[----:B-1----:R-:W-:Y:S04]  /*235f0*/  STL [R1+0x4c], R3 ;  /* 0x00004c0301007387 */ /* 0x002fe80000100800 */
[----:B------:R-:W1:Y:S04]  /*23600*/  LDS.U8 R3, [R18+UR5+0x130] ;  /* 0x0001300512037984 */ /* 0x000e680008000000 */
[----:B--2---:R-:W-:Y:S04]  /*23610*/  STL [R1+0x48], R2 ;  /* 0x0000480201007387 */ /* 0x004fe80000100800 */
        /* <DEDUP_REMOVED lines=8> */
[----:B------:R-:W0:Y:S01]  /*236a0*/  LDS.U8 R0, [R18+UR5+0x300] ;  /* 0x0003000512007984 */ /* 0x000e220008000000 */
[----:B------:R-:W-:-:S03]  /*236b0*/  LOP3.LUT R19, R18, 0x8, RZ, 0x3c, !PT ;  /* 0x0000000812137812 */ /* 0x000fc600078e3cff */
[----:B-1----:R-:W-:Y:S04]  /*236c0*/  STL [R1+0xd48], R3 ;  /* 0x000d480301007387 */ /* 0x002fe80000100800 */
[----:B------:R-:W1:Y:S04]  /*236d0*/  LDS.U8 R3, [R18+UR5+0x310] ;  /* 0x0003100512037984 */ /* 0x000e680008000000 */
[----:B--2---:R-:W-:Y:S04]  /*236e0*/  STL [R1+0xd44], R2 ;  /* 0x000d440201007387 */ /* 0x004fe80000100800 */
[----:B------:R-:W2:Y:S04]  /*236f0*/  LDS.U8 R2, [R18+UR5+0x320] ;  /* 0x0003200512027984 */ /* 0x000ea80008000000 */
[----:B------:R-:W3:Y:S04]  /*23700*/  LDS.U8 R23, [R19+UR5] ;  /* 0x0000000513177984 */ /* 0x000ee80008000000 */
[----:B------:R-:W-:Y:S04]  /*23710*/  LDS.U8 R22, [R19+UR5+0x10] ;  /* 0x0000100513167984 */ /* 0x000fe80008000000 */
[----:B------:R-:W-:Y:S04]  /*23720*/  LDS.U8 R21, [R19+UR5+0x100] ;  /* 0x0001000513157984 */ /* 0x000fe80008000000 */
[----:B------:R-:W-:Y:S04]  /*23730*/  LDS.U8 R10, [R19+UR5+0x110] ;  /* 0x00011005130a7984 */ /* 0x000fe80008000000 */
[----:B------:R-:W-:Y:S04]  /*23740*/  LDS.U8 R4, [R19+UR5+0x220] ;  /* 0x0002200513047984 */ /* 0x000fe80008000000 */
[----:B------:R-:W-:Y:S04]  /*23750*/  LDS.U8 R5, [R19+UR5+0x300] ;  /* 0x0003000513057984 */ /* 0x000fe80008000000 */
[----:B0-----:R-:W-:Y:S04]  /*23760*/  STL [R1+0x4f0], R0 ;  /* 0x0004f00001007387 */ /* 0x001fe80000100800 */
[----:B------:R-:W0:Y:S04]  /*23770*/  LDS.U8 R0, [R18+UR5+0x330] ;  /* 0x0003300512007984 */ /* 0x000e280008000000 */
[----:B-1----:R-:W-:Y:S04]  /*23780*/  STL [R1+0x4ec], R3 ;  /* 0x0004ec0301007387 */ /* 0x002fe80000100800 */
[----:B------:R-:W-:Y:S04]  /*23790*/  LDS.U8 R3, [R19+UR5+0x130] ;  /* 0x0001300513037984 */ /* 0x000fe80008000000 */
[----:B--2---:R-:W-:Y:S04]  /*237a0*/  STL [R1+0xd58], R2 ;  /* 0x000d580201007387 */ /* 0x004fe80000100800 */
[----:B---3--:R-:W-:Y:S04]  /*237b0*/  STL [R1+0x107c], R23 ;  /* 0x00107c1701007387 */ /* 0x008fe80000100800 */
[----:B------:R-:W1:Y:S04]  /*237c0*/  LDS.U8 R2, [R19+UR5+0x20] ;  /* 0x0000200513027984 */ /* 0x000e680008000000 */
[----:B0-----:R-:W-:Y:S04]  /*237d0*/  STL [R1+0xd40], R0 ;  /* 0x000d400001007387 */ /* 0x001fe80000100800 */
[----:B------:R-:W0:Y:S04]  /*237e0*/  LDS.U8 R0, [R19+UR5+0x30] ;  /* 0x0000300513007984 */ /* 0x000e280008000000 */
[----:B------:R-:W-:Y:S04]  /*237f0*/  STL [R1+0x1080], R22 ;  /* 0x0010801601007387 */ /* 0x000fe80000100800 */
[----:B-1----:R-:W-:Y:S04]  /*23800*/  STL [R1+0x3c4], R2 ;  /* 0x0003c40201007387 */ /* 0x002fe80000100800 */
[----:B------:R-:W-:Y:S04]  /*23810*/  STL [R1+0x1084], R21 ;  /* 0x0010841501007387 */ /* 0x000fe80000100800 */
[----:B------:R-:W-:Y:S04]  /*23820*/  LDS.U8 R2, [R19+UR5+0x200] ;  /* 0x0002000513027984 */ /* 0x000fe80008000000 */
[----:B------:R-:W-:Y:S04]  /*23830*/  LDS.U8 R21, [R19+UR5+0x320] ;  /* 0x0003200513157984 */ /* 0x000fe80008000000 */
[----:B0-----:R-:W-:Y:S04]  /*23840*/  STL [R1+0x3c0], R0 ;  /* 0x0003c00001007387 */ /* 0x001fe80000100800 */
[----:B------:R-:W0:Y:S04]  /*23850*/  LDS.U8 R0, [R19+UR5+0x120] ;  /* 0x0001200513007984 */ /* 0x000e280008000000 */
[----:B------:R-:W-:Y:S04]  /*23860*/  STL [R1+0x1088], R10 ;  /* 0x0010880a01007387 */ /* 0x000fe80000100800 */
[----:B------:R-:W-:Y:S04]  /*23870*/  LDS.U8 R10, [R19+UR5+0x230] ;  /* 0x00023005130a7984 */ /* 0x000fe80008000000 */
[----:B0-----:R-:W-:Y:S04]  /*23880*/  STL [R1+0x3d4], R0 ;  /* 0x0003d40001007387 */ /* 0x001fe80000100800 */
[----:B------:R-:W0:Y:S04]  /*23890*/  LDS.U8 R0, [R19+UR5+0x210] ;  /* 0x0002100513007984 */ /* 0x000e280008000000 */
[----:B------:R-:W-:Y:S04]  /*238a0*/  STL [R1+0x3d0], R3 ;  /* 0x0003d00301007387 */ /* 0x000fe80000100800 */
[----:B------:R-:W2:Y:S04]  /*238b0*/  LDL.LU R23, [R1+0x4d0] ;  /* 0x0004d00001177983 */ /* 0x000ea80000300800 */
[----:B------:R-:W-:Y:S04]  /*238c0*/  STL [R1+0x4e8], R2 ;  /* 0x0004e80201007387 */ /* 0x000fe80000100800 */
[----:B------:R-:W3:Y:S04]  /*238d0*/  LDL.LU R18, [R1+0x4c4] ;  /* 0x0004c40001127983 */ /* 0x000ee80000300800 */
[----:B0-----:R0:W-:Y:S04]  /*238e0*/  STL [R1+0x4e4], R0 ;  /* 0x0004e40001007387 */ /* 0x0011e80000100800 */
[----:B0-----:R-:W4:Y:S04]  /*238f0*/  LDL.LU R0, [R1+0x4b4] ;  /* 0x0004b40001007983 */ /* 0x001f280000300800 */
[----:B------:R-:W4:Y:S04]  /*23900*/  LDL.LU R29, [R1+0x4a4] ;  /* 0x0004a400011d7983 */ /* 0x000f280000300800 */
        /* <DEDUP_REMOVED lines=11> */
[----:B------:R-:W-:Y:S04]  /*239c0*/  STL [R1+0xd54], R4 ;  /* 0x000d540401007387 */ /* 0x000fe80000100800 */
[----:B------:R-:W0:Y:S04]  /*239d0*/  LDS.U8 R4, [R19+UR5+0x310] ;  /* 0x0003100513047984 */ /* 0x000e280008000000 */
[----:B------:R-:W-:Y:S04]  /*239e0*/  STL [R1+0xd50], R10 ;  /* 0x000d500a01007387 */ /* 0x000fe80000100800 */
[----:B------:R1:W-:Y:S01]  /*239f0*/  STL [R1+0x4f8], R5 ;  /* 0x0004f80501007387 */ /* 0x0003e20000100800 */
[----:B------:R-:W-:-:S03]  /*23a00*/  LOP3.LUT R22, R16, 0x7f, RZ, 0xc0, !PT ;  /* 0x0000007f10167812 */ /* 0x000fc600078ec0ff */
[----:B------:R-:W0:Y:S01]  /*23a10*/  LDS.U8 R10, [R19+UR5+0x330] ;  /* 0x00033005130a7984 */ /* 0x000e220008000000 */
[----:B------:R-:W-:Y:S06]  /*23a20*/  BAR.SYNC.DEFER_BLOCKING 0x0 ;  /* 0x0000000000007b1d */ /* 0x000fec0000010000 */
[----:B-1----:R-:W4:Y:S04]  /*23a30*/  LDL.LU R5, [R1+0x3e4] ;  /* 0x0003e40001057983 */ /* 0x002f280000300800 */
[----:B0-----:R0:W-:Y:S04]  /*23a40*/  STL [R1+0x4f4], R4 ;  /* 0x0004f40401007387 */ /* 0x0011e80000100800 */
[----:B------:R-:W4:Y:S04]  /*23a50*/  LDL.LU R14, [R1+0x3bc] ;  /* 0x0003bc00010e7983 */ /* 0x000f280000300800 */
[----:B------:R-:W4:Y:S04]  /*23a60*/  LDL.LU R15, [R1+0x3a4] ;  /* 0x0003a400010f7983 */ /* 0x000f280000300800 */
[----:B------:R-:W4:Y:S04]  /*23a70*/  LDL.LU R24, [R1+0x394] ;  /* 0x0003940001187983 */ /* 0x000f280000300800 */
[----:B0-----:R-:W4:Y:S04]  /*23a80*/  LDL.LU R4, [R1+0x384] ;  /* 0x0003840001047983 */ /* 0x001f280000300800 */
[----:B------:R-:W4:Y:S04]  /*23a90*/  LDL.LU R11, [R1+0x374] ;  /* 0x00037400010b7983 */ /* 0x000f280000300800 */
[----:B------:R-:W4:Y:S04]  /*23aa0*/  LDL.LU R20, [R1+0x364] ;  /* 0x0003640001147983 */ /* 0x000f280000300800 */
[----:B------:R-:W4:Y:S04]  /*23ab0*/  LDL.LU R16, [R1+0x354] ;  /* 0x0003540001107983 */ /* 0x000f280000300800 */
[----:B------:R-:W-:Y:S04]  /*23ac0*/  STL [R1+0xd5c], R21 ;  /* 0x000d5c1501007387 */ /* 0x000fe80000100800 */
[----:B------:R-:W-:Y:S04]  /*23ad0*/  STL [R1+0xd4c], R10 ;  /* 0x000d4c0a01007387 */ /* 0x000fe80000100800 */
[----:B--2---:R-:W-:Y:S04]  /*23ae0*/  STS.U8 [R22+UR5], R23 ;  /* 0x0000001716007988 */ /* 0x004fe80008000005 */
[----:B---3--:R-:W-:Y:S04]  /*23af0*/  STS.U8 [R22+UR5+0x200], R18 ;  /* 0x0002001216007988 */ /* 0x008fe80008000005 */
[----:B----4-:R-:W-:Y:S04]  /*23b00*/  STS.U8 [R22+UR5+0x400], R0 ;  /* 0x0004000016007988 */ /* 0x010fe80008000005 */
[----:B------:R-:W-:Y:S04]  /*23b10*/  STS.U8 [R22+UR5+0x600], R29 ;  /* 0x0006001d16007988 */ /* 0x000fe80008000005 */
[----:B------:R-:W-:Y:S04]  /*23b20*/  STS.U8 [R22+UR5+0x800], R27 ;  /* 0x0008001b16007988 */ /* 0x000fe80008000005 */
[----:B------:R-:W-:Y:S04]  /*23b30*/  STS.U8 [R22+UR5+0xa00], R25 ;  /* 0x000a001916007988 */ /* 0x000fe80008000005 */
[----:B------:R-:W-:Y:S04]  /*23b40*/  STS.U8 [R22+UR5+0xc00], R17 ;  /* 0x000c001116007988 */ /* 0x000fe80008000005 */
[----:B------:R-:W-:Y:S04]  /*23b50*/  STS.U8 [R22+UR5+0xe00], R3 ;  /* 0x000e000316007988 */ /* 0x000fe80008000005 */
[----:B------:R-:W-:Y:S04]  /*23b60*/  STS.U8 [R22+UR5+0x1000], R26 ;  /* 0x0010001a16007988 */ /* 0x000fe80008000005 */
[----:B------:R-:W-:Y:S04]  /*23b70*/  STS.U8 [R22+UR5+0x1200], R28 ;  /* 0x0012001c16007988 */ /* 0x000fe80008000005 */
[----:B------:R0:W-:Y:S04]  /*23b80*/  STS.U8 [R22+UR5+0x1400], R2 ;  /* 0x0014000216007988 */ /* 0x0001e80008000005 */
[----:B------:R1:W-:Y:S04]  /*23b90*/  STS.U8 [R22+UR5+0x1600], R6 ;  /* 0x0016000616007988 */ /* 0x0003e80008000005 */
[----:B------:R2:W-:Y:S04]  /*23ba0*/  STS.U8 [R22+UR5+0x1800], R7 ;  /* 0x0018000716007988 */ /* 0x0005e80008000005 */
[----:B------:R3:W-:Y:S04]  /*23bb0*/  STS.U8 [R22+UR5+0x1a00], R8 ;  /* 0x001a000816007988 */ /* 0x0007e80008000005 */
[----:B------:R4:W-:Y:S04]  /*23bc0*/  STS.U8 [R22+UR5+0x1c00], R9 ;  /* 0x001c000916007988 */ /* 0x0009e80008000005 */
[----:B0-----:R-:W4:Y:S04]  /*23bd0*/  LDL.LU R2, [R1+0x344] ;  /* 0x0003440001027983 */ /* 0x001f280000300800 */
[----:B-1----:R-:W4:Y:S04]  /*23be0*/  LDL.LU R6, [R1+0x334] ;  /* 0x0003340001067983 */ /* 0x002f280000300800 */
[----:B--2---:R-:W2:Y:S04]  /*23bf0*/  LDL.LU R7, [R1+0x324] ;  /* 0x0003240001077983 */ /* 0x004ea80000300800 */
[----:B---3--:R-:W3:Y:S04]  /*23c00*/  LDL.LU R8, [R1+0x314] ;  /* 0x0003140001087983 */ /* 0x008ee80000300800 */
[----:B----4-:R-:W4:Y:S04]  /*23c10*/  LDL.LU R9, [R1+0x304] ;  /* 0x0003040001097983 */ /* 0x010f280000300800 */
        /* <DEDUP_REMOVED lines=29> */
[----:B------:R0:W-:Y:S04]  /*23df0*/  STS.U8 [R22+UR5+0x2e00], R2 ;  /* 0x002e000216007988 */ /* 0x0001e80008000005 */
[----:B------:R1:W-:Y:S04]  /*23e00*/  STS.U8 [R22+UR5+0x3000], R6 ;  /* 0x0030000616007988 */ /* 0x0003e80008000005 */
[----:B--2---:R2:W-:Y:S04]  /*23e10*/  STS.U8 [R22+UR5+0x3200], R7 ;  /* 0x0032000716007988 */ /* 0x0045e80008000005 */
[----:B---3--:R3:W-:Y:S04]  /*23e20*/  STS.U8 [R22+UR5+0x3400], R8 ;  /* 0x0034000816007988 */ /* 0x0087e80008000005 */
[----:B----4-:R4:W-:Y:S04]  /*23e30*/  STS.U8 [R22+UR5+0x3600], R9 ;  /* 0x0036000916007988 */ /* 0x0109e80008000005 */
[----:B0-----:R-:W4:Y:S04]  /*23e40*/  LDL.LU R2, [R1+0xf8] ;  /* 0x0000f80001027983 */ /* 0x001f280000300800 */
[----:B-1----:R-:W4:Y:S04]  /*23e50*/  LDL.LU R6, [R1+0xf4] ;  /* 0x0000f40001067983 */ /* 0x002f280000300800 */
[----:B--2---:R-:W2:Y:S04]  /*23e60*/  LDL.LU R7, [R1+0xf0] ;  /* 0x0000f00001077983 */ /* 0x004ea80000300800 */
[----:B---3--:R-:W3:Y:S04]  /*23e70*/  LDL.LU R8, [R1+0xec] ;  /* 0x0000ec0001087983 */ /* 0x008ee80000300800 */
[----:B----4-:R-:W4:Y:S04]  /*23e80*/  LDL.LU R9, [R1+0xe8] ;  /* 0x0000e80001097983 */ /* 0x010f280000300800 */
[----:B------:R0:W-:Y:S04]  /*23e90*/  STS.U8 [R22+UR5+0x3800], R16 ;  /* 0x0038001016007988 */ /* 0x0001e80008000005 */
[----:B------:R-:W-:Y:S04]  /*23ea0*/  STS.U8 [R22+UR5+0x3a00], R19 ;  /* 0x003a001316007988 */ /* 0x000fe80008000005 */
        /* <DEDUP_REMOVED lines=11> */
[----:B0-----:R-:W4:Y:S04]  /*23f60*/  LDL.LU R16, [R1+0x10b8] ;  /* 0x0010b80001107983 */ /* 0x001f280000300800 */
[----:B------:R0:W-:Y:S04]  /*23f70*/  STS.U8 [R22+UR5+0x5200], R15 ;  /* 0x0052000f16007988 */ /* 0x0001e80008000005 */
[----:B------:R1:W-:Y:S04]  /*23f80*/  STS.U8 [R22+UR5+0x5400], R24 ;  /* 0x0054001816007988 */ /* 0x0003e80008000005 */
[----:B------:R0:W-:Y:S04]  /*23f90*/  STS.U8 [R22+UR5+0x5600], R4 ;  /* 0x0056000416007988 */ /* 0x0001e80008000005 */
[----:B------:R1:W-:Y:S04]  /*23fa0*/  STS.U8 [R22+UR5+0x5800], R11 ;  /* 0x0058000b16007988 */ /* 0x0003e80008000005 */
[----:B------:R1:W-:Y:S04]  /*23fb0*/  STS.U8 [R22+UR5+0x5a00], R20 ;  /* 0x005a001416007988 */ /* 0x0003e80008000005 */
[----:B0-----:R-:W4:Y:S04]  /*23fc0*/  LDL.LU R15, [R1+0xe4] ;  /* 0x0000e400010f7983 */ /* 0x001f280000300800 */
[----:B-1----:R-:W4:Y:S04]  /*23fd0*/  LDL.LU R24, [R1+0xe0] ;  /* 0x0000e00001187983 */ /* 0x002f280000300800 */
        /* <DEDUP_REMOVED lines=13> */
[----:B------:R-:W4:Y:S04]  /*240b0*/  LDL.LU R3, [R1+0x480] ;  /* 0x0004800001037983 */ /* 0x000f280000300800 */
[----:B------:R1:W-:Y:S04]  /*240c0*/  STS.U8 [R22+UR5+0x5e00], R5 ;  /* 0x005e000516007988 */ /* 0x0003e80008000005 */
[----:B------:R-:W4:Y:S04]  /*240d0*/  LDL.LU R26, [R1+0x470] ;  /* 0x00047000011a7983 */ /* 0x000f280000300800 */
[----:B------:R1:W-:Y:S04]  /*240e0*/  STS.U8 [R22+UR5+0x6000], R14 ;  /* 0x0060000e16007988 */ /* 0x0003e80008000005 */
[----:B0-----:R-:W4:Y:S04]  /*240f0*/  LDL.LU R28, [R1+0x460] ;  /* 0x00046000011c7983 */ /* 0x001f280000300800 */
[----:B-1----:R-:W4:Y:S04]  /*24100*/  LDL.LU R5, [R1+0x450] ;  /* 0x0004500001057983 */ /* 0x002f280000300800 */
[----:B------:R-:W4:Y:S04]  /*24110*/  LDL.LU R14, [R1+0x440] ;  /* 0x00044000010e7983 */ /* 0x000f280000300800 */
[----:B------:R-:W-:Y:S04]  /*24120*/  STS.U8 [R22+UR5+0x6200], R2 ;  /* 0x0062000216007988 */ /* 0x000fe80008000005 */
        /* <DEDUP_REMOVED lines=8> */
[----:B------:R-:W3:Y:S04]  /*241b0*/  LDL.LU R2, [R1+0x3f0] ;  /* 0x0003f00001027983 */ /* 0x000ee80000300800 */
[----:B------:R0:W-:Y:S04]  /*241c0*/  STS.U8 [R22+UR5+0x6c00], R15 ;  /* 0x006c000f16007988 */ /* 0x0001e80008000005 */
[----:B------:R1:W-:Y:S04]  /*241d0*/  STS.U8 [R22+UR5+0x6e00], R24 ;  /* 0x006e001816007988 */ /* 0x0003e80008000005 */
[----:B------:R0:W-:Y:S04]  /*241e0*/  STS.U8 [R22+UR5+0x7000], R4 ;  /* 0x0070000416007988 */ /* 0x0001e80008000005 */
[----:B------:R1:W-:Y:S04]  /*241f0*/  STS.U8 [R22+UR5+0x7200], R11 ;  /* 0x0072000b16007988 */ /* 0x0003e80008000005 */
[----:B------:R1:W-:Y:S04]  /*24200*/  STS.U8 [R22+UR5+0x7400], R20 ;  /* 0x0074001416007988 */ /* 0x0003e80008000005 */
[----:B0-----:R-:W3:Y:S04]  /*24210*/  LDL.LU R15, [R1+0x3e0] ;  /* 0x0003e000010f7983 */ /* 0x001ee80000300800 */
[----:B-1----:R-:W3:Y:S04]  /*24220*/  LDL.LU R24, [R1+0x3b8] ;  /* 0x0003b80001187983 */ /* 0x002ee80000300800 */
[----:B------:R-:W3:Y:S04]  /*24230*/  LDL.LU R4, [R1+0x3a0] ;  /* 0x0003a00001047983 */ /* 0x000ee80000300800 */
[----:B------:R-:W3:Y:S04]  /*24240*/  LDL.LU R11, [R1+0x390] ;  /* 0x00039000010b7983 */ /* 0x000ee80000300800 */
[----:B------:R-:W3:Y:S04]  /*24250*/  LDL.LU R20, [R1+0x380] ;  /* 0x0003800001147983 */ /* 0x000ee80000300800 */
[----:B------:R0:W-:Y:S04]  /*24260*/  STS.U8 [R22+UR5+0x7600], R16 ;  /* 0x0076001016007988 */ /* 0x0001e80008000005 */
[----:B------:R-:W-:Y:S04]  /*24270*/  STS.U8 [R22+UR5+0x7800], R10 ;  /* 0x0078000a16007988 */ /* 0x000fe80008000005 */
[----:B------:R-:W-:Y:S04]  /*24280*/  STS.U8 [R22+UR5+0x7a00], R21 ;  /* 0x007a001516007988 */ /* 0x000fe80008000005 */
[----:B------:R-:W-:Y:S04]  /*24290*/  STS.U8 [R22+UR5+0x7c00], R23 ;  /* 0x007c001716007988 */ /* 0x000fe80008000005 */
[----:B------:R-:W-:Y:S01]  /*242a0*/  STS.U8 [R22+UR5+0x7e00], R18 ;  /* 0x007e001216007988 */ /* 0x000fe20008000005 */
[----:B0-----:R-:W-:-:S05]  /*242b0*/  LOP3.LUT R16, R22, 0x10, RZ, 0x3c, !PT ;  /* 0x0000001016107812 */ /* 0x001fca00078e3cff */
[----:B------:R0:W-:Y:S04]  /*242c0*/  STS.U8 [R16+UR5+0xc80], R26 ;  /* 0x000c801a10007988 */ /* 0x0001e80008000005 */
[----:B------:R1:W-:Y:S04]  /*242d0*/  STS.U8 [R16+UR5+0x1280], R14 ;  /* 0x0012800e10007988 */ /* 0x0003e80008000005 */
[----:B0-----:R-:W3:Y:S04]  /*242e0*/  LDL.LU R26, [R1+0x370] ;  /* 0x00037000011a7983 */ /* 0x001ee80000300800 */
[----:B-1----:R-:W3:Y:S04]  /*242f0*/  LDL.LU R14, [R1+0x360] ;  /* 0x00036000010e7983 */ /* 0x002ee80000300800 */
        /* <DEDUP_REMOVED lines=8> */
[----:B----4-:R0:W-:Y:S04]  /*24380*/  STS.U8 [R16+UR5+0x1480], R6 ;  /* 0x0014800610007988 */ /* 0x0101e80008000005 */
[----:B------:R1:W-:Y:S04]  /*24390*/  STS.U8 [R16+UR5+0x1680], R7 ;  /* 0x0016800710007988 */ /* 0x0003e80008000005 */
[----:B--2---:R2:W-:Y:S04]  /*243a0*/  STS.U8 [R16+UR5+0x1880], R8 ;  /* 0x0018800810007988 */ /* 0x0045e80008000005 */
[----:B---3--:R3:W-:Y:S04]  /*243b0*/  STS.U8 [R16+UR5+0x1a80], R9 ;  /* 0x001a800910007988 */ /* 0x0087e80008000005 */
[----:B0-----:R-:W4:Y:S04]  /*243c0*/  LDL.LU R6, [R1+0x350] ;  /* 0x0003500001067983 */ /* 0x001f280000300800 */
[----:B-1----:R-:W4:Y:S04]  /*243d0*/  LDL.LU R7, [R1+0x340] ;  /* 0x0003400001077983 */ /* 0x002f280000300800 */
[----:B--2---:R-:W2:Y:S04]  /*243e0*/  LDL.LU R8, [R1+0x330] ;  /* 0x0003300001087983 */ /* 0x004ea80000300800 */
[----:B---3--:R-:W3:Y:S04]  /*243f0*/  LDL.LU R9, [R1+0x320] ;  /* 0x0003200001097983 */ /* 0x008ee80000300800 */
[----:B------:R-:W-:Y:S04]  /*24400*/  STS.U8 [R16+UR5+0x1c80], R2 ;  /* 0x001c800210007988 */ /* 0x000fe80008000005 */
        /* <DEDUP_REMOVED lines=19> */
[----:B------:R0:W-:Y:S04]  /*24540*/  STS.U8 [R16+UR5+0x1e80], R15 ;  /* 0x001e800f10007988 */ /* 0x0001e80008000005 */
[----:B------:R-:W3:Y:S04]  /*24550*/  LDL.LU R2, [R1+0x16c] ;  /* 0x00016c0001027983 */ /* 0x000ee80000300800 */
[----:B------:R1:W-:Y:S04]  /*24560*/  STS.U8 [R16+UR5+0x2080], R24 ;  /* 0x0020801810007988 */ /* 0x0003e80008000005 */
[----:B0-----:R-:W3:Y:S04]  /*24570*/  LDL.LU R15, [R1+0x15c] ;  /* 0x00015c00010f7983 */ /* 0x001ee80000300800 */
[----:B-1----:R-:W3:Y:S04]  /*24580*/  LDL.LU R24, [R1+0x14c] ;  /* 0x00014c0001187983 */ /* 0x002ee80000300800 */
[----:B------:R0:W-:Y:S04]  /*24590*/  STS.U8 [R16+UR5+0x2880], R26 ;  /* 0x0028801a10007988 */ /* 0x0001e80008000005 */
[----:B------:R1:W-:Y:S04]  /*245a0*/  STS.U8 [R16+UR5+0x2a80], R14 ;  /* 0x002a800e10007988 */ /* 0x0003e80008000005 */
[----:B0-----:R-:W3:Y:S04]  /*245b0*/  LDL.LU R26, [R1+0x134] ;  /* 0x00013400011a7983 */ /* 0x001ee80000300800 */
[----:B-1----:R-:W3:Y:S04]  /*245c0*/  LDL.LU R14, [R1+0x130] ;  /* 0x00013000010e7983 */ /* 0x002ee80000300800 */
        /* <DEDUP_REMOVED lines=8> */
[----:B------:R0:W-:Y:S04]  /*24650*/  STS.U8 [R16+UR5+0x3480], R4 ;  /* 0x0034800410007988 */ /* 0x0001e80008000005 */
[----:B------:R1:W-:Y:S04]  /*24660*/  STS.U8 [R16+UR5+0x3680], R11 ;  /* 0x0036800b10007988 */ /* 0x0003e80008000005 */
[----:B------:R0:W-:Y:S04]  /*24670*/  STS.U8 [R16+UR5+0x3880], R20 ;  /* 0x0038801410007988 */ /* 0x0001e80008000005 */
[----:B------:R1:W-:Y:S04]  /*24680*/  STS.U8 [R16+UR5+0x4280], R18 ;  /* 0x0042801210007988 */ /* 0x0003e80008000005 */
[----:B0-----:R-:W3:Y:S04]  /*24690*/  LDL.LU R4, [R1+0x10b4] ;  /* 0x0010b40001047983 */ /* 0x001ee80000300800 */
[----:B-1----:R-:W3:Y:S04]  /*246a0*/  LDL.LU R11, [R1+0x10b0] ;  /* 0x0010b000010b7983 */ /* 0x002ee80000300800 */
[----:B------:R-:W3:Y:S04]  /*246b0*/  LDL.LU R20, [R1+0x10ac] ;  /* 0x0010ac0001147983 */ /* 0x000ee80000300800 */
[----:B------:R0:W-:Y:S04]  /*246c0*/  STS.U8 [R16+UR5+0x5080], R28 ;  /* 0x0050801c10007988 */ /* 0x0001e80008000005 */
[----:B------:R1:W-:Y:S04]  /*246d0*/  STS.U8 [R16+UR5+0x5280], R5 ;  /* 0x0052800510007988 */ /* 0x0003e80008000005 */
[----:B------:R-:W3:Y:S04]  /*246e0*/  LDL.LU R18, [R1+0x88] ;  /* 0x0000880001127983 */ /* 0x000ee80000300800 */
[----:B------:R1:W-:Y:S04]  /*246f0*/  STS.U8 [R16+UR5+0x5480], R2 ;  /* 0x0054800210007988 */ /* 0x0003e80008000005 */
[----:B0-----:R-:W3:Y:S04]  /*24700*/  LDL.LU R28, [R1+0x80] ;  /* 0x00008000011c7983 */ /* 0x001ee80000300800 */
[----:B-1----:R-:W3:Y:S04]  /*24710*/  LDL.LU R5, [R1+0x68] ;  /* 0x0000680001057983 */ /* 0x002ee80000300800 */
[----:B------:R0:W-:Y:S04]  /*24720*/  STS.U8 [R16+UR5+0x5680], R15 ;  /* 0x0056800f10007988 */ /* 0x0001e80008000005 */
[----:B------:R-:W3:Y:S04]  /*24730*/  LDL.LU R2, [R1+0x60] ;  /* 0x0000600001027983 */ /* 0x000ee80000300800 */
[----:B------:R1:W-:Y:S04]  /*24740*/  STS.U8 [R16+UR5+0x5880], R24 ;  /* 0x0058801810007988 */ /* 0x0003e80008000005 */
[----:B0-----:R-:W3:Y:S04]  /*24750*/  LDL.LU R15, [R1+0x44] ;  /* 0x00004400010f7983 */ /* 0x001ee80000300800 */
[----:B-1----:R-:W3:Y:S04]  /*24760*/  LDL.LU R24, [R1+0x38] ;  /* 0x0000380001187983 */ /* 0x002ee80000300800 */
[----:B------:R0:W-:Y:S04]  /*24770*/  STS.U8 [R16+UR5+0x3c80], R10 ;  /* 0x003c800a10007988 */ /* 0x0001e80008000005 */
        /* <DEDUP_REMOVED lines=11> */
[----:B------:R-:W3:Y:S04]  /*24830*/  LDL.LU R27, [R1+0x4bc] ;  /* 0x0004bc00011b7983 */ /* 0x000ee80000300800 */
        /* <DEDUP_REMOVED lines=8> */
[----:B--2---:R-:W2:Y:S04]  /*248c0*/  LDL.LU R14, [R1+0x46c] ;  /* 0x00046c00010e7983 */ /* 0x004ea80000300800 */
[----:B----4-:R0:W-:Y:S04]  /*248d0*/  STS.U8 [R16+UR5+0x5e80], R6 ;  /* 0x005e800610007988 */ /* 0x0101e80008000005 */
[----:B------:R1:W-:Y:S04]  /*248e0*/  STS.U8 [R16+UR5+0x6080], R7 ;  /* 0x0060800710007988 */ /* 0x0003e80008000005 */
[----:B------:R4:W-:Y:S04]  /*248f0*/  STS.U8 [R16+UR5+0x6280], R8 ;  /* 0x0062800810007988 */ /* 0x0009e80008000005 */
[----:B---3--:R3:W-:Y:S04]  /*24900*/  STS.U8 [R16+UR5+0x6480], R9 ;  /* 0x0064800910007988 */ /* 0x0087e80008000005 */
[----:B0-----:R-:W2:Y:S04]  /*24910*/  LDL.LU R6, [R1+0x45c] ;  /* 0x00045c0001067983 */ /* 0x001ea80000300800 */
[----:B-1----:R-:W2:Y:S04]  /*24920*/  LDL.LU R7, [R1+0x44c] ;  /* 0x00044c0001077983 */ /* 0x002ea80000300800 */
[----:B----4-:R-:W4:Y:S04]  /*24930*/  LDL.LU R8, [R1+0x43c] ;  /* 0x00043c0001087983 */ /* 0x010f280000300800 */
[----:B---3--:R-:W3:Y:S04]  /*24940*/  LDL.LU R9, [R1+0x42c] ;  /* 0x00042c0001097983 */ /* 0x008ee80000300800 */
[----:B------:R0:W-:Y:S04]  /*24950*/  STS.U8 [R16+UR5+0x6880], R11 ;  /* 0x0068800b10007988 */ /* 0x0001e80008000005 */
[----:B------:R1:W-:Y:S04]  /*24960*/  STS.U8 [R16+UR5+0x6680], R20 ;  /* 0x0066801410007988 */ /* 0x0003e80008000005 */
[----:B------:R-:W-:Y:S04]  /*24970*/  STS.U8 [R16+UR5+0x7680], R4 ;  /* 0x0076800410007988 */ /* 0x000fe80008000005 */
[----:B0-----:R-:W3:Y:S04]  /*24980*/  LDL.LU R11, [R1+0x41c] ;  /* 0x00041c00010b7983 */ /* 0x001ee80000300800 */
[----:B-1----:R-:W3:Y:S04]  /*24990*/  LDL.LU R20, [R1+0x40c] ;  /* 0x00040c0001147983 */ /* 0x002ee80000300800 */
[----:B------:R0:W-:Y:S04]  /*249a0*/  STS.U8 [R16+UR5+0x6c80], R28 ;  /* 0x006c801c10007988 */ /* 0x0001e80008000005 */
[----:B------:R1:W-:Y:S04]  /*249b0*/  STS.U8 [R16+UR5+0x6e80], R5 ;  /* 0x006e800510007988 */ /* 0x0003e80008000005 */
        /* <DEDUP_REMOVED lines=8> */
[----:B------:R-:W3:Y:S04]  /*24a40*/  LDL.LU R4, [R1+0x38c] ;  /* 0x00038c0001047983 */ /* 0x000ee80000300800 */
[----:B------:R0:W-:Y:S04]  /*24a50*/  STS.U8 [R16+UR5+0x6a80], R18 ;  /* 0x006a801210007988 */ /* 0x0001e80008000005 */
[----:B------:R-:W-:Y:S04]  /*24a60*/  STS.U8 [R16+UR5+0x3a80], R19 ;  /* 0x003a801310007988 */ /* 0x000fe80008000005 */
[----:B------:R-:W-:Y:S04]  /*24a70*/  STS.U8 [R16+UR5+0x7880], R10 ;  /* 0x0078800a10007988 */ /* 0x000fe80008000005 */
[----:B------:R-:W-:Y:S04]  /*24a80*/  STS.U8 [R16+UR5+0x7a80], R21 ;  /* 0x007a801510007988 */ /* 0x000fe80008000005 */
[----:B------:R-:W-:Y:S04]  /*24a90*/  STS.U8 [R16+UR5+0x7c80], R23 ;  /* 0x007c801710007988 */ /* 0x000fe80008000005 */
[----:B------:R-:W-:Y:S01]  /*24aa0*/  STS.U8 [R16+UR5+0x7e80], R0 ;  /* 0x007e800010007988 */ /* 0x000fe20008000005 */
[----:B0-----:R-:W-:-:S05]  /*24ab0*/  LOP3.LUT R18, R22, 0x20, RZ, 0x3c, !PT ;  /* 0x0000002016127812 */ /* 0x001fca00078e3cff */
[----:B--2---:R0:W-:Y:S04]  /*24ac0*/  STS.U8 [R18+UR5+0xd00], R14 ;  /* 0x000d000e12007988 */ /* 0x0041e80008000005 */
[----:B0-----:R-:W2:Y:S04]  /*24ad0*/  LDL.LU R14, [R1+0x37c] ;  /* 0x00037c00010e7983 */ /* 0x001ea80000300800 */
        /* <DEDUP_REMOVED lines=8> */
[----:B----4-:R4:W-:Y:S04]  /*24b60*/  STS.U8 [R18+UR5+0x1300], R8 ;  /* 0x0013000812007988 */ /* 0x0109e80008000005 */
[----:B---3--:R3:W-:Y:S04]  /*24b70*/  STS.U8 [R18+UR5+0x1500], R9 ;  /* 0x0015000912007988 */ /* 0x0087e80008000005 */
[----:B0-----:R-:W2:Y:S04]  /*24b80*/  LDL.LU R6, [R1+0x36c] ;  /* 0x00036c0001067983 */ /* 0x001ea80000300800 */
[----:B-1----:R-:W2:Y:S04]  /*24b90*/  LDL.LU R7, [R1+0x35c] ;  /* 0x00035c0001077983 */ /* 0x002ea80000300800 */
[----:B----4-:R-:W4:Y:S04]  /*24ba0*/  LDL.LU R8, [R1+0x34c] ;  /* 0x00034c0001087983 */ /* 0x010f280000300800 */
[----:B---3--:R-:W3:Y:S04]  /*24bb0*/  LDL.LU R9, [R1+0x33c] ;  /* 0x00033c0001097983 */ /* 0x008ee80000300800 */
[----:B------:R0:W-:Y:S04]  /*24bc0*/  STS.U8 [R18+UR5+0x1700], R11 ;  /* 0x0017000b12007988 */ /* 0x0001e80008000005 */
[----:B------:R1:W-:Y:S04]  /*24bd0*/  STS.U8 [R18+UR5+0x1900], R20 ;  /* 0x0019001412007988 */ /* 0x0003e80008000005 */
[----:B0-----:R-:W3:Y:S04]  /*24be0*/  LDL.LU R11, [R1+0x32c] ;  /* 0x00032c00010b7983 */ /* 0x001ee80000300800 */
[----:B-1----:R-:W3:Y:S04]  /*24bf0*/  LDL.LU R20, [R1+0x31c] ;  /* 0x00031c0001147983 */ /* 0x002ee80000300800 */
[----:B------:R-:W-:Y:S04]  /*24c00*/  STS.U8 [R18+UR5+0x1b00], R28 ;  /* 0x001b001c12007988 */ /* 0x000fe80008000005 */
[----:B------:R0:W-:Y:S04]  /*24c10*/  STS.U8 [R18+UR5+0x2500], R4 ;  /* 0x0025000412007988 */ /* 0x0001e80008000005 */
[----:B0-----:R-:W3:Y:S04]  /*24c20*/  LDL.LU R4, [R1+0x30c] ;  /* 0x00030c0001047983 */ /* 0x001ee80000300800 */
        /* <DEDUP_REMOVED lines=17> */
[----:B0-----:R-:W3:Y:S04]  /*24d40*/  LDL.LU R5, [R1+0x188] ;  /* 0x0001880001057983 */ /* 0x001ee80000300800 */
[----:B-1----:R-:W3:Y:S04]  /*24d50*/  LDL.LU R2, [R1+0x178] ;  /* 0x0001780001027983 */ /* 0x002ee80000300800 */
[----:B------:R-:W3:Y:S04]  /*24d60*/  LDL.LU R15, [R1+0x168] ;  /* 0x00016800010f7983 */ /* 0x000ee80000300800 */
[----:B------:R-:W3:Y:S04]  /*24d70*/  LDL.LU R24, [R1+0x158] ;  /* 0x0001580001187983 */ /* 0x000ee80000300800 */
[----:B--2---:R0:W-:Y:S04]  /*24d80*/  STS.U8 [R18+UR5+0x2700], R14 ;  /* 0x0027000e12007988 */ /* 0x0041e80008000005 */
[----:B0-----:R-:W2:Y:S04]  /*24d90*/  LDL.LU R14, [R1+0x10a8] ;  /* 0x0010a800010e7983 */ /* 0x001ea80000300800 */
        /* <DEDUP_REMOVED lines=12> */
[----:B------:R0:W-:Y:S04]  /*24e60*/  STS.U8 [R18+UR5+0x3500], R4 ;  /* 0x0035000412007988 */ /* 0x0001e80008000005 */
[----:B------:R-:W-:Y:S04]  /*24e70*/  STS.U8 [R18+UR5+0x3700], R16 ;  /* 0x0037001012007988 */ /* 0x000fe80008000005 */
[----:B------:R-:W-:Y:S04]  /*24e80*/  STS.U8 [R18+UR5+0x3900], R19 ;  /* 0x0039001312007988 */ /* 0x000fe80008000005 */
[----:B------:R-:W-:Y:S04]  /*24e90*/  STS.U8 [R18+UR5+0x3b00], R10 ;  /* 0x003b000a12007988 */ /* 0x000fe80008000005 */
[----:B0-----:R-:W3:Y:S04]  /*24ea0*/  LDL.LU R4, [R1+0x10a4] ;  /* 0x0010a40001047983 */ /* 0x001ee80000300800 */
        /* <DEDUP_REMOVED lines=21> */
[----:B--2---:R-:W2:Y:S04]  /*25000*/  LDL.LU R25, [R1+0x488] ;  /* 0x0004880001197983 */ /* 0x004ea80000300800 */
[----:B------:R1:W-:Y:S04]  /*25010*/  STS.U8 [R18+UR5+0x4b00], R3 ;  /* 0x004b000312007988 */ /* 0x0003e80008000005 */
[----:B------:R0:W-:Y:S04]  /*25020*/  STS.U8 [R18+UR5+0x4d00], R26 ;  /* 0x004d001a12007988 */ /* 0x0001e80008000005 */
[----:B------:R1:W-:Y:S04]  /*25030*/  STS.U8 [R18+UR5+0x4f00], R28 ;  /* 0x004f001c12007988 */ /* 0x0003e80008000005 */
[----:B------:R4:W-:Y:S04]  /*25040*/  STS.U8 [R18+UR5+0x5100], R5 ;  /* 0x0051000512007988 */ /* 0x0009e80008000005 */
[----:B0-----:R-:W2:Y:S04]  /*25050*/  LDL.LU R17, [R1+0x478] ;  /* 0x0004780001117983 */ /* 0x001ea80000300800 */
[----:B-1----:R-:W2:Y:S04]  /*25060*/  LDL.LU R3, [R1+0x468] ;  /* 0x0004680001037983 */ /* 0x002ea80000300800 */
[----:B------:R-:W2:Y:S04]  /*25070*/  LDL.LU R26, [R1+0x458] ;  /* 0x00045800011a7983 */ /* 0x000ea80000300800 */
[----:B------:R-:W2:Y:S04]  /*25080*/  LDL.LU R28, [R1+0x448] ;  /* 0x00044800011c7983 */ /* 0x000ea80000300800 */
[----:B----4-:R-:W4:Y:S04]  /*25090*/  LDL.LU R5, [R1+0x438] ;  /* 0x0004380001057983 */ /* 0x010f280000300800 */
[----:B------:R0:W-:Y:S04]  /*250a0*/  STS.U8 [R18+UR5+0x5900], R6 ;  /* 0x0059000612007988 */ /* 0x0001e80008000005 */
[----:B------:R1:W-:Y:S04]  /*250b0*/  STS.U8 [R18+UR5+0x5b00], R7 ;  /* 0x005b000712007988 */ /* 0x0003e80008000005 */
[----:B------:R1:W-:Y:S04]  /*250c0*/  STS.U8 [R18+UR5+0x5d00], R8 ;  /* 0x005d000812007988 */ /* 0x0003e80008000005 */
[----:B---3--:R3:W-:Y:S04]  /*250d0*/  STS.U8 [R18+UR5+0x5f00], R9 ;  /* 0x005f000912007988 */ /* 0x0087e80008000005 */
[----:B0-----:R-:W2:Y:S04]  /*250e0*/  LDL.LU R6, [R1+0x428] ;  /* 0x0004280001067983 */ /* 0x001ea80000300800 */
[----:B-1----:R-:W2:Y:S04]  /*250f0*/  LDL.LU R7, [R1+0x418] ;  /* 0x0004180001077983 */ /* 0x002ea80000300800 */
[----:B------:R-:W2:Y:S04]  /*25100*/  LDL.LU R8, [R1+0x408] ;  /* 0x0004080001087983 */ /* 0x000ea80000300800 */
[----:B---3--:R-:W3:Y:S04]  /*25110*/  LDL.LU R9, [R1+0x3f8] ;  /* 0x0003f80001097983 */ /* 0x008ee80000300800 */
[----:B------:R0:W-:Y:S04]  /*25120*/  STS.U8 [R18+UR5+0x6100], R11 ;  /* 0x0061000b12007988 */ /* 0x0001e80008000005 */
[----:B------:R1:W-:Y:S04]  /*25130*/  STS.U8 [R18+UR5+0x6300], R20 ;  /* 0x0063001412007988 */ /* 0x0003e80008000005 */
[----:B0-----:R-:W2:Y:S04]  /*25140*/  LDL.LU R11, [R1+0x3e8] ;  /* 0x0003e800010b7983 */ /* 0x001ea80000300800 */
[----:B-1----:R-:W2:Y:S04]  /*25150*/  LDL.LU R20, [R1+0x3d8] ;  /* 0x0003d80001147983 */ /* 0x002ea80000300800 */
[----:B------:R0:W-:Y:S04]  /*25160*/  STS.U8 [R18+UR5+0x6500], R4 ;  /* 0x0065000412007988 */ /* 0x0001e80008000005 */
[----:B0-----:R-:W2:Y:S04]  /*25170*/  LDL.LU R4, [R1+0x3b0] ;  /* 0x0003b00001047983 */ /* 0x001ea80000300800 */
        /* <DEDUP_REMOVED lines=8> */
[----:B--2---:R0:W-:Y:S04]  /*25200*/  STL [R1+0x108c], R10 ;  /* 0x00108c0a01007387 */ /* 0x0041e80000100800 */
[----:B0-----:R-:W2:Y:S04]  /*25210*/  LDL.LU R10, [R1+0x378] ;  /* 0x00037800010a7983 */ /* 0x001ea80000300800 */
[----:B--2---:R0:W-:Y:S04]  /*25220*/  STL [R1+0x1090], R10 ;  /* 0x0010900a01007387 */ /* 0x0041e80000100800 */
[----:B0-----:R-:W2:Y:S04]  /*25230*/  LDL.LU R10, [R1+0x388] ;  /* 0x00038800010a7983 */ /* 0x001ea80000300800 */
[----:B------:R0:W-:Y:S04]  /*25240*/  STS.U8 [R18+UR5+0x7700], R15 ;  /* 0x0077000f12007988 */ /* 0x0001e80008000005 */
[----:B------:R-:W-:Y:S04]  /*25250*/  STS.U8 [R18+UR5+0x7300], R21 ;  /* 0x0073001512007988 */ /* 0x000fe80008000005 */
[----:B------:R-:W-:Y:S04]  /*25260*/  STS.U8 [R18+UR5+0x6d00], R16 ;  /* 0x006d001012007988 */ /* 0x000fe80008000005 */
[----:B------:R-:W-:Y:S04]  /*25270*/  STS.U8 [R18+UR5+0x6f00], R19 ;  /* 0x006f001312007988 */ /* 0x000fe80008000005 */
[----:B------:R-:W-:Y:S04]  /*25280*/  STS.U8 [R18+UR5+0x7500], R24 ;  /* 0x0075001812007988 */ /* 0x000fe80008000005 */
[----:B------:R-:W-:Y:S04]  /*25290*/  STS.U8 [R18+UR5+0x7900], R2 ;  /* 0x0079000212007988 */ /* 0x000fe80008000005 */
[----:B------:R-:W-:Y:S01]  /*252a0*/  STS.U8 [R18+UR5+0x7b00], R14 ;  /* 0x007b000e12007988 */ /* 0x000fe20008000005 */
[----:B0-----:R-:W-:-:S03]  /*252b0*/  LOP3.LUT R15, R22, 0x30, RZ, 0x3c, !PT ;  /* 0x00000030160f7812 */ /* 0x001fc600078e3cff */
        /* <DEDUP_REMOVED lines=8> */
[----:B--2---:R0:W-:Y:S04]  /*25340*/  STL [R1+0x1094], R10 ;  /* 0x0010940a01007387 */ /* 0x0041e80000100800 */
[----:B0-----:R-:W2:Y:S04]  /*25350*/  LDL.LU R10, [R1+0x398] ;  /* 0x00039800010a7983 */ /* 0x001ea80000300800 */
[----:B------:R-:W2:Y:S04]  /*25360*/  LDL.LU R21, [R1+0x358] ;  /* 0x0003580001157983 */ /* 0x000ea80000300800 */
[----:B------:R-:W2:Y:S04]  /*25370*/  LDL.LU R22, [R1+0x348] ;  /* 0x0003480001167983 */ /* 0x000ea80000300800 */
[----:B------:R-:W2:Y:S04]  /*25380*/  LDL.LU R23, [R1+0x338] ;  /* 0x0003380001177983 */ /* 0x000ea80000300800 */
[----:B------:R-:W2:Y:S04]  /*25390*/  LDL.LU R0, [R1+0x328] ;  /* 0x0003280001007983 */ /* 0x000ea80000300800 */
[----:B------:R-:W2:Y:S04]  /*253a0*/  LDL.LU R29, [R1+0x318] ;  /* 0x00031800011d7983 */ /* 0x000ea80000300800 */
[----:B------:R-:W2:Y:S04]  /*253b0*/  LDL.LU R27, [R1+0x308] ;  /* 0x00030800011b7983 */ /* 0x000ea80000300800 */
[----:B------:R-:W2:Y:S04]  /*253c0*/  LDL.LU R25, [R1+0x2f8] ;  /* 0x0002f80001197983 */ /* 0x000ea80000300800 */
[----:B------:R0:W-:Y:S04]  /*253d0*/  STS.U8 [R15+UR5+0xd80], R3 ;  /* 0x000d80030f007988 */ /* 0x0001e80008000005 */
[----:B------:R-:W2:Y:S04]  /*253e0*/  LDL.LU R17, [R1+0x2e8] ;  /* 0x0002e80001117983 */ /* 0x000ea80000300800 */
[----:B------:R1:W-:Y:S04]  /*253f0*/  STS.U8 [R15+UR5+0xf80], R26 ;  /* 0x000f801a0f007988 */ /* 0x0003e80008000005 */
[----:B------:R0:W-:Y:S04]  /*25400*/  STS.U8 [R15+UR5+0x1180], R28 ;  /* 0x0011801c0f007988 */ /* 0x0001e80008000005 */
[----:B----4-:R4:W-:Y:S04]  /*25410*/  STS.U8 [R15+UR5+0x1380], R5 ;  /* 0x001380050f007988 */ /* 0x0109e80008000005 */
[----:B------:R1:W-:Y:S04]  /*25420*/  STS.U8 [R15+UR5+0x1580], R6 ;  /* 0x001580060f007988 */ /* 0x0003e80008000005 */
[----:B------:R3:W-:Y:S04]  /*25430*/  STS.U8 [R15+UR5+0x1780], R7 ;  /* 0x001780070f007988 */ /* 0x0007e80008000005 */
[----:B0-----:R-:W2:Y:S04]  /*25440*/  LDL.LU R3, [R1+0x2d8] ;  /* 0x0002d80001037983 */ /* 0x001ea80000300800 */
[----:B-1----:R-:W2:Y:S04]  /*25450*/  LDL.LU R26, [R1+0x2c8] ;  /* 0x0002c800011a7983 */ /* 0x002ea80000300800 */
[----:B------:R-:W2:Y:S04]  /*25460*/  LDL.LU R28, [R1+0x2b8] ;  /* 0x0002b800011c7983 */ /* 0x000ea80000300800 */
[----:B----4-:R-:W4:Y:S04]  /*25470*/  LDL.LU R5, [R1+0x2a8] ;  /* 0x0002a80001057983 */ /* 0x010f280000300800 */
[----:B------:R-:W4:Y:S04]  /*25480*/  LDL.LU R6, [R1+0x1f4] ;  /* 0x0001f40001067983 */ /* 0x000f280000300800 */
[----:B------:R0:W-:Y:S04]  /*25490*/  STS.U8 [R15+UR5+0x1980], R8 ;  /* 0x001980080f007988 */ /* 0x0001e80008000005 */
        /* <DEDUP_REMOVED lines=18> */
[----:B--2---:R0:W-:Y:S04]  /*255c0*/  STS.U8 [R15+UR5+0x2380], R10 ;  /* 0x0023800a0f007988 */ /* 0x0041e80008000005 */
[----:B0-----:R-:W2:Y:S04]  /*255d0*/  LDL.LU R10, [R1+0x1094] ;  /* 0x00109400010a7983 */ /* 0x001ea80000300800 */
[----:B--2---:R0:W-:Y:S04]  /*255e0*/  STS.U8 [R15+UR5+0x2580], R10 ;  /* 0x0025800a0f007988 */ /* 0x0041e80008000005 */
[----:B0-----:R-:W2:Y:S04]  /*255f0*/  LDL.LU R10, [R1+0x1090] ;  /* 0x00109000010a7983 */ /* 0x001ea80000300800 */
        /* <DEDUP_REMOVED lines=13> */
[----:B----4-:R-:W-:Y:S04]  /*256d0*/  STS.U8 [R15+UR5+0x4180], R5 ;  /* 0x004180050f007988 */ /* 0x010fe80008000005 */
[----:B------:R-:W-:Y:S04]  /*256e0*/  STS.U8 [R15+UR5+0x4380], R6 ;  /* 0x004380060f007988 */ /* 0x000fe80008000005 */
[----:B---3--:R-:W-:Y:S04]  /*256f0*/  STS.U8 [R15+UR5+0x4580], R7 ;  /* 0x004580070f007988 */ /* 0x008fe80008000005 */
[----:B------:R-:W-:Y:S04]  /*25700*/  STS.U8 [R15+UR5+0x4780], R8 ;  /* 0x004780080f007988 */ /* 0x000fe80008000005 */
[----:B------:R-:W-:Y:S04]  /*25710*/  STS.U8 [R15+UR5+0x4980], R9 ;  /* 0x004980090f007988 */ /* 0x000fe80008000005 */
[----:B------:R-:W-:Y:S04]  /*25720*/  STS.U8 [R15+UR5+0x4b80], R11 ;  /* 0x004b800b0f007988 */ /* 0x000fe80008000005 */
[----:B------:R-:W-:Y:S04]  /*25730*/  STS.U8 [R15+UR5+0x4d80], R20 ;  /* 0x004d80140f007988 */ /* 0x000fe80008000005 */
[----:B------:R-:W-:Y:S04]  /*25740*/  STS.U8 [R15+UR5+0x4f80], R4 ;  /* 0x004f80040f007988 */ /* 0x000fe80008000005 */
[----:B--2---:R0:W-:Y:S04]  /*25750*/  STS.U8 [R15+UR5+0x2980], R10 ;  /* 0x0029800a0f007988 */ /* 0x0041e80008000005 */
[----:B0-----:R-:W2:Y:S04]  /*25760*/  LDL.LU R10, [R1+0x1088] ;  /* 0x00108800010a7983 */ /* 0x001ea80000300800 */
[----:B------:R-:W2:Y:S04]  /*25770*/  LDL.LU R21, [R1+0x1084] ;  /* 0x0010840001157983 */ /* 0x000ea80000300800 */
[----:B------:R-:W3:Y:S04]  /*25780*/  LDL.LU R22, [R1+0x1080] ;  /* 0x0010800001167983 */ /* 0x000ee80000300800 */
[----:B------:R-:W3:Y:S04]  /*25790*/  LDL.LU R23, [R1+0x107c] ;  /* 0x00107c0001177983 */ /* 0x000ee80000300800 */
[----:B------:R-:W4:Y:S04]  /*257a0*/  LDL.LU R0, [R1+0x1078] ;  /* 0x0010780001007983 */ /* 0x000f280000300800 */
[----:B------:R-:W2:Y:S04]  /*257b0*/  LDL.LU R29, [R1+0x1074] ;  /* 0x00107400011d7983 */ /* 0x000ea80000300800 */
        /* <DEDUP_REMOVED lines=14> */
[----:B------:R-:W-:Y:S04]  /*258a0*/  STS.U8 [R15+UR5+0x5980], R2 ;  /* 0x005980020f007988 */ /* 0x000fe80008000005 */
[----:B------:R-:W-:Y:S04]  /*258b0*/  STS.U8 [R15+UR5+0x5b80], R24 ;  /* 0x005b80180f007988 */ /* 0x000fe80008000005 */
[----:B------:R-:W-:Y:S04]  /*258c0*/  STS.U8 [R15+UR5+0x5d80], R16 ;  /* 0x005d80100f007988 */ /* 0x000fe80008000005 */
[----:B------:R-:W-:Y:S04]  /*258d0*/  STS.U8 [R15+UR5+0x5f80], R19 ;  /* 0x005f80130f007988 */ /* 0x000fe80008000005 */
[----:B--2---:R0:W-:Y:S04]  /*258e0*/  STS.U8 [R15+UR5+0x6180], R4 ;  /* 0x006180040f007988 */ /* 0x0041e80008000005 */
[----:B0-----:R-:W2:Y:S04]  /*258f0*/  LDL.LU R4, [R1+0x1038] ;  /* 0x0010380001047983 */ /* 0x001ea80000300800 */
[----:B------:R-:W3:Y:S04]  /*25900*/  LDL.LU R2, [R1+0x34] ;  /* 0x0000340001027983 */ /* 0x000ee80000300800 */
[----:B------:R-:W3:Y:S04]  /*25910*/  LDL.LU R24, [R1+0x2c] ;  /* 0x00002c0001187983 */ /* 0x000ee80000300800 */
[----:B------:R-:W3:Y:S04]  /*25920*/  LDL.LU R16, [R1+0x4c] ;  /* 0x00004c0001107983 */ /* 0x000ee80000300800 */
[----:B------:R-:W3:Y:S04]  /*25930*/  LDL.LU R19, [R1+0x48] ;  /* 0x0000480001137983 */ /* 0x000ee80000300800 */
        /* <DEDUP_REMOVED lines=18> */
[----:B--2---:R-:W-:Y:S01]  /*25a60*/  STS.U8 [R15+UR5+0x7f80], R4 ;  /* 0x007f80040f007988 */ /* 0x004fe20008000005 */
[----:B------:R-:W-:Y:S06]  /*25a70*/  BAR.SYNC.DEFER_BLOCKING 0x0 ;  /* 0x0000000000007b1d */ /* 0x000fec0000010000 */
[----:B----4-:R-:W0:Y:S04]  /*25a80*/  LDSM.16.M88.4 R4, [R0] ;  /* 0x000000000004783b */ /* 0x010e280000000200 */
[----:B------:R-:W1:Y:S04]  /*25a90*/  LDSM.16.M88.4 R12, [R0+0x800] ;  /* 0x00080000000c783b */ /* 0x000e680000000200 */
[----:B0-----:R0:W-:Y:S04]  /*25aa0*/  STL.64 [R1+0x100], R4 ;  /* 0x0001000401007387 */ /* 0x0011e80000100a00 */
[----:B------:R-:W-:Y:S01]  /*25ab0*/  STL.64 [R1+0x108], R6 ;  /* 0x0001080601007387 */ /* 0x000fe20000100a00 */
[----:B------:R-:W-:-:S02]  /*25ac0*/  IMAD.MOV.U32 R20, RZ, RZ, R4 ;  /* 0x000000ffff147224 */ /* 0x000fc400078e0004 */
[----:B------:R-:W-:Y:S01]  /*25ad0*/  IMAD.MOV.U32 R11, RZ, RZ, R5 ;  /* 0x000000ffff0b7224 */ /* 0x000fe200078e0005 */
[----:B-1----:R-:W-:Y:S04]  /*25ae0*/  STL.64 [R1+0x120], R12 ;  /* 0x0001200c01007387 */ /* 0x002fe80000100a00 */
[----:B------:R-:W-:Y:S01]  /*25af0*/  STL.64 [R1+0x128], R14 ;  /* 0x0001280e01007387 */ /* 0x000fe20000100a00 */
[----:B0-----:R-:W-:Y:S02]  /*25b00*/  IMAD.MOV.U32 R5, RZ, RZ, R12 ;  /* 0x000000ffff057224 */ /* 0x001fe400078e000c */
[----:B------:R-:W-:Y:S02]  /*25b10*/  IMAD.MOV.U32 R4, RZ, RZ, R13 ;  /* 0x000000ffff047224 */ /* 0x000fe400078e000d */
[----:B------:R-:W0:Y:S02]  /*25b20*/  LDSM.16.M88.4 R12, [R0+0x1000] ;  /* 0x00100000000c783b */ /* 0x000e240000000200 */
[----:B0-----:R-:W-:-:S02]  /*25b30*/  IMAD.MOV.U32 R7, RZ, RZ, R12 ;  /* 0x000000ffff077224 */ /* 0x001fc400078e000c */
[----:B------:R-:W-:Y:S01]  /*25b40*/  IMAD.MOV.U32 R6, RZ, RZ, R13 ;  /* 0x000000ffff067224 */ /* 0x000fe200078e000d */
[----:B------:R-:W-:Y:S04]  /*25b50*/  STL.64 [R1+0x130], R12 ;  /* 0x0001300c01007387 */ /* 0x000fe80000100a00 */
[----:B------:R-:W-:Y:S04]  /*25b60*/  STL.64 [R1+0x138], R14 ;  /* 0x0001380e01007387 */ /* 0x000fe80000100a00 */
[----:B------:R-:W0:Y:S04]  /*25b70*/  LDSM.16.M88.4 R12, [R0+0x1800] ;  /* 0x00180000000c783b */ /* 0x000e280000000200 */
[----:B------:R-:W-:Y:S04]  /*25b80*/  STL.64 [R1+0x1030], R6 ;  /* 0x0010300601007387 */ /* 0x000fe80000100a00 */
[----:B------:R-:W-:Y:S04]  /*25b90*/  STL.64 [R1+0x1028], R4 ;  /* 0x0010280401007387 */ /* 0x000fe80000100a00 */
[----:B------:R-:W1:Y:S01]  /*25ba0*/  LDSM.16.M88.4 R4, [R0+0x2000] ;  /* 0x002000000004783b */ /* 0x000e620000000200 */
[----:B0-----:R-:W-:-:S03]  /*25bb0*/  IMAD.MOV.U32 R9, RZ, RZ, R12 ;  /* 0x000000ffff097224 */ /* 0x001fc600078e000c */
[----:B------:R3:W-:Y:S01]  /*25bc0*/  STL.64 [R1+0x1f0], R12 ;  /* 0x0001f00c01007387 */ /* 0x0007e20000100a00 */
[----:B------:R-:W-:-:S03]  /*25bd0*/  IMAD.MOV.U32 R8, RZ, RZ, R13 ;  /* 0x000000ffff087224 */ /* 0x000fc600078e000d */
[----:B------:R0:W-:Y:S04]  /*25be0*/  STL.64 [R1+0x1f8], R14 ;  /* 0x0001f80e01007387 */ /* 0x0001e80000100a00 */
[----:B-1----:R-:W-:Y:S04]  /*25bf0*/  STL.64 [R1+0x1e0], R4 ;  /* 0x0001e00401007387 */ /* 0x002fe80000100a00 */
[----:B------:R-:W-:Y:S01]  /*25c00*/  STL.64 [R1+0x1e8], R6 ;  /* 0x0001e80601007387 */ /* 0x000fe20000100a00 */
[----:B---3--:R-:W-:Y:S02]  /*25c10*/  IMAD R13, R24, 0x100, R2 ;  /* 0x00000100180d7824 */ /* 0x008fe400078e0202 */
[----:B------:R-:W-:-:S02]  /*25c20*/  IMAD R12, R19, 0x100, R16 ;  /* 0x00000100130c7824 */ /* 0x000fc400078e0210 */
[----:B------:R-:W2:Y:S04]  /*25c30*/  LDL.LU.64 R16, [R1+0x270] ;  /* 0x0002700001107983 */ /* 0x000ea80000300a00 */
[----:B------:R-:W2:Y:S01]  /*25c40*/  LDL.LU.64 R18, [R1+0x278] ;  /* 0x0002780001127983 */ /* 0x000ea20000300a00 */
[----:B------:R-:W-:Y:S02]  /*25c50*/  F2FP.F16.E4M3.UNPACK_B R24, R13 ;  /* 0x0000000dff18723e */ /* 0x000fe400020006ff */
[----:B------:R-:W-:Y:S02]  /*25c60*/  F2FP.F16.E4M3.UNPACK_B R26, R12 ;  /* 0x0000000cff1a723e */ /* 0x000fe400020006ff */
[----:B------:R-:W3:Y:S04]  /*25c70*/  LDL.LU.64 R12, [R1+0x280] ;  /* 0x00028000010c7983 */ /* 0x000ee80000300a00 */
[----:B0-----:R-:W3:Y:S01]  /*25c80*/  LDL.LU.64 R14, [R1+0x288] ;  /* 0x00028800010e7983 */ /* 0x001ee20000300a00 */
[----:B------:R-:W-:-:S02]  /*25c90*/  IMAD R2, R10, 0x100, R21 ;  /* 0x000001000a027824 */ /* 0x000fc400078e0215 */
[----:B------:R-:W-:Y:S02]  /*25ca0*/  IMAD.MOV.U32 R10, RZ, RZ, R5 ;  /* 0x000000ffff0a7224 */ /* 0x000fe400078e0005 */
[----:B------:R-:W0:Y:S01]  /*25cb0*/  LDSM.16.M88.4 R4, [R0+0x2800] ;  /* 0x002800000004783b */ /* 0x000e220000000200 */
[----:B------:R-:W-:Y:S01]  /*25cc0*/  IMAD R3, R22, 0x100, R23 ;  /* 0x0000010016037824 */ /* 0x000fe200078e0217 */
[----:B------:R-:W-:Y:S02]  /*25cd0*/  F2FP.F16.E4M3.UNPACK_B R27, R2 ;  /* 0x00000002ff1b723e */ /* 0x000fe400020006ff */
[----:B------:R-:W-:Y:S02]  /*25ce0*/  F2FP.F16.E4M3.UNPACK_B R2, R20 ;  /* 0x00000014ff02723e */ /* 0x000fe400020006ff */
[----:B------:R-:W-:Y:S02]  /*25cf0*/  F2FP.F16.E4M3.UNPACK_B R25, R3 ;  /* 0x00000003ff19723e */ /* 0x000fe400020006ff */
[----:B------:R-:W-:Y:S01]  /*25d00*/  F2FP.F16.E4M3.UNPACK_B R3, R11 ;  /* 0x0000000bff03723e */ /* 0x000fe200020006ff */
[----:B0-----:R-:W-:Y:S04]  /*25d10*/  STL.64 [R1+0x1d0], R4 ;  /* 0x0001d00401007387 */ /* 0x001fe80000100a00 */
[----:B------:R0:W-:Y:S01]  /*25d20*/  STL.64 [R1+0x1d8], R6 ;  /* 0x0001d80601007387 */ /* 0x0001e20000100a00 */
[----:B------:R-:W-:-:S02]  /*25d30*/  IMAD.MOV.U32 R20, RZ, RZ, R4 ;  /* 0x000000ffff147224 */ /* 0x000fc400078e0004 */
[----:B------:R-:W-:Y:S01]  /*25d40*/  IMAD.MOV.U32 R11, RZ, RZ, R5 ;  /* 0x000000ffff0b7224 */ /* 0x000fe200078e0005 */
[----:B0-----:R-:W4:Y:S04]  /*25d50*/  LDL.LU.64 R6, [R1+0x1030] ;  /* 0x0010300001067983 */ /* 0x001f280000300a00 */
[----:B------:R-:W2:Y:S04]  /*25d60*/  LDL.LU.64 R4, [R1+0x1028] ;  /* 0x0010280001047983 */ /* 0x000ea80000300a00 */
[----:B------:R0:W-:Y:S01]  /*25d70*/  STL [R1+0x1010], R20 ;  /* 0x0010101401007387 */ /* 0x0001e20000100800 */
[----:B---3--:R-:W-:-:S15]  /*25d80*/  HMMA.16816.F32 R12, R24, R2, R12 ;  /* 0x00000002180c723c */ /* 0x008fde000000180c */
[----:B------:R-:W-:-:S04]  /*25d90*/  NOP ;  /* 0x0000000000007918 */ /* 0x000fc80000000000 */
[----:B------:R-:W-:Y:S04]  /*25da0*/  STL.64 [R1+0xf90], R14 ;  /* 0x000f900e01007387 */ /* 0x000fe80000100a00 */
[----:B------:R-:W-:Y:S04]  /*25db0*/  STL.64 [R1+0xf88], R12 ;  /* 0x000f880c01007387 */ /* 0x000fe80000100a00 */
[----:B0-----:R-:W3:Y:S04]  /*25dc0*/  LDL.LU.64 R20, [R1+0x260] ;  /* 0x0002600001147983 */ /* 0x001ee80000300a00 */
[----:B------:R-:W3:Y:S04]  /*25dd0*/  LDL.LU.64 R22, [R1+0x268] ;  /* 0x0002680001167983 */ /* 0x000ee80000300a00 */
[----:B------:R-:W0:Y:S01]  /*25de0*/  LDSM.16.M88.4 R12, [R0+0x3000] ;  /* 0x00300000000c783b */ /* 0x000e220000000200 */
[----:B--2---:R-:W-:-:S02]  /*25df0*/  F2FP.F16.E4M3.UNPACK_B R2, R5 ;  /* 0x00000005ff02723e */ /* 0x004fc400020006ff */
[----:B------:R-:W-:Y:S01]  /*25e00*/  F2FP.F16.E4M3.UNPACK_B R3, R4 ;  /* 0x00000004ff03723e */ /* 0x000fe200020006ff */
[----:B0-----:R-:W-:Y:S01]  /*25e10*/  STL.64 [R1+0x1c0], R12 ;  /* 0x0001c00c01007387 */ /* 0x001fe20000100a00 */
[----:B------:R-:W-:-:S03]  /*25e20*/  IMAD.MOV.U32 R5, RZ, RZ, R12 ;  /* 0x000000ffff057224 */ /* 0x000fc600078e000c */
[----:B------:R-:W-:Y:S01]  /*25e30*/  STL.64 [R1+0x1c8], R14 ;  /* 0x0001c80e01007387 */ /* 0x000fe20000100a00 */
[----:B------:R-:W-:-:S03]  /*25e40*/  IMAD.MOV.U32 R4, RZ, RZ, R13 ;  /* 0x000000ffff047224 */ /* 0x000fc600078e000d */
[----:B------:R-:W0:Y:S01]  /*25e50*/  LDSM.16.M88.4 R12, [R0+0x3800] ;  /* 0x00380000000c783b */ /* 0x000e220000000200 */
[----:B------:R-:W-:Y:S01]  /*25e60*/  HMMA.16816.F32 R16, R24, R2, R16 ;  /* 0x000000021810723c */ /* 0x000fe20000001810 */
[----:B----4-:R-:W-:Y:S02]  /*25e70*/  F2FP.F16.E4M3.UNPACK_B R2, R7 ;  /* 0x00000007ff02723e */ /* 0x010fe400020006ff */
[----:B------:R-:W-:-:S15]  /*25e80*/  F2FP.F16.E4M3.UNPACK_B R3, R6 ;  /* 0x00000006ff03723e */ /* 0x000fde00020006ff */
[----:B------:R-:W-:Y:S01]  /*25e90*/  NOP ;  /* 0x0000000000007918 */ /* 0x000fe20000000000 */
[----:B------:R-:W-:Y:S04]  /*25ea0*/  STL [R1+0xf84], R16 ;  /* 0x000f841001007387 */ /* 0x000fe80000100800 */
[----:B------:R-:W-:Y:S04]  /*25eb0*/  STL [R1+0xf80], R17 ;  /* 0x000f801101007387 */ /* 0x000fe80000100800 */
[----:B------:R-:W-:Y:S04]  /*25ec0*/  STL [R1+0xf7c], R18 ;  /* 0x000f7c1201007387 */ /* 0x000fe80000100800 */
[----:B------:R-:W-:Y:S01]  /*25ed0*/  STL [R1+0xf78], R19 ;  /* 0x000f781301007387 */ /* 0x000fe20000100800 */
[----:B0-----:R-:W-:-:S02]  /*25ee0*/  IMAD.MOV.U32 R7, RZ, RZ, R12 ;  /* 0x000000ffff077224 */ /* 0x001fc400078e000c */
[----:B------:R-:W-:Y:S01]  /*25ef0*/  IMAD.MOV.U32 R6, RZ, RZ, R13 ;  /* 0x000000ffff067224 */ /* 0x000fe200078e000d */
[----:B------:R0:W-:Y:S04]  /*25f00*/  STL.64 [R1+0x1b0], R12 ;  /* 0x0001b00c01007387 */ /* 0x0001e80000100a00 */
[----:B------:R1:W-:Y:S04]  /*25f10*/  STL.64 [R1+0x1b8], R14 ;  /* 0x0001b80e01007387 */ /* 0x0003e80000100a00 */
[----:B0-----:R-:W2:Y:S04]  /*25f20*/  LDL.LU.64 R12, [R1+0x250] ;  /* 0x00025000010c7983 */ /* 0x001ea80000300a00 */
[----:B-1----:R-:W2:Y:S04]  /*25f30*/  LDL.LU.64 R14, [R1+0x258] ;  /* 0x00025800010e7983 */ /* 0x002ea80000300a00 */
[----:B------:R0:W-:Y:S04]  /*25f40*/  STL.64 [R1+0x1020], R6 ;  /* 0x0010200601007387 */ /* 0x0001e80000100a00 */
[----:B0-----:R-:W4:Y:S04]  /*25f50*/  LDL R7, [R1+0x1e0] ;  /* 0x0001e00001077983 */ /* 0x001f280000100800 */
[----:B------:R-:W-:Y:S01]  /*25f60*/  STL.64 [R1+0x1018], R4 ;  /* 0x0010180401007387 */ /* 0x000fe20000100a00 */
[----:B---3--:R-:W-:-:S15]  /*25f70*/  HMMA.16816.F32 R16, R24, R2, R20 ;  /* 0x000000021810723c */ /* 0x008fde0000001814 */
[----:B------:R-:W-:-:S04]  /*25f80*/  NOP ;  /* 0x0000000000007918 */ /* 0x000fc80000000000 */
[----:B------:R-:W-:Y:S02]  /*25f90*/  IMAD.MOV.U32 R28, RZ, RZ, R19 ;  /* 0x000000ffff1c7224 */ /* 0x000fe400078e0013 */
[----:B------:R-:W-:Y:S01]  /*25fa0*/  IMAD.MOV.U32 R29, RZ, RZ, R18 ;  /* 0x000000ffff1d7224 */ /* 0x000fe200078e0012 */
[----:B------:R-:W-:Y:S04]  /*25fb0*/  STL.64 [R1+0x40], R16 ;  /* 0x0000401001007387 */ /* 0x000fe80000100a00 */
[----:B------:R-:W-:Y:S01]  /*25fc0*/  STL [R1+0xf9c], R28 ;  /* 0x000f9c1c01007387 */ /* 0x000fe20000100800 */
[----:B------:R-:W-:Y:S02]  /*25fd0*/  F2FP.F16.E4M3.UNPACK_B R2, R9 ;  /* 0x00000009ff02723e */ /* 0x000fe400020006ff */
[----:B------:R-:W-:Y:S01]  /*25fe0*/  F2FP.F16.E4M3.UNPACK_B R3, R8 ;  /* 0x00000008ff03723e */ /* 0x000fe200020006ff */
[----:B------:R-:W-:Y:S04]  /*25ff0*/  STL [R1+0xf98], R29 ;  /* 0x000f981d01007387 */ /* 0x000fe80000100800 */
[----:B------:R-:W3:Y:S04]  /*26000*/  LDL.LU.64 R20, [R1+0x240] ;  /* 0x0002400001147983 */ /* 0x000ee80000300a00 */
[----:B------:R-:W3:Y:S04]  /*26010*/  LDL.LU.64 R22, [R1+0x248] ;  /* 0x0002480001167983 */ /* 0x000ee80000300a00 */
[----:B------:R-:W0:Y:S04]  /*26020*/  LDSM.16.M88.4 R16, [R0+0x4000] ;  /* 0x004000000010783b */ /* 0x000e280000000200 */
[----:B0-----:R0:W-:Y:S01]  /*26030*/  STL.64 [R1+0x1a0], R16 ;  /* 0x0001a01001007387 */ /* 0x0011e20000100a00 */
[----:B--2---:R-:W-:Y:S01]  /*26040*/  HMMA.16816.F32 R12, R24, R2, R12 ;  /* 0x00000002180c723c */ /* 0x004fe2000000180c */
[----:B----4-:R-:W-:-:S02]  /*26050*/  F2FP.F16.E4M3.UNPACK_B R2, R7 ;  /* 0x00000007ff02723e */ /* 0x010fc400020006ff */
[----:B------:R-:W1:Y:S01]  /*26060*/  LDSM.16.M88.4 R4, [R0+0x4800] ;  /* 0x004800000004783b */ /* 0x000e620000000200 */
[----:B------:R-:W-:Y:S01]  /*26070*/  F2FP.F16.E4M3.UNPACK_B R3, R10 ;  /* 0x0000000aff03723e */ /* 0x000fe200020006ff */
[----:B------:R-:W-:Y:S02]  /*26080*/  IMAD.MOV.U32 R9, RZ, RZ, R16 ;  /* 0x000000ffff097224 */ /* 0x000fe400078e0010 */
[----:B------:R2:W-:Y:S01]  /*26090*/  STL.64 [R1+0x1a8], R18 ;  /* 0x0001a81201007387 */ /* 0x0005e20000100a00 */
[----:B------:R-:W-:-:S03]  /*260a0*/  IMAD.MOV.U32 R8, RZ, RZ, R17 ;  /* 0x000000ffff087224 */ /* 0x000fc600078e0011 */
[----:B0-----:R-:W4:Y:S08]  /*260b0*/  LDL.LU.64 R16, [R1+0x230] ;  /* 0x0002300001107983 */ /* 0x001f300000300a00 */
[----:B------:R-:W-:Y:S02]  /*260c0*/  IMAD.MOV.U32 R28, RZ, RZ, R12 ;  /* 0x000000ffff1c7224 */ /* 0x000fe400078e000c */
[----:B------:R-:W-:Y:S01]  /*260d0*/  IMAD.MOV.U32 R29, RZ, RZ, R13 ;  /* 0x000000ffff1d7224 */ /* 0x000fe200078e000d */
[----:B--2---:R-:W4:Y:S04]  /*260e0*/  LDL.LU.64 R18, [R1+0x238] ;  /* 0x0002380001127983 */ /* 0x004f280000300a00 */
[----:B------:R0:W-:Y:S04]  /*260f0*/  STL.64 [R1+0x38], R14 ;  /* 0x0000380e01007387 */ /* 0x0001e80000100a00 */
[----:B------:R-:W2:Y:S04]  /*26100*/  LDL.LU.64 R12, [R1+0x220] ;  /* 0x00022000010c7983 */ /* 0x000ea80000300a00 */
[----:B0-----:R-:W2:Y:S04]  /*26110*/  LDL.LU.64 R14, [R1+0x228] ;  /* 0x00022800010e7983 */ /* 0x001ea80000300a00 */
[----:B------:R-:W-:Y:S04]  /*26120*/  STL [R1+0xfa4], R28 ;  /* 0x000fa41c01007387 */ /* 0x000fe80000100800 */
[----:B------:R-:W-:Y:S04]  /*26130*/  STL [R1+0xfa0], R29 ;  /* 0x000fa01d01007387 */ /* 0x000fe80000100800 */
[----:B-1----:R-:W-:Y:S04]  /*26140*/  STL.64 [R1+0x190], R4 ;  /* 0x0001900401007387 */ /* 0x002fe80000100a00 */
[----:B------:R0:W-:Y:S01]  /*26150*/  STL.64 [R1+0x198], R6 ;  /* 0x0001980601007387 */ /* 0x0001e20000100a00 */
[----:B------:R-:W-:-:S03]  /*26160*/  IMAD.MOV.U32 R10, RZ, RZ, R4 ;  /* 0x000000ffff0a7224 */ /* 0x000fc600078e0004 */
[----:B0-----:R-:W2:Y:S04]  /*26170*/  LDL.LU.64 R6, [R1+0x1020] ;  /* 0x0010200001067983 */ /* 0x001ea80000300a00 */
[----:B------:R-:W2:Y:S01]  /*26180*/  LDL.LU.64 R4, [R1+0x1018] ;  /* 0x0010180001047983 */ /* 0x000ea20000300a00 */
[----:B---3--:R-:W-:-:S15]  /*26190*/  HMMA.16816.F32 R20, R24, R2, R20 ;  /* 0x000000021814723c */ /* 0x008fde0000001814 */
[----:B------:R-:W-:-:S04]  /*261a0*/  NOP ;  /* 0x0000000000007918 */ /* 0x000fc80000000000 */
[----:B------:R0:W-:Y:S04]  /*261b0*/  STL.64 [R1+0x20], R20 ;  /* 0x0000201401007387 */ /* 0x0001e80000100a00 */
[----:B------:R-:W-:Y:S04]  /*261c0*/  STL.64 [R1+0x28], R22 ;  /* 0x0000281601007387 */ /* 0x000fe80000100a00 */
[----:B0-----:R-:W3:Y:S01]  /*261d0*/  LDL.LU R20, [R1+0x1010] ;  /* 0x0010100001147983 */ /* 0x001ee20000300800 */
[----:B------:R-:W-:Y:S02]  /*261e0*/  F2FP.F16.E4M3.UNPACK_B R3, R11 ;  /* 0x0000000bff03723e */ /* 0x000fe400020006ff */
[----:B---3--:R-:W-:-:S02]  /*261f0*/  F2FP.F16.E4M3.UNPACK_B R2, R20 ;  /* 0x00000014ff02723e */ /* 0x008fc400020006ff */
[----:B------:R-:W0:Y:S05]  /*26200*/  LDSM.16.M88.4 R20, [R0+0x5000] ;  /* 0x005000000014783b */ /* 0x000e2a0000000200 */
[----:B----4-:R-:W-:Y:S01]  /*26210*/  HMMA.16816.F32 R16, R24, R2, R16 ;  /* 0x000000021810723c */ /* 0x010fe20000001810 */
[----:B--2---:R-:W-:Y:S02]  /*26220*/  F2FP.F16.E4M3.UNPACK_B R2, R5 ;  /* 0x00000005ff02723e */ /* 0x004fe400020006ff */
[----:B------:R-:W-:-:S15]  /*26230*/  F2FP.F16.E4M3.UNPACK_B R3, R4 ;  /* 0x00000004ff03723e */ /* 0x000fde00020006ff */
[----:B------:R-:W-:Y:S01]  /*26240*/  NOP ;  /* 0x0000000000007918 */ /* 0x000fe20000000000 */
[----:B------:R-:W-:Y:S01]  /*26250*/  IMAD.MOV.U32 R29, RZ, RZ, R16 ;  /* 0x000000ffff1d7224 */ /* 0x000fe200078e0010 */
[----:B0-----:R-:W-:Y:S04]  /*26260*/  STL.64 [R1+0x180], R20 ;  /* 0x0001801401007387 */ /* 0x001fe80000100a00 */
[----:B------:R-:W-:Y:S04]  /*26270*/  STL.64 [R1+0x188], R22 ;  /* 0x0001881601007387 */ /* 0x000fe80000100a00 */
[----:B------:R-:W-:Y:S04]  /*26280*/  STL [R1+0x14], R17 ;  /* 0x0000141101007387 */ /* 0x000fe80000100800 */
[----:B------:R-:W-:Y:S04]  /*26290*/  STL.64 [R1+0x18], R18 ;  /* 0x0000181201007387 */ /* 0x000fe80000100a00 */
[----:B------:R-:W0:Y:S01]  /*262a0*/  LDSM.16.M88.4 R16, [R0+0x5800] ;  /* 0x005800000010783b */ /* 0x000e220000000200 */
[----:B------:R-:W-:Y:S03]  /*262b0*/  HMMA.16816.F32 R12, R24, R2, R12 ;  /* 0x00000002180c723c */ /* 0x000fe6000000180c */
[----:B------:R1:W-:Y:S01]  /*262c0*/  STL [R1+0xfa8], R29 ;  /* 0x000fa81d01007387 */ /* 0x0003e20000100800 */
[----:B------:R-:W-:-:S03]  /*262d0*/  IMAD.MOV.U32 R28, RZ, RZ, R21 ;  /* 0x000000ffff1c7224 */ /* 0x000fc600078e0015 */
[----:B0-----:R-:W-:Y:S04]  /*262e0*/  STL.64 [R1+0x170], R16 ;  /* 0x0001701001007387 */ /* 0x001fe80000100a00 */
[----:B------:R0:W-:Y:S01]  /*262f0*/  STL.64 [R1+0x178], R18 ;  /* 0x0001781201007387 */ /* 0x0001e20000100a00 */
[----:B------:R-:W-:Y:S02]  /*26300*/  IMAD.MOV.U32 R5, RZ, RZ, R17 ;  /* 0x000000ffff057224 */ /* 0x000fe400078e0011 */
[----:B------:R-:W-:Y:S01]  /*26310*/  IMAD.MOV.U32 R4, RZ, RZ, R16 ;  /* 0x000000ffff047224 */ /* 0x000fe200078e0010 */
[----:B-1----:R-:W2:Y:S04]  /*26320*/  LDL R29, [R1+0x180] ;  /* 0x00018000011d7983 */ /* 0x002ea80000100800 */
[----:B0-----:R-:W-:-:S02]  /*26330*/  IMAD.MOV.U32 R19, RZ, RZ, R15 ;  /* 0x000000ffff137224 */ /* 0x001fc400078e000f */
[----:B------:R-:W-:Y:S02]  /*26340*/  IMAD.MOV.U32 R18, RZ, RZ, R14 ;  /* 0x000000ffff127224 */ /* 0x000fe400078e000e */
[----:B------:R-:W-:Y:S02]  /*26350*/  IMAD.MOV.U32 R17, RZ, RZ, R13 ;  /* 0x000000ffff117224 */ /* 0x000fe400078e000d */
[----:B------:R-:W-:Y:S01]  /*26360*/  IMAD.MOV.U32 R16, RZ, RZ, R12 ;  /* 0x000000ffff107224 */ /* 0x000fe200078e000c */
[----:B------:R-:W-:Y:S04]  /*26370*/  STL [R1+0xfb8], R19 ;  /* 0x000fb81301007387 */ /* 0x000fe80000100800 */
[----:B------:R-:W-:Y:S04]  /*26380*/  STL [R1+0xfb4], R18 ;  /* 0x000fb41201007387 */ /* 0x000fe80000100800 */
[----:B------:R0:W-:Y:S04]  /*26390*/  STL [R1+0xfb0], R17 ;  /* 0x000fb01101007387 */ /* 0x0001e80000100800 */
[----:B0-----:R-:W3:Y:S04]  /*263a0*/  LDL R17, [R1+0x194] ;  /* 0x0001940001117983 */ /* 0x001ee80000100800 */
[----:B------:R-:W-:Y:S04]  /*263b0*/  STL [R1+0xfac], R16 ;  /* 0x000fac1001007387 */ /* 0x000fe80000100800 */
[----:B------:R-:W4:Y:S04]  /*263c0*/  LDL.LU.64 R20, [R1+0x210] ;  /* 0x0002100001147983 */ /* 0x000f280000300a00 */
[----:B------:R-:W4:Y:S04]  /*263d0*/  LDL.LU.64 R22, [R1+0x218] ;  /* 0x0002180001167983 */ /* 0x000f280000300a00 */
[----:B------:R-:W2:Y:S04]  /*263e0*/  LDL.LU R12, [R1+0x3c4] ;  /* 0x0003c400010c7983 */ /* 0x000ea80000300800 */
[----:B------:R-:W2:Y:S04]  /*263f0*/  LDL.LU R13, [R1+0x3c0] ;  /* 0x0003c000010d7983 */ /* 0x000ea80000300800 */
[----:B------:R-:W2:Y:S04]  /*26400*/  LDL.LU R14, [R1+0x3d4] ;  /* 0x0003d400010e7983 */ /* 0x000ea80000300800 */
[----:B------:R-:W2:Y:S01]  /*26410*/  LDL.LU R15, [R1+0x3d0] ;  /* 0x0003d000010f7983 */ /* 0x000ea20000300800 */
[----:B------:R-:W-:-:S02]  /*26420*/  F2FP.F16.E4M3.UNPACK_B R2, R7 ;  /* 0x00000007ff02723e */ /* 0x000fc400020006ff */
[----:B------:R-:W-:Y:S01]  /*26430*/  F2FP.F16.E4M3.UNPACK_B R3, R6 ;  /* 0x00000006ff03723e */ /* 0x000fe200020006ff */
[----:B--2---:R-:W-:Y:S04]  /*26440*/  STL.64 [R1+0xff8], R14 ;  /* 0x000ff80e01007387 */ /* 0x004fe80000100a00 */
[----:B------:R-:W-:Y:S04]  /*26450*/  STL.64 [R1+0xff0], R12 ;  /* 0x000ff00c01007387 */ /* 0x000fe80000100a00 */
[----:B------:R-:W0:Y:S02]  /*26460*/  LDSM.16.M88.4 R12, [R0+0x6000] ;  /* 0x00600000000c783b */ /* 0x000e240000000200 */
[----:B0-----:R-:W-:-:S02]  /*26470*/  IMAD.MOV.U32 R6, RZ, RZ, R12 ;  /* 0x000000ffff067224 */ /* 0x001fc400078e000c */
[----:B------:R-:W-:Y:S01]  /*26480*/  IMAD.MOV.U32 R7, RZ, RZ, R13 ;  /* 0x000000ffff077224 */ /* 0x000fe200078e000d */
[----:B------:R-:W-:Y:S04]  /*26490*/  STL.64 [R1+0x160], R12 ;  /* 0x0001600c01007387 */ /* 0x000fe80000100a00 */
[----:B------:R-:W-:Y:S04]  /*264a0*/  STL.64 [R1+0x168], R14 ;  /* 0x0001680e01007387 */ /* 0x000fe80000100a00 */
[----:B------:R-:W-:Y:S04]  /*264b0*/  STL.64 [R1+0x1008], R6 ;  /* 0x0010080601007387 */ /* 0x000fe80000100a00 */
[----:B------:R0:W-:Y:S04]  /*264c0*/  STL.64 [R1+0x1000], R4 ;  /* 0x0010000401007387 */ /* 0x0001e80000100a00 */
[----:B0-----:R-:W2:Y:S04]  /*264d0*/  LDL.LU.64 R4, [R1+0x200] ;  /* 0x0002000001047983 */ /* 0x001ea80000300a00 */
[----:B------:R-:W2:Y:S01]  /*264e0*/  LDL.LU.64 R6, [R1+0x208] ;  /* 0x0002080001067983 */ /* 0x000ea20000300a00 */
[----:B----4-:R-:W-:Y:S01]  /*264f0*/  HMMA.16816.F32 R20, R24, R2, R20 ;  /* 0x000000021814723c */ /* 0x010fe20000001814 */
[----:B------:R-:W-:Y:S01]  /*26500*/  IMAD.MOV.U32 R16, RZ, RZ, R10 ;  /* 0x000000ffff107224 */ /* 0x000fe200078e000a */
[----:B------:R-:W-:-:S02]  /*26510*/  F2FP.F16.E4M3.UNPACK_B R2, R9 ;  /* 0x00000009ff02723e */ /* 0x000fc400020006ff */
[----:B------:R-:W-:Y:S01]  /*26520*/  F2FP.F16.E4M3.UNPACK_B R3, R8 ;  /* 0x00000008ff03723e */ /* 0x000fe200020006ff */
[----:B------:R-:W4:Y:S04]  /*26530*/  LDL.LU.64 R12, [R1+0x90] ;  /* 0x00009000010c7983 */ /* 0x000f280000300a00 */
[----:B------:R-:W0:Y:S04]  /*26540*/  LDSM.16.M88.4 R8, [R0+0x6800] ;  /* 0x006800000008783b */ /* 0x000e280000000200 */
[----:B------:R-:W4:Y:S06]  /*26550*/  LDL.LU.64 R14, [R1+0x98] ;  /* 0x00009800010e7983 */ /* 0x000f2c0000300a00 */
[----:B------:R1:W-:Y:S04]  /*26560*/  STL.64 [R1+0x80], R20 ;  /* 0x0000801401007387 */ /* 0x0003e80000100a00 */
[----:B------:R3:W-:Y:S04]  /*26570*/  STL.64 [R1+0x88], R22 ;  /* 0x0000881601007387 */ /* 0x0007e80000100a00 */
[----:B-1----:R-:W4:Y:S04]  /*26580*/  LDL.LU.64 R20, [R1+0x70] ;  /* 0x0000700001147983 */ /* 0x002f280000300a00 */
[----:B---3--:R-:W3:Y:S04]  /*26590*/  LDL.LU.64 R22, [R1+0x78] ;  /* 0x0000780001167983 */ /* 0x008ee80000300a00 */
[----:B0-----:R0:W-:Y:S01]  /*265a0*/  STL.64 [R1+0x150], R8 ;  /* 0x0001500801007387 */ /* 0x0011e20000100a00 */
[----:B------:R-:W-:-:S03]  /*265b0*/  IMAD.MOV.U32 R19, RZ, RZ, R8 ;  /* 0x000000ffff137224 */ /* 0x000fc600078e0008 */
[----:B------:R1:W-:Y:S01]  /*265c0*/  STL.64 [R1+0x158], R10 ;  /* 0x0001580a01007387 */ /* 0x0003e20000100a00 */
[----:B------:R-:W-:-:S03]  /*265d0*/  IMAD.MOV.U32 R18, RZ, RZ, R9 ;  /* 0x000000ffff127224 */ /* 0x000fc600078e0009 */
[----:B0-----:R-:W3:Y:S04]  /*265e0*/  LDL.LU.64 R8, [R1+0x50] ;  /* 0x0000500001087983 */ /* 0x001ee80000300a00 */
[----:B-1----:R-:W3:Y:S01]  /*265f0*/  LDL.LU.64 R10, [R1+0x58] ;  /* 0x00005800010a7983 */ /* 0x002ee20000300a00 */
[----:B--2---:R-:W-:-:S15]  /*26600*/  HMMA.16816.F32 R4, R24, R2, R4 ;  /* 0x000000021804723c */ /* 0x004fde0000001804 */
[----:B------:R-:W-:-:S04]  /*26610*/  NOP ;  /* 0x0000000000007918 */ /* 0x000fc80000000000 */
[----:B------:R-:W-:Y:S04]  /*26620*/  STL.64 [R1+0xa0], R4 ;  /* 0x0000a00401007387 */ /* 0x000fe80000100a00 */
[----:B------:R-:W-:Y:S04]  /*26630*/  STL.64 [R1+0xa8], R6 ;  /* 0x0000a80601007387 */ /* 0x000fe80000100a00 */
[----:B------:R-:W0:Y:S01]  /*26640*/  LDSM.16.M88.4 R4, [R0+0x7000] ;  /* 0x007000000004783b */ /* 0x000e220000000200 */
[----:B------:R-:W-:Y:S02]  /*26650*/  F2FP.F16.E4M3.UNPACK_B R2, R16 ;  /* 0x00000010ff02723e */ /* 0x000fe400020006ff */
[----:B------:R-:W-:Y:S01]  /*26660*/  F2FP.F16.E4M3.UNPACK_B R3, R17 ;  /* 0x00000011ff03723e */ /* 0x000fe200020006ff */
[----:B0-----:R-:W-:Y:S04]  /*26670*/  STL.64 [R1+0x140], R4 ;  /* 0x0001400401007387 */ /* 0x001fe80000100a00 */
[----:B------:R0:W-:Y:S01]  /*26680*/  STL.64 [R1+0x148], R6 ;  /* 0x0001480601007387 */ /* 0x0001e20000100a00 */
[----:B------:R-:W-:-:S02]  /*26690*/  IMAD.MOV.U32 R17, RZ, RZ, R4 ;  /* 0x000000ffff117224 */ /* 0x000fc400078e0004 */
[----:B------:R-:W-:Y:S01]  /*266a0*/  IMAD.MOV.U32 R16, RZ, RZ, R5 ;  /* 0x000000ffff107224 */ /* 0x000fe200078e0005 */
[----:B0-----:R-:W2:Y:S04]  /*266b0*/  LDL.LU.64 R6, [R1+0x1008] ;  /* 0x0010080001067983 */ /* 0x001ea80000300a00 */
[----:B------:R-:W2:Y:S01]  /*266c0*/  LDL.LU.64 R4, [R1+0x1000] ;  /* 0x0010000001047983 */ /* 0x000ea20000300a00 */
[----:B----4-:R-:W-:-:S15]  /*266d0*/  HMMA.16816.F32 R12, R24, R2, R12 ;  /* 0x00000002180c723c */ /* 0x010fde000000180c */
[----:B------:R-:W-:-:S04]  /*266e0*/  NOP ;  /* 0x0000000000007918 */ /* 0x000fc80000000000 */
[----:B------:R-:W-:Y:S04]  /*266f0*/  STL.64 [R1+0xd0], R12 ;  /* 0x0000d00c01007387 */ /* 0x000fe80000100a00 */
[----:B------:R-:W-:Y:S04]  /*26700*/  STL.64 [R1+0xd8], R14 ;  /* 0x0000d80e01007387 */ /* 0x000fe80000100a00 */
[----:B------:R-:W0:Y:S01]  /*26710*/  LDSM.16.M88.4 R12, [R0+0x7800] ;  /* 0x00780000000c783b */ /* 0x000e220000000200 */
[----:B------:R-:W-:Y:S02]  /*26720*/  F2FP.F16.E4M3.UNPACK_B R2, R29 ;  /* 0x0000001dff02723e */ /* 0x000fe400020006ff */
[----:B------:R-:W-:-:S07]  /*26730*/  F2FP.F16.E4M3.UNPACK_B R3, R28 ;  /* 0x0000001cff03723e */ /* 0x000fce00020006ff */
[----:B---3--:R-:W-:Y:S01]  /*26740*/  HMMA.16816.F32 R20, R24, R2, R20 ;  /* 0x000000021814723c */ /* 0x008fe20000001814 */
[----:B0-----:R-:W-:Y:S04]  /*26750*/  STL.64 [R1+0x110], R12 ;  /* 0x0001100c01007387 */ /* 0x001fe80000100a00 */
[----:B------:R0:W-:Y:S01]  /*26760*/  STL.64 [R1+0x118], R14 ;  /* 0x0001180e01007387 */ /* 0x0001e20000100a00 */
[----:B------:R-:W-:Y:S02]  /*26770*/  IMAD.MOV.U32 R29, RZ, RZ, R12 ;  /* 0x000000ffff1d7224 */ /* 0x000fe400078e000c */
[----:B------:R-:W-:Y:S01]  /*26780*/  IMAD.MOV.U32 R28, RZ, RZ, R13 ;  /* 0x000000ffff1c7224 */ /* 0x000fe200078e000d */
[----:B0-----:R-:W3:Y:S04]  /*26790*/  LDL.LU.64 R14, [R1+0xff8] ;  /* 0x000ff800010e7983 */ /* 0x001ee80000300a00 */
[----:B------:R-:W4:Y:S04]  /*267a0*/  LDL.LU.64 R12, [R1+0xff0] ;  /* 0x000ff000010c7983 */ /* 0x000f280000300a00 */
[----:B------:R-:W3:Y:S04]  /*267b0*/  LDL.LU R0, [R1+0x3a8] ;  /* 0x0003a80001007983 */ /* 0x000ee80000300800 */
[----:B------:R-:W-:Y:S04]  /*267c0*/  STL.64 [R1+0xc0], R20 ;  /* 0x0000c01401007387 */ /* 0x000fe80000100a00 */
[----:B------:R0:W-:Y:S04]  /*267d0*/  STL.64 [R1+0xc8], R22 ;  /* 0x0000c81601007387 */ /* 0x0001e80000100a00 */
[----:B0-----:R-:W3:Y:S04]  /*267e0*/  LDL.LU.64 R22, [R1+0xfe8] ;  /* 0x000fe80001167983 */ /* 0x001ee80000300a00 */
[----:B------:R-:W3:Y:S01]  /*267f0*/  LDL.LU.64 R20, [R1+0xfe0] ;  /* 0x000fe00001147983 */ /* 0x000ee20000300a00 */
[----:B--2---:R-:W-:-:S02]  /*26800*/  F2FP.F16.E4M3.UNPACK_B R2, R4 ;  /* 0x00000004ff02723e */ /* 0x004fc400020006ff */
[----:B------:R-:W-:Y:S01]  /*26810*/  F2FP.F16.E4M3.UNPACK_B R3, R5 ;  /* 0x00000005ff03723e */ /* 0x000fe200020006ff */
[----:B------:R-:W2:Y:S04]  /*26820*/  LDL.LU R4, [R1+0xfdc] ;  /* 0x000fdc0001047983 */ /* 0x000ea80000300800 */
[----:B------:R-:W2:Y:S02]  /*26830*/  LDL.LU R5, [R1+0xfd8] ;  /* 0x000fd80001057983 */ /* 0x000ea40000300800 */
[----:B------:R-:W-:-:S15]  /*26840*/  HMMA.16816.F32 R8, R24, R2, R8 ;  /* 0x000000021808723c */ /* 0x000fde0000001808 */
[----:B------:R-:W-:-:S04]  /*26850*/  NOP ;  /* 0x0000000000007918 */ /* 0x000fc80000000000 */
[----:B------:R-:W-:Y:S04]  /*26860*/  STL.64 [R1+0xe0], R8 ;  /* 0x0000e00801007387 */ /* 0x000fe80000100a00 */
[----:B------:R0:W-:Y:S04]  /*26870*/  STL.64 [R1+0xe8], R10 ;  /* 0x0000e80a01007387 */ /* 0x0001e80000100a00 */
[----:B0-----:R-:W2:Y:S04]  /*26880*/  LDL.LU.64 R10, [R1+0xfd0] ;  /* 0x000fd000010a7983 */ /* 0x001ea80000300a00 */
[----:B------:R-:W2:Y:S01]  /*26890*/  LDL.LU.64 R8, [R1+0xfc8] ;  /* 0x000fc80001087983 */ /* 0x000ea20000300a00 */
[----:B------:R-:W-:-:S02]  /*268a0*/  F2FP.F16.E4M3.UNPACK_B R2, R6 ;  /* 0x00000006ff02723e */ /* 0x000fc400020006ff */
[----:B------:R-:W-:Y:S01]  /*268b0*/  F2FP.F16.E4M3.UNPACK_B R3, R7 ;  /* 0x00000007ff03723e */ /* 0x000fe200020006ff */
[----:B------:R-:W4:Y:S04]  /*268c0*/  LDL.LU R6, [R1+0xfc0] ;  /* 0x000fc00001067983 */ /* 0x000f280000300800 */
[----:B------:R-:W4:Y:S02]  /*268d0*/  LDL.LU R7, [R1+0xfbc] ;  /* 0x000fbc0001077983 */ /* 0x000f240000300800 */
[----:B---3--:R-:W-:Y:S01]  /*268e0*/  HMMA.16816.F32 R20, R24, R2, R20 ;  /* 0x000000021814723c */ /* 0x008fe20000001814 */
[----:B------:R-:W-:Y:S02]  /*268f0*/  F2FP.F16.E4M3.UNPACK_B R2, R19 ;  /* 0x00000013ff02723e */ /* 0x000fe400020006ff */
[----:B------:R-:W-:-:S15]  /*26900*/  F2FP.F16.E4M3.UNPACK_B R3, R18 ;  /* 0x00000012ff03723e */ /* 0x000fde00020006ff */
[----:B------:R-:W-:Y:S01]  /*26910*/  NOP ;  /* 0x0000000000007918 */ /* 0x000fe20000000000 */
[----:B------:R0:W-:Y:S04]  /*26920*/  STL.64 [R1+0xb0], R20 ;  /* 0x0000b01401007387 */ /* 0x0001e80000100a00 */
[----:B------:R1:W-:Y:S04]  /*26930*/  STL.64 [R1+0xb8], R22 ;  /* 0x0000b81601007387 */ /* 0x0003e80000100a00 */
[----:B0-----:R-:W3:Y:S04]  /*26940*/  LDL.LU R21, [R1+0x3ac] ;  /* 0x0003ac0001157983 */ /* 0x001ee80000300800 */
[----:B-1----:R-:W3:Y:S04]  /*26950*/  LDL.LU R22, [R1+0x3cc] ;  /* 0x0003cc0001167983 */ /* 0x002ee80000300800 */
[----:B------:R-:W3:Y:S04]  /*26960*/  LDL.LU R23, [R1+0x3c8] ;  /* 0x0003c80001177983 */ /* 0x000ee80000300800 */
[----:B------:R-:W3:Y:S04]  /*26970*/  LDL.LU R19, [R1+0xfb8] ;  /* 0x000fb80001137983 */ /* 0x000ee80000300800 */
[----:B------:R-:W3:Y:S01]  /*26980*/  LDL.LU R18, [R1+0xfb4] ;  /* 0x000fb40001127983 */ /* 0x000ee20000300800 */
[----:B--2---:R-:W-:Y:S01]  /*26990*/  HMMA.16816.F32 R8, R24, R2, R8 ;  /* 0x000000021808723c */ /* 0x004fe20000001808 */
[----:B------:R-:W-:-:S02]  /*269a0*/  F2FP.F16.E4M3.UNPACK_B R2, R17 ;  /* 0x00000011ff02723e */ /* 0x000fc400020006ff */
[----:B------:R-:W-:Y:S01]  /*269b0*/  F2FP.F16.E4M3.UNPACK_B R3, R16 ;  /* 0x00000010ff03723e */ /* 0x000fe200020006ff */
[----:B------:R-:W2:Y:S06]  /*269c0*/  LDL.LU R17, [R1+0xfb0] ;  /* 0x000fb00001117983 */ /* 0x000eac0000300800 */
[----:B----4-:R-:W-:Y:S01]  /*269d0*/  HMMA.16816.F32 R4, R24, R2, R4 ;  /* 0x000000021804723c */ /* 0x010fe20000001804 */
[----:B------:R-:W-:-:S08]  /*269e0*/  F2FP.F16.E4M3.UNPACK_B R2, R29 ;  /* 0x0000001dff02723e */ /* 0x000fd000020006ff */
[----:B------:R-:W-:Y:S04]  /*269f0*/  STL.64 [R1+0x90], R8 ;  /* 0x0000900801007387 */ /* 0x000fe80000100a00 */
[----:B------:R-:W-:Y:S04]  /*26a00*/  STL.64 [R1+0x98], R10 ;  /* 0x0000980a01007387 */ /* 0x000fe80000100a00 */
[----:B------:R-:W4:Y:S04]  /*26a10*/  LDL.LU R16, [R1+0xfac] ;  /* 0x000fac0001107983 */ /* 0x000f280000300800 */
[----:B------:R-:W2:Y:S01]  /*26a20*/  LDL.LU R29, [R1+0xfa8] ;  /* 0x000fa800011d7983 */ /* 0x000ea20000300800 */
[----:B------:R-:W-:-:S03]  /*26a30*/  F2FP.F16.E4M3.UNPACK_B R3, R28 ;  /* 0x0000001cff03723e */ /* 0x000fc600020006ff */
[----:B------:R0:W-:Y:S04]  /*26a40*/  STL.64 [R1+0x70], R4 ;  /* 0x0000700401007387 */ /* 0x0001e80000100a00 */
[----:B------:R1:W-:Y:S04]  /*26a50*/  STL.64 [R1+0x78], R6 ;  /* 0x0000780601007387 */ /* 0x0003e80000100a00 */
[----:B------:R-:W4:Y:S01]  /*26a60*/  LDL.LU R28, [R1+0xfa4] ;  /* 0x000fa400011c7983 */ /* 0x000f220000300800 */
[----:B0-----:R-:W-:Y:S02]  /*26a70*/  IMAD R5, R13, 0x100, R12 ;  /* 0x000001000d057824 */ /* 0x001fe400078e020c */
[----:B-1----:R-:W-:Y:S01]  /*26a80*/  IMAD R6, R15, 0x100, R14 ;  /* 0x000001000f067824 */ /* 0x002fe200078e020e */
[----:B------:R-:W4:Y:S04]  /*26a90*/  LDL.LU.64 R12, [R1+0x290] ;  /* 0x00029000010c7983 */ /* 0x000f280000300a00 */
[----:B------:R-:W4:Y:S04]  /*26aa0*/  LDL.LU.64 R14, [R1+0x298] ;  /* 0x00029800010e7983 */ /* 0x000f280000300a00 */
[----:B------:R-:W4:Y:S04]  /*26ab0*/  LDL.LU R10, [R1+0x1d0] ;  /* 0x0001d000010a7983 */ /* 0x000f280000300800 */
[----:B------:R-:W4:Y:S01]  /*26ac0*/  LDL.LU R11, [R1+0x1d4] ;  /* 0x0001d400010b7983 */ /* 0x000f220000300800 */
[----:B---3--:R-:W-:-:S02]  /*26ad0*/  IMAD R0, R0, 0x100, R21 ;  /* 0x0000010000007824 */ /* 0x008fc400078e0215 */
[----:B------:R-:W-:Y:S02]  /*26ae0*/  IMAD R4, R23, 0x100, R22 ;  /* 0x0000010017047824 */ /* 0x000fe400078e0216 */
[----:B--2---:R-:W-:Y:S02]  /*26af0*/  IMAD.MOV.U32 R20, RZ, RZ, R29 ;  /* 0x000000ffff147224 */ /* 0x004fe400078e001d */
[----:B------:R-:W2:Y:S04]  /*26b00*/  LDL.LU R29, [R1+0xfa0] ;  /* 0x000fa000011d7983 */ /* 0x000ea80000300800 */
[----:B------:R-:W3:Y:S04]  /*26b10*/  LDL.LU R21, [R1+0x14] ;  /* 0x0000140001157983 */ /* 0x000ee80000300800 */
[----:B------:R-:W2:Y:S04]  /*26b20*/  LDL.LU R22, [R1+0x18] ;  /* 0x0000180001167983 */ /* 0x000ea80000300800 */
[----:B------:R-:W2:Y:S04]  /*26b30*/  LDL.LU R23, [R1+0x1c] ;  /* 0x00001c0001177983 */ /* 0x000ea80000300800 */
[----:B--2---:R-:W-:Y:S04]  /*26b40*/  STL.64 [R1+0xf60], R22 ;  /* 0x000f601601007387 */ /* 0x004fe80000100a00 */
[----:B---3--:R4:W-:Y:S02]  /*26b50*/  STL.64 [R1+0xf58], R20 ;  /* 0x000f581401007387 */ /* 0x0089e40000100a00 */
[----:B----4-:R-:W-:-:S02]  /*26b60*/  IMAD.MOV.U32 R20, RZ, RZ, R28 ;  /* 0x000000ffff147224 */ /* 0x010fc400078e001c */
[----:B------:R-:W-:Y:S01]  /*26b70*/  IMAD.MOV.U32 R21, RZ, RZ, R29 ;  /* 0x000000ffff157224 */ /* 0x000fe200078e001d */
[----:B------:R-:W2:Y:S04]  /*26b80*/  LDL.LU R28, [R1+0xf9c] ;  /* 0x000f9c00011c7983 */ /* 0x000ea80000300800 */
[----:B------:R-:W3:Y:S04]  /*26b90*/  LDL.LU R29, [R1+0xf98] ;  /* 0x000f9800011d7983 */ /* 0x000ee80000300800 */
[----:B------:R-:W4:Y:S04]  /*26ba0*/  LDL.LU R22, [R1+0x38] ;  /* 0x0000380001167983 */ /* 0x000f280000300800 */
[----:B------:R-:W4:Y:S01]  /*26bb0*/  LDL.LU R23, [R1+0x3c] ;  /* 0x00003c0001177983 */ /* 0x000f220000300800 */
[----:B------:R-:W-:Y:S03]  /*26bc0*/  HMMA.16816.F32 R24, R24, R2, R12 ;  /* 0x000000021818723c */ /* 0x000fe6000000180c */
[----:B----4-:R-:W-:Y:S04]  /*26bd0*/  STL.64 [R1+0xf70], R22 ;  /* 0x000f701601007387 */ /* 0x010fe80000100a00 */
[----:B------:R0:W-:Y:S04]  /*26be0*/  STL.64 [R1+0xf68], R20 ;  /* 0x000f681401007387 */ /* 0x0001e80000100a00 */
[----:B0-----:R-:W4:Y:S04]  /*26bf0*/  LDL.LU R20, [R1+0x40] ;  /* 0x0000400001147983 */ /* 0x001f280000300800 */
[----:B------:R-:W4:Y:S04]  /*26c00*/  LDL.LU R21, [R1+0x44] ;  /* 0x0000440001157983 */ /* 0x000f280000300800 */
[----:B------:R-:W4:Y:S04]  /*26c10*/  LDL.LU R8, [R1+0x1e0] ;  /* 0x0001e00001087983 */ /* 0x000f280000300800 */
[----:B------:R-:W4:Y:S04]  /*26c20*/  LDL.LU R9, [R1+0x1e4] ;  /* 0x0001e40001097983 */ /* 0x000f280000300800 */
[----:B------:R-:W4:Y:S04]  /*26c30*/  LDL.LU.64 R14, [R1+0xf90] ;  /* 0x000f9000010e7983 */ /* 0x000f280000300a00 */
[----:B------:R-:W4:Y:S04]  /*26c40*/  LDL.LU.64 R12, [R1+0xf88] ;  /* 0x000f8800010c7983 */ /* 0x000f280000300a00 */
[----:B------:R0:W-:Y:S04]  /*26c50*/  STL.64 [R1+0x50], R24 ;  /* 0x0000501801007387 */ /* 0x0001e80000100a00 */
[----:B------:R-:W4:Y:S04]  /*26c60*/  LDL.LU R2, [R1+0x100] ;  /* 0x0001000001027983 */ /* 0x000f280000300800 */
[----:B------:R-:W4:Y:S01]  /*26c70*/  LDL.LU R3, [R1+0x104] ;  /* 0x0001040001037983 */ /* 0x000f220000300800 */
[----:B---3--:R-:W-:-:S02]  /*26c80*/  IMAD.MOV.U32 R22, RZ, RZ, R29 ;  /* 0x000000ffff167224 */ /* 0x008fc400078e001d */
[----:B--2---:R-:W-:Y:S02]  /*26c90*/  IMAD.MOV.U32 R23, RZ, RZ, R28 ;  /* 0x000000ffff177224 */ /* 0x004fe400078e001c */
[----:B------:R-:W-:Y:S02]  /*26ca0*/  IMAD.MOV.U32 R29, RZ, RZ, R26 ;  /* 0x000000ffff1d7224 */ /* 0x000fe400078e001a */
[----:B------:R-:W-:Y:S01]  /*26cb0*/  IMAD.MOV.U32 R28, RZ, RZ, R27 ;  /* 0x000000ffff1c7224 */ /* 0x000fe200078e001b */
[----:B------:R-:W-:Y:S02]  /*26cc0*/  F2FP.F16.E4M3.UNPACK_B R26, R4 ;  /* 0x00000004ff1a723e */ /* 0x000fe400020006ff */
[----:B------:R-:W-:Y:S01]  /*26cd0*/  F2FP.F16.E4M3.UNPACK_B R27, R6 ;  /* 0x00000006ff1b723e */ /* 0x000fe200020006ff */
[----:B------:R-:W-:Y:S01]  /*26ce0*/  IMAD.MOV.U32 R4, RZ, RZ, R16 ;  /* 0x000000ffff047224 */ /* 0x000fe200078e0010 */
[----:B0-----:R-:W-:Y:S02]  /*26cf0*/  F2FP.F16.E4M3.UNPACK_B R24, R0 ;  /* 0x00000000ff18723e */ /* 0x001fe400020006ff */
[----:B------:R-:W-:Y:S01]  /*26d00*/  F2FP.F16.E4M3.UNPACK_B R25, R5 ;  /* 0x00000005ff19723e */ /* 0x000fe200020006ff */
[----:B------:R-:W2:Y:S04]  /*26d10*/  LDL.LU R0, [R1+0x1f4] ;  /* 0x0001f40001007983 */ /* 0x000ea80000300800 */
[----:B------:R-:W3:Y:S01]  /*26d20*/  LDL.LU R16, [R1+0xf84] ;  /* 0x000f840001107983 */ /* 0x000ee20000300800 */
[----:B------:R-:W-:-:S02]  /*26d30*/  IMAD.MOV.U32 R5, RZ, RZ, R17 ;  /* 0x000000ffff057224 */ /* 0x000fc400078e0011 */
[----:B------:R-:W-:Y:S01]  /*26d40*/  IMAD.MOV.U32 R6, RZ, RZ, R18 ;  /* 0x000000ffff067224 */ /* 0x000fe200078e0012 */
[----:B------:R-:W3:Y:S04]  /*26d50*/  LDL.LU R17, [R1+0xf80] ;  /* 0x000f800001117983 */ /* 0x000ee80000300800 */
[----:B------:R-:W3:Y:S01]  /*26d60*/  LDL.LU R18, [R1+0xf7c] ;  /* 0x000f7c0001127983 */ /* 0x000ee20000300800 */
[----:B------:R-:W-:-:S03]  /*26d70*/  IMAD.MOV.U32 R7, RZ, RZ, R19 ;  /* 0x000000ffff077224 */ /* 0x000fc600078e0013 */
[----:B------:R-:W3:Y:S01]  /*26d80*/  LDL.LU R19, [R1+0xf78] ;  /* 0x000f780001137983 */ /* 0x000ee20000300800 */
[----:B----4-:R-:W-:Y:S02]  /*26d90*/  F2FP.F16.E4M3.UNPACK_B R2, R2.H1 ;  /* 0x00000002ff02723e */ /* 0x010fe400030006ff */
[----:B------:R-:W-:-:S07]  /*26da0*/  F2FP.F16.E4M3.UNPACK_B R3, R3.H1 ;  /* 0x00000003ff03723e */ /* 0x000fce00030006ff */
[----:B------:R-:W-:Y:S01]  /*26db0*/  HMMA.16816.F32 R12, R24, R2, R12 ;  /* 0x00000002180c723c */ /* 0x000fe2000000180c */
[----:B------:R-:W4:Y:S04]  /*26dc0*/  LDL.LU R2, [R1+0x120] ;  /* 0x0001200001027983 */ /* 0x000f280000300800 */
[----:B------:R-:W2:-:S14]  /*26dd0*/  LDL.LU R3, [R1+0x124] ;  /* 0x0001240001037983 */ /* 0x000e9c0000300800 */
[----:B------:R0:W-:Y:S04]  /*26de0*/  STL.64 [R1+0xf0], R12 ;  /* 0x0000f00c01007387 */ /* 0x0001e80000100a00 */
[----:B------:R1:W-:Y:S04]  /*26df0*/  STL.64 [R1+0xf8], R14 ;  /* 0x0000f80e01007387 */ /* 0x0003e80000100a00 */
[----:B0-----:R-:W3:Y:S04]  /*26e00*/  LDL.LU R12, [R1+0x20] ;  /* 0x00002000010c7983 */ /* 0x001ee80000300800 */
[----:B------:R-:W3:Y:S04]  /*26e10*/  LDL.LU R13, [R1+0x24] ;  /* 0x00002400010d7983 */ /* 0x000ee80000300800 */
[----:B-1----:R-:W3:Y:S04]  /*26e20*/  LDL.LU R14, [R1+0x28] ;  /* 0x00002800010e7983 */ /* 0x002ee80000300800 */
[----:B------:R-:W3:Y:S01]  /*26e30*/  LDL.LU R15, [R1+0x2c] ;  /* 0x00002c00010f7983 */ /* 0x000ee20000300800 */
[----:B----4-:R-:W-:-:S02]  /*26e40*/  F2FP.F16.E4M3.UNPACK_B R2, R2.H1 ;  /* 0x00000002ff02723e */ /* 0x010fc400030006ff */
[----:B--2---:R-:W-:-:S07]  /*26e50*/  F2FP.F16.E4M3.UNPACK_B R3, R3.H1 ;  /* 0x00000003ff03723e */ /* 0x004fce00030006ff */
[----:B---3--:R-:W-:Y:S01]  /*26e60*/  HMMA.16816.F32 R16, R24, R2, R16 ;  /* 0x000000021810723c */ /* 0x008fe20000001810 */
[----:B------:R-:W2:-:S15]  /*26e70*/  LDL.LU R3, [R1+0x130] ;  /* 0x0001300001037983 */ /* 0x000e9e0000300800 */
[----:B------:R-:W-:-:S03]  /*26e80*/  NOP ;  /* 0x0000000000007918 */ /* 0x000fc60000000000 */
[----:B------:R0:W-:Y:S04]  /*26e90*/  STL.64 [R1], R16 ;  /* 0x0000001001007387 */ /* 0x0001e80000100a00 */
[----:B------:R1:W-:Y:S04]  /*26ea0*/  STL.64 [R1+0x8], R18 ;  /* 0x0000081201007387 */ /* 0x0003e80000100a00 */
[----:B0-----:R-:W3:Y:S04]  /*26eb0*/  LDL.LU R16, [R1+0x134] ;  /* 0x0001340001107983 */ /* 0x001ee80000300800 */
[----:B------:R-:W4:Y:S04]  /*26ec0*/  LDL.LU R17, [R1+0x1f0] ;  /* 0x0001f00001117983 */ /* 0x000f280000300800 */
[----:B-1----:R-:W4:Y:S04]  /*26ed0*/  LDL.LU R18, [R1+0x1c0] ;  /* 0x0001c00001127983 */ /* 0x002f280000300800 */
[----:B------:R-:W4:Y:S01]  /*26ee0*/  LDL.LU R19, [R1+0x1c4] ;  /* 0x0001c40001137983 */ /* 0x000f220000300800 */
[----:B--2---:R-:W-:-:S02]  /*26ef0*/  F2FP.F16.E4M3.UNPACK_B R2, R3.H1 ;  /* 0x00000003ff02723e */ /* 0x004fc400030006ff */
[----:B---3--:R-:W-:-:S07]  /*26f00*/  F2FP.F16.E4M3.UNPACK_B R3, R16.H1 ;  /* 0x00000010ff03723e */ /* 0x008fce00030006ff */
[----:B------:R-:W-:-:S15]  /*26f10*/  HMMA.16816.F32 R20, R24, R2, R20 ;  /* 0x000000021814723c */ /* 0x000fde0000001814 */
[----:B------:R-:W-:-:S04]  /*26f20*/  NOP ;  /* 0x0000000000007918 */ /* 0x000fc80000000000 */
[----:B------:R-:W-:Y:S04]  /*26f30*/  STL.64 [R1+0x40], R20 ;  /* 0x0000401401007387 */ /* 0x000fe80000100a00 */
[----:B------:R0:W-:Y:S04]  /*26f40*/  STL.64 [R1+0x48], R22 ;  /* 0x0000481601007387 */ /* 0x0001e80000100a00 */
[----:B0-----:R-:W2:Y:S04]  /*26f50*/  LDL.LU.64 R22, [R1+0xf70] ;  /* 0x000f700001167983 */ /* 0x001ea80000300a00 */
[----:B------:R-:W2:Y:S01]  /*26f60*/  LDL.LU.64 R20, [R1+0xf68] ;  /* 0x000f680001147983 */ /* 0x000ea20000300a00 */
[----:B----4-:R-:W-:-:S02]  /*26f70*/  F2FP.F16.E4M3.UNPACK_B R2, R17.H1 ;  /* 0x00000011ff02723e */ /* 0x010fc400030006ff */
[----:B------:R-:W-:-:S07]  /*26f80*/  F2FP.F16.E4M3.UNPACK_B R3, R0.H1 ;  /* 0x00000000ff03723e */ /* 0x000fce00030006ff */
[----:B--2---:R-:W-:-:S15]  /*26f90*/  HMMA.16816.F32 R20, R24, R2, R20 ;  /* 0x000000021814723c */ /* 0x004fde0000001814 */
[----:B------:R-:W-:-:S04]  /*26fa0*/  NOP ;  /* 0x0000000000007918 */ /* 0x000fc80000000000 */
[----:B------:R-:W-:Y:S04]  /*26fb0*/  STL.64 [R1+0x30], R20 ;  /* 0x0000301401007387 */ /* 0x000fe80000100a00 */
[----:B------:R0:W-:Y:S04]  /*26fc0*/  STL.64 [R1+0x38], R22 ;  /* 0x0000381601007387 */ /* 0x0001e80000100a00 */
[----:B0-----:R-:W2:Y:S04]  /*26fd0*/  LDL.LU.64 R22, [R1+0xf60] ;  /* 0x000f600001167983 */ /* 0x001ea80000300a00 */
[----:B------:R-:W2:Y:S01]  /*26fe0*/  LDL.LU.64 R20, [R1+0xf58] ;  /* 0x000f580001147983 */ /* 0x000ea20000300a00 */
[----:B------:R-:W-:-:S02]  /*26ff0*/  F2FP.F16.E4M3.UNPACK_B R2, R8.H1 ;  /* 0x00000008ff02723e */ /* 0x000fc400030006ff */
[----:B------:R-:W-:-:S07]  /*27000*/  F2FP.F16.E4M3.UNPACK_B R3, R9.H1 ;  /* 0x00000009ff03723e */ /* 0x000fce00030006ff */
[----:B------:R-:W-:Y:S01]  /*27010*/  HMMA.16816.F32 R12, R24, R2, R12 ;  /* 0x00000002180c723c */ /* 0x000fe2000000180c */
[----:B------:R-:W-:Y:S02]  /*27020*/  F2FP.F16.E4M3.UNPACK_B R2, R10.H1 ;  /* 0x0000000aff02723e */ /* 0x000fe400030006ff */
[----:B------:R-:W-:-:S15]  /*27030*/  F2FP.F16.E4M3.UNPACK_B R3, R11.H1 ;  /* 0x0000000bff03723e */ /* 0x000fde00030006ff */
[----:B------:R-:W-:Y:S01]  /*27040*/  NOP ;  /* 0x0000000000007918 */ /* 0x000fe20000000000 */
[----:B------:R0:W-:Y:S04]  /*27050*/  STL.64 [R1+0x20], R12 ;  /* 0x0000200c01007387 */ /* 0x0001e80000100a00 */
[----:B------:R1:W-:Y:S04]  /*27060*/  STL.64 [R1+0x28], R14 ;  /* 0x0000280e01007387 */ /* 0x0003e80000100a00 */
[----:B0-----:R-:W3:Y:S04]  /*27070*/  LDL.LU R12, [R1+0x80] ;  /* 0x00008000010c7983 */ /* 0x001ee80000300800 */
[----:B------:R-:W3:Y:S04]  /*27080*/  LDL.LU R13, [R1+0x84] ;  /* 0x00008400010d7983 */ /* 0x000ee80000300800 */
[----:B-1----:R-:W3:Y:S04]  /*27090*/  LDL.LU R14, [R1+0x88] ;  /* 0x00008800010e7983 */ /* 0x002ee80000300800 */
[----:B------:R-:W3:Y:S04]  /*270a0*/  LDL.LU R15, [R1+0x8c] ;  /* 0x00008c00010f7983 */ /* 0x000ee80000300800 */
[----:B------:R-:W4:Y:S04]  /*270b0*/  LDL.LU R8, [R1+0xa0] ;  /* 0x0000a00001087983 */ /* 0x000f280000300800 */
[----:B------:R-:W4:Y:S04]  /*270c0*/  LDL.LU R9, [R1+0xa4] ;  /* 0x0000a40001097983 */ /* 0x000f280000300800 */
[----:B------:R-:W4:Y:S04]  /*270d0*/  LDL.LU R10, [R1+0xa8] ;  /* 0x0000a800010a7983 */ /* 0x000f280000300800 */
[----:B------:R-:W4:Y:S04]  /*270e0*/  LDL.LU R11, [R1+0xac] ;  /* 0x0000ac00010b7983 */ /* 0x000f280000300800 */
[----:B------:R-:W3:Y:S01]  /*270f0*/  LDL.LU R0, [R1+0x1a4] ;  /* 0x0001a40001007983 */ /* 0x000ee20000300800 */
[----:B--2---:R-:W-:Y:S01]  /*27100*/  HMMA.16816.F32 R20, R24, R2, R20 ;  /* 0x000000021814723c */ /* 0x004fe20000001814 */
[----:B------:R-:W-:-:S02]  /*27110*/  F2FP.F16.E4M3.UNPACK_B R2, R18.H1 ;  /* 0x00000012ff02723e */ /* 0x000fc400030006ff */
[----:B------:R-:W-:-:S07]  /*27120*/  F2FP.F16.E4M3.UNPACK_B R3, R19.H1 ;  /* 0x00000013ff03723e */ /* 0x000fce00030006ff */
[----:B------:R-:W-:Y:S09]  /*27130*/  HMMA.16816.F32 R16, R24, R2, R4 ;  /* 0x000000021810723c */ /* 0x000ff20000001804 */
[----:B------:R-:W-:Y:S04]  /*27140*/  STL.64 [R1+0xee8], R22 ;  /* 0x000ee81601007387 */ /* 0x000fe80000100a00 */
[----:B------:R-:W-:Y:S04]  /*27150*/  STL.64 [R1+0xee0], R20 ;  /* 0x000ee01401007387 */ /* 0x000fe80000100a00 */
[----:B------:R-:W2:Y:S04]  /*27160*/  LDL.LU R2, [R1+0x1b0] ;  /* 0x0001b00001027983 */ /* 0x000ea80000300800 */
[----:B------:R-:W2:Y:S04]  /*27170*/  LDL.LU R3, [R1+0x1b4] ;  /* 0x0001b40001037983 */ /* 0x000ea80000300800 */
[----:B------:R-:W2:Y:S04]  /*27180*/  LDL.LU R4, [R1+0xc0] ;  /* 0x0000c00001047983 */ /* 0x000ea80000300800 */
[----:B------:R-:W2:Y:S04]  /*27190*/  LDL.LU R5, [R1+0xc4] ;  /* 0x0000c40001057983 */ /* 0x000ea80000300800 */
[----:B------:R-:W2:Y:S04]  /*271a0*/  LDL.LU R6, [R1+0xc8] ;  /* 0x0000c80001067983 */ /* 0x000ea80000300800 */
[----:B------:R-:W2:Y:S04]  /*271b0*/  LDL.LU R7, [R1+0xcc] ;  /* 0x0000cc0001077983 */ /* 0x000ea80000300800 */
[----:B--2---:R-:W-:Y:S04]  /*271c0*/  STL.64 [R1+0xf50], R6 ;  /* 0x000f500601007387 */ /* 0x004fe80000100a00 */
[----:B------:R0:W-:Y:S01]  /*271d0*/  STL.64 [R1+0xf48], R4 ;  /* 0x000f480401007387 */ /* 0x0001e20000100a00 */
[----:B------:R-:W-:-:S02]  /*271e0*/  F2FP.F16.E4M3.UNPACK_B R2, R2.H1 ;  /* 0x00000002ff02723e */ /* 0x000fc400030006ff */
[----:B------:R-:W-:Y:S01]  /*271f0*/  F2FP.F16.E4M3.UNPACK_B R3, R3.H1 ;  /* 0x00000003ff03723e */ /* 0x000fe200030006ff */
        /* <DEDUP_REMOVED lines=8> */
[----:B------:R0:W-:Y:S01]  /*27280*/  STL.64 [R1+0xef8], R18 ;  /* 0x000ef81201007387 */ /* 0x0001e20000100a00 */
[----:B---3--:R-:W-:Y:S03]  /*27290*/  HMMA.16816.F32 R12, R24, R2, R12 ;  /* 0x00000002180c723c */ /* 0x008fe6000000180c */
[----:B0-----:R-:W3:Y:S04]  /*272a0*/  LDL.LU R18, [R1+0x160] ;  /* 0x0001600001127983 */ /* 0x001ee80000300800 */
[----:B------:R-:W2:Y:S04]  /*272b0*/  LDL.LU R19, [R1+0x164] ;  /* 0x0001640001137983 */ /* 0x000ea80000300800 */
[----:B------:R0:W-:Y:S04]  /*272c0*/  STL.64 [R1+0xef0], R16 ;  /* 0x000ef01001007387 */ /* 0x0001e80000100a00 */
[----:B0-----:R-:W2:Y:S04]  /*272d0*/  LDL.LU R16, [R1+0x170] ;  /* 0x0001700001107983 */ /* 0x001ea80000300800 */
[----:B------:R-:W2:Y:S04]  /*272e0*/  LDL.LU R17, [R1+0x174] ;  /* 0x0001740001117983 */ /* 0x000ea80000300800 */
[----:B------:R-:W2:Y:S04]  /*272f0*/  LDL.LU R3, [R1+0x1a0] ;  /* 0x0001a00001037983 */ /* 0x000ea80000300800 */
[----:B------:R-:W-:Y:S04]  /*27300*/  STL.64 [R1+0xf08], R14 ;  /* 0x000f080e01007387 */ /* 0x000fe80000100a00 */
[----:B------:R0:W-:Y:S01]  /*27310*/  STL.64 [R1+0xf00], R12 ;  /* 0x000f000c01007387 */ /* 0x0001e20000100a00 */
[----:B--2---:R-:W-:-:S02]  /*27320*/  F2FP.F16.E4M3.UNPACK_B R2, R3.H1 ;  /* 0x00000003ff02723e */ /* 0x004fc400030006ff */
[----:B------:R-:W-:-:S07]  /*27330*/  F2FP.F16.E4M3.UNPACK_B R3, R0.H1 ;  /* 0x00000000ff03723e */ /* 0x000fce00030006ff */
[----:B----4-:R-:W-:Y:S01]  /*27340*/  HMMA.16816.F32 R8, R24, R2, R8 ;  /* 0x000000021808723c */ /* 0x010fe20000001808 */
[----:B------:R-:W2:Y:S04]  /*27350*/  LDL.LU R2, [R1+0x190] ;  /* 0x0001900001027983 */ /* 0x000ea80000300800 */
[----:B------:R-:W4:Y:S04]  /*27360*/  LDL.LU R3, [R1+0x194] ;  /* 0x0001940001037983 */ /* 0x000f280000300800 */
[----:B0-----:R-:W3:Y:S04]  /*27370*/  LDL.LU R12, [R1+0x90] ;  /* 0x00009000010c7983 */ /* 0x001ee80000300800 */
[----:B------:R-:W3:Y:S04]  /*27380*/  LDL.LU R13, [R1+0x94] ;  /* 0x00009400010d7983 */ /* 0x000ee80000300800 */
[----:B------:R-:W3:Y:S04]  /*27390*/  LDL.LU R14, [R1+0x98] ;  /* 0x00009800010e7983 */ /* 0x000ee80000300800 */
[----:B------:R-:W3:Y:S04]  /*273a0*/  LDL.LU R15, [R1+0x9c] ;  /* 0x00009c00010f7983 */ /* 0x000ee80000300800 */
[----:B------:R-:W3:Y:S04]  /*273b0*/  LDL.LU R0, [R1+0x154] ;  /* 0x0001540001007983 */ /* 0x000ee80000300800 */
[----:B------:R0:W-:Y:S04]  /*273c0*/  STL.64 [R1+0xf18], R10 ;  /* 0x000f180a01007387 */ /* 0x0001e80000100a00 */
[----:B0-----:R-:W3:Y:S04]  /*273d0*/  LDL.LU R10, [R1+0x184] ;  /* 0x00018400010a7983 */ /* 0x001ee80000300800 */
[----:B------:R-:W3:Y:S04]  /*273e0*/  LDL.LU R11, [R1+0x150] ;  /* 0x00015000010b7983 */ /* 0x000ee80000300800 */
[----:B------:R0:W-:Y:S04]  /*273f0*/  STL.64 [R1+0xf10], R8 ;  /* 0x000f100801007387 */ /* 0x0001e80000100a00 */
[----:B0-----:R-:W3:Y:S01]  /*27400*/  LDL.LU R9, [R1+0x180] ;  /* 0x0001800001097983 */ /* 0x001ee20000300800 */
[----:B--2---:R-:W-:-:S02]  /*27410*/  F2FP.F16.E4M3.UNPACK_B R2, R2.H1 ;  /* 0x00000002ff02723e */ /* 0x004fc400030006ff */
[----:B----4-:R-:W-:-:S07]  /*27420*/  F2FP.F16.E4M3.UNPACK_B R3, R3.H1 ;  /* 0x00000003ff03723e */ /* 0x010fce00030006ff */
[----:B------:R-:W-:-:S15]  /*27430*/  HMMA.16816.F32 R4, R24, R2, R4 ;  /* 0x000000021804723c */ /* 0x000fde0000001804 */
[----:B------:R-:W-:-:S04]  /*27440*/  NOP ;  /* 0x0000000000007918 */ /* 0x000fc80000000000 */
[----:B------:R-:W-:Y:S04]  /*27450*/  STL.64 [R1+0x10], R4 ;  /* 0x0000100401007387 */ /* 0x000fe80000100a00 */
[----:B------:R0:W-:Y:S04]  /*27460*/  STL.64 [R1+0x18], R6 ;  /* 0x0000180601007387 */ /* 0x0001e80000100a00 */
[----:B0-----:R-:W2:Y:S04]  /*27470*/  LDL.LU.64 R6, [R1+0xf50] ;  /* 0x000f500001067983 */ /* 0x001ea80000300a00 */
[----:B------:R-:W2:Y:S01]  /*27480*/  LDL.LU.64 R4, [R1+0xf48] ;  /* 0x000f480001047983 */ /* 0x000ea20000300a00 */
[----:B---3--:R-:W-:-:S02]  /*27490*/  F2FP.F16.E4M3.UNPACK_B R3, R10.H1 ;  /* 0x0000000aff03723e */ /* 0x008fc400030006ff */
[----:B------:R-:W-:-:S07]  /*274a0*/  F2FP.F16.E4M3.UNPACK_B R2, R9.H1 ;  /* 0x00000009ff02723e */ /* 0x000fce00030006ff */
[----:B--2---:R-:W-:-:S15]  /*274b0*/  HMMA.16816.F32 R4, R24, R2, R4 ;  /* 0x000000021804723c */ /* 0x004fde0000001804 */
[----:B------:R-:W-:-:S04]  /*274c0*/  NOP ;  /* 0x0000000000007918 */ /* 0x000fc80000000000 */
[----:B------:R0:W-:Y:S04]  /*274d0*/  STL [R1+0xecc], R4 ;  /* 0x000ecc0401007387 */ /* 0x0001e80000100800 */
[----:B------:R1:W-:Y:S04]  /*274e0*/  STL [R1+0xec8], R5 ;  /* 0x000ec80501007387 */ /* 0x0003e80000100800 */
[----:B------:R2:W-:Y:S04]  /*274f0*/  STL [R1+0xec4], R6 ;  /* 0x000ec40601007387 */ /* 0x0005e80000100800 */
[----:B------:R3:W-:Y:S04]  /*27500*/  STL [R1+0xec0], R7 ;  /* 0x000ec00701007387 */ /* 0x0007e80000100800 */
[----:B0-----:R-:W4:Y:S04]  /*27510*/  LDL.LU R4, [R1+0xe0] ;  /* 0x0000e00001047983 */ /* 0x001f280000300800 */
[----:B-1----:R-:W4:Y:S04]  /*27520*/  LDL.LU R5, [R1+0xe4] ;  /* 0x0000e40001057983 */ /* 0x002f280000300800 */
[----:B--2---:R-:W4:Y:S04]  /*27530*/  LDL.LU R6, [R1+0xe8] ;  /* 0x0000e80001067983 */ /* 0x004f280000300800 */
[----:B---3--:R-:W4:Y:S01]  /*27540*/  LDL.LU R7, [R1+0xec] ;  /* 0x0000ec0001077983 */ /* 0x008f220000300800 */
[----:B------:R-:W-:-:S02]  /*27550*/  F2FP.F16.E4M3.UNPACK_B R2, R16.H1 ;  /* 0x00000010ff02723e */ /* 0x000fc400030006ff */
[----:B------:R-:W-:-:S07]  /*27560*/  F2FP.F16.E4M3.UNPACK_B R3, R17.H1 ;  /* 0x00000011ff03723e */ /* 0x000fce00030006ff */
[----:B----4-:R-:W-:Y:S01]  /*27570*/  HMMA.16816.F32 R4, R24, R2, R4 ;  /* 0x000000021804723c */ /* 0x010fe20000001804 */
[----:B------:R-:W-:Y:S02]  /*27580*/  F2FP.F16.E4M3.UNPACK_B R2, R18.H1 ;  /* 0x00000012ff02723e */ /* 0x000fe400030006ff */
[----:B------:R-:W-:-:S07]  /*27590*/  F2FP.F16.E4M3.UNPACK_B R3, R19.H1 ;  /* 0x00000013ff03723e */ /* 0x000fce00030006ff */
[----:B------:R-:W-:Y:S01]  /*275a0*/  HMMA.16816.F32 R16, R24, R2, R20 ;  /* 0x000000021810723c */ /* 0x000fe20000001814 */
[----:B------:R-:W-:Y:S02]  /*275b0*/  F2FP.F16.E4M3.UNPACK_B R2, R11.H1 ;  /* 0x0000000bff02723e */ /* 0x000fe400030006ff */
[----:B------:R-:W-:-:S07]  /*275c0*/  F2FP.F16.E4M3.UNPACK_B R3, R0.H1 ;  /* 0x00000000ff03723e */ /* 0x000fce00030006ff */
[----:B------:R-:W-:Y:S01]  /*275d0*/  HMMA.16816.F32 R8, R24, R2, R12 ;  /* 0x000000021808723c */ /* 0x000fe2000000180c */
[----:B------:R0:W-:Y:S04]  /*275e0*/  STL.64 [R1+0xe0], R4 ;  /* 0x0000e00401007387 */ /* 0x0001e80000100a00 */
[----:B------:R-:W-:Y:S04]  /*275f0*/  STL.64 [R1+0xe8], R6 ;  /* 0x0000e80601007387 */ /* 0x000fe80000100a00 */
[----:B------:R1:W-:Y:S04]  /*27600*/  STL.64 [R1+0xd0], R16 ;  /* 0x0000d01001007387 */ /* 0x0003e80000100a00 */
[----:B------:R-:W2:Y:S04]  /*27610*/  LDL.LU R20, [R1+0x140] ;  /* 0x0001400001147983 */ /* 0x000ea80000300800 */
[----:B------:R-:W3:Y:S01]  /*27620*/  LDL.LU R21, [R1+0x144] ;  /* 0x0001440001157983 */ /* 0x000ee20000300800 */
[----:B0-----:R-:W-:-:S02]  /*27630*/  IMAD.MOV.U32 R4, RZ, RZ, R18 ;  /* 0x000000ffff047224 */ /* 0x001fc400078e0012 */
[----:B------:R-:W-:Y:S01]  /*27640*/  IMAD.MOV.U32 R5, RZ, RZ, R19 ;  /* 0x000000ffff057224 */ /* 0x000fe200078e0013 */
[----:B-1----:R-:W4:Y:S04]  /*27650*/  LDL.LU R16, [R1+0x70] ;  /* 0x0000700001107983 */ /* 0x002f280000300800 */
[----:B------:R-:W4:Y:S04]  /*27660*/  LDL.LU R17, [R1+0x74] ;  /* 0x0000740001117983 */ /* 0x000f280000300800 */
[----:B------:R-:W4:Y:S04]  /*27670*/  LDL.LU R18, [R1+0x78] ;  /* 0x0000780001127983 */ /* 0x000f280000300800 */
[----:B------:R-:W4:Y:S04]  /*27680*/  LDL.LU R19, [R1+0x7c] ;  /* 0x00007c0001137983 */ /* 0x000f280000300800 */
[----:B------:R-:W2:Y:S01]  /*27690*/  LDL.LU R22, [R1+0x110] ;  /* 0x0001100001167983 */ /* 0x000ea20000300800 */
[----:B------:R-:W-:-:S03]  /*276a0*/  IMAD.MOV.U32 R7, RZ, RZ, R9 ;  /* 0x000000ffff077224 */ /* 0x000fc600078e0009 */
[----:B------:R-:W2:Y:S01]  /*276b0*/  LDL.LU R23, [R1+0x114] ;  /* 0x0001140001177983 */ /* 0x000ea20000300800 */
[----:B------:R-:W-:-:S03]  /*276c0*/  IMAD.MOV.U32 R6, RZ, RZ, R8 ;  /* 0x000000ffff067224 */ /* 0x000fc600078e0008 */
[----:B------:R0:W-:Y:S04]  /*276d0*/  STL [R1+0xedc], R4 ;  /* 0x000edc0401007387 */ /* 0x0001e80000100800 */
[----:B------:R1:W-:Y:S04]  /*276e0*/  STL [R1+0xed8], R5 ;  /* 0x000ed80501007387 */ /* 0x0003e80000100800 */
[----:B------:R-:W-:Y:S04]  /*276f0*/  STL.64 [R1+0xc8], R10 ;  /* 0x0000c80a01007387 */ /* 0x000fe80000100a00 */
[----:B------:R-:W-:Y:S04]  /*27700*/  STL [R1+0xed4], R7 ;  /* 0x000ed40701007387 */ /* 0x000fe80000100800 */
[----:B------:R1:W-:Y:S04]  /*27710*/  STL [R1+0xed0], R6 ;  /* 0x000ed00601007387 */ /* 0x0003e80000100800 */
[----:B0-----:R-:W2:Y:S04]  /*27720*/  LDL.LU R4, [R1+0x50] ;  /* 0x0000500001047983 */ /* 0x001ea80000300800 */
[----:B--2---:R-:W-:Y:S04]  /*27730*/  STL [R1+0xf30], R4 ;  /* 0x000f300401007387 */ /* 0x004fe80000100800 */
[----:B-1----:R-:W2:Y:S01]  /*27740*/  LDL.LU R5, [R1+0x54] ;  /* 0x0000540001057983 */ /* 0x002ea20000300800 */
[----:B------:R-:W-:-:S02]  /*27750*/  IMAD.MOV.U32 R6, RZ, RZ, R29 ;  /* 0x000000ffff067224 */ /* 0x000fc400078e001d */
[----:B------:R-:W-:Y:S01]  /*27760*/  IMAD.MOV.U32 R7, RZ, RZ, R28 ;  /* 0x000000ffff077224 */ /* 0x000fe200078e001c */
[----:B------:R-:W-:Y:S02]  /*27770*/  F2FP.F16.E4M3.UNPACK_B R2, R20.H1 ;  /* 0x00000014ff02723e */ /* 0x000fe400030006ff */
[----:B---3--:R-:W-:Y:S01]  /*27780*/  F2FP.F16.E4M3.UNPACK_B R3, R21.H1 ;  /* 0x00000015ff03723e */ /* 0x008fe200030006ff */
[----:B--2---:R-:W-:Y:S04]  /*27790*/  STL [R1+0xf34], R5 ;  /* 0x000f340501007387 */ /* 0x004fe80000100800 */
[----:B------:R-:W-:Y:S04]  /*277a0*/  STL [R1+0xf38], R6 ;  /* 0x000f380601007387 */ /* 0x000fe80000100800 */
[----:B------:R-:W2:Y:S04]  /*277b0*/  LDL.LU R0, [R1+0x4dc] ;  /* 0x0004dc0001007983 */ /* 0x000ea80000300800 */
[----:B------:R0:W-:Y:S04]  /*277c0*/  STL [R1+0xf3c], R7 ;  /* 0x000f3c0701007387 */ /* 0x0001e80000100800 */
[----:B0-----:R-:W3:Y:S01]  /*277d0*/  LDL.LU R7, [R1+0x4f0] ;  /* 0x0004f00001077983 */ /* 0x001ee20000300800 */
[----:B----4-:R-:W-:Y:S03]  /*277e0*/  HMMA.16816.F32 R8, R24, R2, R16 ;  /* 0x000000021808723c */ /* 0x010fe60000001810 */
[----:B---3--:R0:W-:Y:S04]  /*277f0*/  STL [R1+0xf40], R7 ;  /* 0x000f400701007387 */ /* 0x0081e80000100800 */
[----:B0-----:R-:W2:Y:S04]  /*27800*/  LDL.LU R7, [R1+0x4e0] ;  /* 0x0004e00001077983 */ /* 0x001ea80000300800 */
[----:B------:R-:W3:Y:S04]  /*27810*/  LDL.LU R28, [R1+0x4ec] ;  /* 0x0004ec00011c7983 */ /* 0x000ee80000300800 */
[----:B------:R-:W4:Y:S04]  /*27820*/  LDL.LU R6, [R1+0x4e8] ;  /* 0x0004e80001067983 */ /* 0x000f280000300800 */
[----:B------:R-:W4:Y:S04]  /*27830*/  LDL.LU R29, [R1+0x4e4] ;  /* 0x0004e400011d7983 */ /* 0x000f280000300800 */
[----:B------:R-:W3:Y:S04]  /*27840*/  LDL.LU R5, [R1+0x4f8] ;  /* 0x0004f80001057983 */ /* 0x000ee80000300800 */
[----:B------:R-:W3:Y:S04]  /*27850*/  LDL.LU R4, [R1+0x4f4] ;  /* 0x0004f40001047983 */ /* 0x000ee80000300800 */
[----:B------:R0:W-:Y:S04]  /*27860*/  STL.64 [R1+0xb0], R8 ;  /* 0x0000b00801007387 */ /* 0x0001e80000100a00 */
[----:B------:R1:W-:Y:S04]  /*27870*/  STL.64 [R1+0xb8], R10 ;  /* 0x0000b80a01007387 */ /* 0x0003e80000100a00 */
[----:B0-----:R-:W3:Y:S04]  /*27880*/  LDL.LU R8, [R1] ;  /* 0x0000000001087983 */ /* 0x001ee80000300800 */
[----:B------:R-:W3:Y:S04]  /*27890*/  LDL.LU R9, [R1+0x4] ;  /* 0x0000040001097983 */ /* 0x000ee80000300800 */
[----:B-1----:R-:W3:Y:S04]  /*278a0*/  LDL.LU R10, [R1+0x8] ;  /* 0x00000800010a7983 */ /* 0x002ee80000300800 */
[----:B------:R-:W3:Y:S01]  /*278b0*/  LDL.LU R11, [R1+0xc] ;  /* 0x00000c00010b7983 */ /* 0x000ee20000300800 */
[----:B------:R-:W-:-:S02]  /*278c0*/  F2FP.F16.E4M3.UNPACK_B R2, R22.H1 ;  /* 0x00000016ff02723e */ /* 0x000fc400030006ff */
[----:B------:R-:W-:Y:S01]  /*278d0*/  F2FP.F16.E4M3.UNPACK_B R3, R23.H1 ;  /* 0x00000017ff03723e */ /* 0x000fe200030006ff */
[----:B--2---:R-:W-:Y:S01]  /*278e0*/  IMAD R0, R0, 0x100, R7 ;  /* 0x0000010000007824 */ /* 0x004fe200078e0207 */
[----:B---3--:R-:W-:Y:S04]  /*278f0*/  STL.64 [R1+0xf28], R10 ;  /* 0x000f280a01007387 */ /* 0x008fe80000100a00 */
[----:B------:R0:W-:Y:S04]  /*27900*/  STL.64 [R1+0xf20], R8 ;  /* 0x000f200801007387 */ /* 0x0001e80000100a00 */
[----:B0-----:R-:W2:Y:S04]  /*27910*/  LDL.LU R8, [R1+0xf0] ;  /* 0x0000f00001087983 */ /* 0x001ea80000300800 */
[----:B------:R-:W2:Y:S04]  /*27920*/  LDL.LU R9, [R1+0xf4] ;  /* 0x0000f40001097983 */ /* 0x000ea80000300800 */
[----:B------:R-:W2:Y:S04]  /*27930*/  LDL.LU R10, [R1+0xf8] ;  /* 0x0000f800010a7983 */ /* 0x000ea80000300800 */
[----:B------:R-:W2:Y:S04]  /*27940*/  LDL.LU R11, [R1+0xfc] ;  /* 0x0000fc00010b7983 */ /* 0x000ea80000300800 */
[----:B------:R-:W3:Y:S04]  /*27950*/  LDL.LU R12, [R1+0x40] ;  /* 0x00004000010c7983 */ /* 0x000ee80000300800 */
[----:B------:R-:W3:Y:S04]  /*27960*/  LDL.LU R13, [R1+0x44] ;  /* 0x00004400010d7983 */ /* 0x000ee80000300800 */
[----:B------:R-:W3:Y:S04]  /*27970*/  LDL.LU R14, [R1+0x48] ;  /* 0x00004800010e7983 */ /* 0x000ee80000300800 */
[----:B------:R-:W3:Y:S04]  /*27980*/  LDL.LU R15, [R1+0x4c] ;  /* 0x00004c00010f7983 */ /* 0x000ee80000300800 */
        /* <DEDUP_REMOVED lines=8> */
[----:B------:R-:W2:Y:S01]  /*27a10*/  LDL.LU R7, [R1+0xf40] ;  /* 0x000f400001077983 */ /* 0x000ea20000300800 */
[----:B------:R-:W-:-:S02]  /*27a20*/  IMAD R4, R4, 0x100, R5 ;  /* 0x0000010004047824 */ /* 0x000fc400078e0205 */
[----:B----4-:R-:W-:Y:S02]  /*27a30*/  IMAD R29, R29, 0x100, R6 ;  /* 0x000001001d1d7824 */ /* 0x010fe400078e0206 */
[----:B--2---:R-:W-:Y:S02]  /*27a40*/  IMAD R28, R28, 0x100, R7 ;  /* 0x000001001c1c7824 */ /* 0x004fe400078e0207 */
[----:B------:R-:W2:Y:S04]  /*27a50*/  LDL.LU R7, [R1+0xf3c] ;  /* 0x000f3c0001077983 */ /* 0x000ea80000300800 */
[----:B------:R-:W2:Y:S04]  /*27a60*/  LDL.LU R6, [R1+0xf38] ;  /* 0x000f380001067983 */ /* 0x000ea80000300800 */
[----:B------:R-:W2:Y:S04]  /*27a70*/  LDL.LU R5, [R1+0xf34] ;  /* 0x000f340001057983 */ /* 0x000ea80000300800 */
[----:B------:R0:W-:Y:S04]  /*27a80*/  STL [R1+0x60], R4 ;  /* 0x0000600401007387 */ /* 0x0001e80000100800 */
[----:B0-----:R-:W2:Y:S02]  /*27a90*/  LDL.LU R4, [R1+0xf30] ;  /* 0x000f300001047983 */ /* 0x001ea40000300800 */
[----:B--2---:R-:W-:-:S15]  /*27aa0*/  HMMA.16816.F32 R24, R24, R2, R4 ;  /* 0x000000021818723c */ /* 0x004fde0000001804 */
[----:B------:R-:W-:-:S04]  /*27ab0*/  NOP ;  /* 0x0000000000007918 */ /* 0x000fc80000000000 */
[----:B------:R-:W-:Y:S02]  /*27ac0*/  IMAD.MOV.U32 R6, RZ, RZ, R27 ;  /* 0x000000ffff067224 */ /* 0x000fe400078e001b */
[----:B------:R-:W2:Y:S04]  /*27ad0*/  LDL.LU R27, [R1+0x60] ;  /* 0x00006000011b7983 */ /* 0x000ea80000300800 */
[----:B------:R-:W4:Y:S04]  /*27ae0*/  LDL R2, [R1+0x108] ;  /* 0x0001080001027983 */ /* 0x000f280000100800 */
[----:B------:R-:W3:Y:S01]  /*27af0*/  LDL R3, [R1+0x10c] ;  /* 0x00010c0001037983 */ /* 0x000ee20000100800 */
[----:B------:R-:W-:-:S02]  /*27b00*/  IMAD.MOV.U32 R4, RZ, RZ, R24 ;  /* 0x000000ffff047224 */ /* 0x000fc400078e0018 */
[----:B------:R-:W-:Y:S02]  /*27b10*/  IMAD.MOV.U32 R5, RZ, RZ, R25 ;  /* 0x000000ffff057224 */ /* 0x000fe400078e0019 */
[----:B------:R-:W-:Y:S01]  /*27b20*/  IMAD.MOV.U32 R7, RZ, RZ, R26 ;  /* 0x000000ffff077224 */ /* 0x000fe200078e001a */
[----:B------:R-:W-:Y:S02]  /*27b30*/  F2FP.F16.E4M3.UNPACK_B R24, R0 ;  /* 0x00000000ff18723e */ /* 0x000fe400020006ff */
[----:B------:R-:W-:Y:S02]  /*27b40*/  F2FP.F16.E4M3.UNPACK_B R26, R28 ;  /* 0x0000001cff1a723e */ /* 0x000fe400020006ff */
[----:B------:R-:W-:Y:S01]  /*27b50*/  F2FP.F16.E4M3.UNPACK_B R25, R29 ;  /* 0x0000001dff19723e */ /* 0x000fe200020006ff */
[----:B------:R-:W3:Y:S04]  /*27b60*/  LDL R0, [R1+0x12c] ;  /* 0x00012c0001007983 */ /* 0x000ee80000100800 */
[----:B------:R-:W3:Y:S01]  /*27b70*/  LDL R28, [R1+0x128] ;  /* 0x00012800011c7983 */ /* 0x000ee20000100800 */
[----:B--2---:R-:W-:-:S02]  /*27b80*/  F2FP.F16.E4M3.UNPACK_B R27, R27 ;  /* 0x0000001bff1b723e */ /* 0x004fc400020006ff */
[----:B----4-:R-:W-:Y:S02]  /*27b90*/  F2FP.F16.E4M3.UNPACK_B R2, R2 ;  /* 0x00000002ff02723e */ /* 0x010fe400020006ff */
[----:B---3--:R-:W-:-:S07]  /*27ba0*/  F2FP.F16.E4M3.UNPACK_B R3, R3 ;  /* 0x00000003ff03723e */ /* 0x008fce00020006ff */
        /* <DEDUP_REMOVED lines=8> */
[----:B------:R-:W3:Y:S04]  /*27c30*/  LDL R29, [R1+0x19c] ;  /* 0x00019c00011d7983 */ /* 0x000ee80000100800 */
[----:B------:R-:W4:Y:S04]  /*27c40*/  LDL R28, [R1+0x188] ;  /* 0x00018800011c7983 */ /* 0x000f280000100800 */
[----:B------:R-:W3:Y:S01]  /*27c50*/  LDL R0, [R1+0x18c] ;  /* 0x00018c0001007983 */ /* 0x000ee20000100800 */
[----:B--2---:R-:W-:-:S15]  /*27c60*/  HMMA.16816.F32 R8, R24, R2, R8 ;  /* 0x000000021808723c */ /* 0x004fde0000001808 */
[----:B------:R-:W-:-:S04]  /*27c70*/  NOP ;  /* 0x0000000000007918 */ /* 0x000fc80000000000 */
[----:B------:R-:W-:Y:S04]  /*27c80*/  STL.64 [R1+0xa0], R8 ;  /* 0x0000a00801007387 */ /* 0x000fe80000100a00 */
[----:B------:R0:W-:Y:S04]  /*27c90*/  STL.64 [R1+0xa8], R10 ;  /* 0x0000a80a01007387 */ /* 0x0001e80000100a00 */
[----:B0-----:R-:W2:Y:S04]  /*27ca0*/  LDL.LU.64 R10, [R1+0xf18] ;  /* 0x000f1800010a7983 */ /* 0x001ea80000300a00 */
[----:B------:R-:W2:Y:S04]  /*27cb0*/  LDL.LU.64 R8, [R1+0xf10] ;  /* 0x000f100001087983 */ /* 0x000ea80000300a00 */
[----:B------:R-:W2:Y:S04]  /*27cc0*/  LDL R2, [R1+0x138] ;  /* 0x0001380001027983 */ /* 0x000ea80000100800 */
[----:B------:R-:W3:Y:S01]  /*27cd0*/  LDL R3, [R1+0x13c] ;  /* 0x00013c0001037983 */ /* 0x000ee20000100800 */
[----:B--2---:R-:W-:-:S02]  /*27ce0*/  F2FP.F16.E4M3.UNPACK_B R2, R2 ;  /* 0x00000002ff02723e */ /* 0x004fc400020006ff */
[----:B---3--:R-:W-:-:S07]  /*27cf0*/  F2FP.F16.E4M3.UNPACK_B R3, R3 ;  /* 0x00000003ff03723e */ /* 0x008fce00020006ff */
[----:B------:R-:W-:-:S15]  /*27d00*/  HMMA.16816.F32 R12, R24, R2, R12 ;  /* 0x00000002180c723c */ /* 0x000fde000000180c */
[----:B------:R-:W-:-:S04]  /*27d10*/  NOP ;  /* 0x0000000000007918 */ /* 0x000fc80000000000 */
[----:B------:R-:W-:Y:S04]  /*27d20*/  STL.64 [R1+0x80], R12 ;  /* 0x0000800c01007387 */ /* 0x000fe80000100a00 */
[----:B------:R0:W-:Y:S04]  /*27d30*/  STL.64 [R1+0x88], R14 ;  /* 0x0000880e01007387 */ /* 0x0001e80000100a00 */
[----:B0-----:R-:W2:Y:S04]  /*27d40*/  LDL.LU.64 R14, [R1+0xf08] ;  /* 0x000f0800010e7983 */ /* 0x001ea80000300a00 */
[----:B------:R-:W2:Y:S04]  /*27d50*/  LDL.LU.64 R12, [R1+0xf00] ;  /* 0x000f0000010c7983 */ /* 0x000ea80000300a00 */
[----:B------:R-:W3:Y:S04]  /*27d60*/  LDL R2, [R1+0x1f8] ;  /* 0x0001f80001027983 */ /* 0x000ee80000100800 */
[----:B------:R-:W2:Y:S01]  /*27d70*/  LDL R3, [R1+0x1fc] ;  /* 0x0001fc0001037983 */ /* 0x000ea20000100800 */
[----:B---3--:R-:W-:-:S02]  /*27d80*/  F2FP.F16.E4M3.UNPACK_B R2, R2 ;  /* 0x00000002ff02723e */ /* 0x008fc400020006ff */
[----:B--2---:R-:W-:-:S07]  /*27d90*/  F2FP.F16.E4M3.UNPACK_B R3, R3 ;  /* 0x00000003ff03723e */ /* 0x004fce00020006ff */
        /* <DEDUP_REMOVED lines=20> */
[----:B------:R-:W-:Y:S01]  /*27ee0*/  HMMA.16816.F32 R20, R24, R2, R20 ;  /* 0x000000021814723c */ /* 0x000fe20000001814 */
[----:B------:R-:W2:Y:S04]  /*27ef0*/  LDL R2, [R1+0x1c8] ;  /* 0x0001c80001027983 */ /* 0x000ea80000100800 */
[----:B------:R-:W3:-:S14]  /*27f00*/  LDL R3, [R1+0x1cc] ;  /* 0x0001cc0001037983 */ /* 0x000edc0000100800 */
[----:B------:R0:W-:Y:S04]  /*27f10*/  STL.64 [R1+0x50], R20 ;  /* 0x0000501401007387 */ /* 0x0001e80000100a00 */
[----:B------:R1:W-:Y:S04]  /*27f20*/  STL.64 [R1+0x58], R22 ;  /* 0x0000581601007387 */ /* 0x0003e80000100a00 */
[----:B0-----:R-:W4:Y:S04]  /*27f30*/  LDL.LU R20, [R1+0x10] ;  /* 0x0000100001147983 */ /* 0x001f280000300800 */
[----:B------:R-:W4:Y:S04]  /*27f40*/  LDL.LU R21, [R1+0x14] ;  /* 0x0000140001157983 */ /* 0x000f280000300800 */
[----:B-1----:R-:W4:Y:S04]  /*27f50*/  LDL.LU R22, [R1+0x18] ;  /* 0x0000180001167983 */ /* 0x002f280000300800 */
[----:B------:R-:W4:Y:S01]  /*27f60*/  LDL.LU R23, [R1+0x1c] ;  /* 0x00001c0001177983 */ /* 0x000f220000300800 */
[----:B--2---:R-:W-:-:S02]  /*27f70*/  F2FP.F16.E4M3.UNPACK_B R2, R2 ;  /* 0x00000002ff02723e */ /* 0x004fc400020006ff */
[----:B---3--:R-:W-:-:S07]  /*27f80*/  F2FP.F16.E4M3.UNPACK_B R3, R3 ;  /* 0x00000003ff03723e */ /* 0x008fce00020006ff */
[----:B------:R-:W-:Y:S01]  /*27f90*/  HMMA.16816.F32 R16, R24, R2, R16 ;  /* 0x000000021810723c */ /* 0x000fe20000001810 */
[----:B------:R-:W2:-:S15]  /*27fa0*/  LDL R3, [R1+0x1b8] ;  /* 0x0001b80001037983 */ /* 0x000e9e0000100800 */
[----:B------:R-:W-:-:S03]  /*27fb0*/  NOP ;  /* 0x0000000000007918 */ /* 0x000fc60000000000 */
[----:B------:R0:W-:Y:S04]  /*27fc0*/  STL.64 [R1+0x40], R16 ;  /* 0x0000401001007387 */ /* 0x0001e80000100a00 */
[----:B------:R1:W-:Y:S04]  /*27fd0*/  STL.64 [R1+0x48], R18 ;  /* 0x0000481201007387 */ /* 0x0003e80000100a00 */
[----:B0-----:R-:W3:Y:S04]  /*27fe0*/  LDL R16, [R1+0x1bc] ;  /* 0x0001bc0001107983 */ /* 0x001ee80000100800 */
[----:B------:R-:W4:Y:S04]  /*27ff0*/  LDL R17, [R1+0x1a8] ;  /* 0x0001a80001117983 */ /* 0x000f280000100800 */
[----:B-1----:R-:W4:Y:S04]  /*28000*/  LDL R18, [R1+0x1ac] ;  /* 0x0001ac0001127983 */ /* 0x002f280000100800 */
[----:B------:R-:W4:Y:S01]  /*28010*/  LDL R19, [R1+0x198] ;  /* 0x0001980001137983 */ /* 0x000f220000100800 */
[----:B--2---:R-:W-:-:S02]  /*28020*/  F2FP.F16.E4M3.UNPACK_B R2, R3 ;  /* 0x00000003ff02723e */ /* 0x004fc400020006ff */
[----:B---3--:R-:W-:-:S07]  /*28030*/  F2FP.F16.E4M3.UNPACK_B R3, R16 ;  /* 0x00000010ff03723e */ /* 0x008fce00020006ff */
[----:B------:R-:W-:Y:S01]  /*28040*/  HMMA.16816.F32 R12, R24, R2, R12 ;  /* 0x00000002180c723c */ /* 0x000fe2000000180c */
[----:B----4-:R-:W-:Y:S02]  /*28050*/  F2FP.F16.E4M3.UNPACK_B R2, R17 ;  /* 0x00000011ff02723e */ /* 0x010fe400020006ff */
[----:B------:R-:W-:-:S07]  /*28060*/  F2FP.F16.E4M3.UNPACK_B R3, R18 ;  /* 0x00000012ff03723e */ /* 0x000fce00020006ff */
[----:B------:R-:W-:Y:S01]  /*28070*/  HMMA.16816.F32 R8, R24, R2, R8 ;  /* 0x000000021808723c */ /* 0x000fe20000001808 */
[----:B------:R-:W-:Y:S02]  /*28080*/  F2FP.F16.E4M3.UNPACK_B R2, R19 ;  /* 0x00000013ff02723e */ /* 0x000fe400020006ff */
[----:B------:R-:W-:-:S06]  /*28090*/  F2FP.F16.E4M3.UNPACK_B R3, R29 ;  /* 0x0000001dff03723e */ /* 0x000fcc00020006ff */
[----:B------:R-:W-:Y:S04]  /*280a0*/  STL.64 [R1+0x30], R12 ;  /* 0x0000300c01007387 */ /* 0x000fe80000100a00 */
[----:B------:R0:W-:Y:S02]  /*280b0*/  STL.64 [R1+0x38], R14 ;  /* 0x0000380e01007387 */ /* 0x0001e40000100a00 */
[----:B0-----:R-:W-:Y:S04]  /*280c0*/  HMMA.16816.F32 R12, R24, R2, R20 ;  /* 0x00000002180c723c */ /* 0x001fe80000001814 */
[----:B------:R-:W-:Y:S04]  /*280d0*/  STL.64 [R1+0xe38], R10 ;  /* 0x000e380a01007387 */ /* 0x000fe80000100a00 */
[----:B------:R0:W-:Y:S02]  /*280e0*/  STL.64 [R1+0xe30], R8 ;  /* 0x000e300801007387 */ /* 0x0001e40000100a00 */
[----:B0-----:R-:W-:-:S09]  /*280f0*/  IMAD.MOV.U32 R8, RZ, RZ, R4 ;  /* 0x000000ffff087224 */ /* 0x001fd200078e0004 */
[----:B------:R-:W-:Y:S04]  /*28100*/  STL.64 [R1+0xe48], R14 ;  /* 0x000e480e01007387 */ /* 0x000fe80000100a00 */
[----:B------:R-:W-:Y:S04]  /*28110*/  STL.64 [R1+0xe40], R12 ;  /* 0x000e400c01007387 */ /* 0x000fe80000100a00 */
[----:B------:R-:W2:Y:S04]  /*28120*/  LDL.LU R16, [R1+0xe0] ;  /* 0x0000e00001107983 */ /* 0x000ea80000300800 */
[----:B------:R-:W2:Y:S04]  /*28130*/  LDL.LU R17, [R1+0xe4] ;  /* 0x0000e40001117983 */ /* 0x000ea80000300800 */
[----:B------:R-:W2:Y:S04]  /*28140*/  LDL.LU R18, [R1+0xe8] ;  /* 0x0000e80001127983 */ /* 0x000ea80000300800 */
[----:B------:R-:W2:Y:S04]  /*28150*/  LDL.LU R19, [R1+0xec] ;  /* 0x0000ec0001137983 */ /* 0x000ea80000300800 */
[----:B------:R-:W3:Y:S01]  /*28160*/  LDL.LU R4, [R1+0xedc] ;  /* 0x000edc0001047983 */ /* 0x000ee20000300800 */
[----:B------:R-:W-:-:S03]  /*28170*/  IMAD.MOV.U32 R9, RZ, RZ, R5 ;  /* 0x000000ffff097224 */ /* 0x000fc600078e0005 */
[----:B------:R-:W4:Y:S01]  /*28180*/  LDL.LU R5, [R1+0xed8] ;  /* 0x000ed80001057983 */ /* 0x000f220000300800 */
[----:B------:R-:W-:-:S03]  /*28190*/  IMAD.MOV.U32 R10, RZ, RZ, R7 ;  /* 0x000000ffff0a7224 */ /* 0x000fc600078e0007 */
[----:B------:R-:W2:Y:S01]  /*281a0*/  LDL.LU R7, [R1+0xed4] ;  /* 0x000ed40001077983 */ /* 0x000ea20000300800 */
[----:B------:R-:W-:-:S03]  /*281b0*/  IMAD.MOV.U32 R11, RZ, RZ, R6 ;  /* 0x000000ffff0b7224 */ /* 0x000fc600078e0006 */
[----:B------:R-:W2:Y:S04]  /*281c0*/  LDL.LU R6, [R1+0xed0] ;  /* 0x000ed00001067983 */ /* 0x000ea80000300800 */
[----:B------:R-:W2:Y:S04]  /*281d0*/  LDL.LU R20, [R1+0xd0] ;  /* 0x0000d00001147983 */ /* 0x000ea80000300800 */
[----:B------:R-:W2:Y:S01]  /*281e0*/  LDL.LU R21, [R1+0xd4] ;  /* 0x0000d40001157983 */ /* 0x000ea20000300800 */
[----:B---3--:R-:W-:-:S03]  /*281f0*/  IMAD.MOV.U32 R22, RZ, RZ, R4 ;  /* 0x000000ffff167224 */ /* 0x008fc600078e0004 */
[----:B------:R-:W3:Y:S01]  /*28200*/  LDL.LU R4, [R1+0xecc] ;  /* 0x000ecc0001047983 */ /* 0x000ee20000300800 */
[----:B----4-:R-:W-:-:S03]  /*28210*/  IMAD.MOV.U32 R23, RZ, RZ, R5 ;  /* 0x000000ffff177224 */ /* 0x010fc600078e0005 */
[----:B------:R-:W3:Y:S04]  /*28220*/  LDL.LU R5, [R1+0xec8] ;  /* 0x000ec80001057983 */ /* 0x000ee80000300800 */
[----:B------:R-:W-:Y:S04]  /*28230*/  STL.64 [R1+0xeb8], R10 ;  /* 0x000eb80a01007387 */ /* 0x000fe80000100a00 */
[----:B------:R2:W-:Y:S02]  /*28240*/  STL.64 [R1+0xeb0], R8 ;  /* 0x000eb00801007387 */ /* 0x0005e40000100a00 */
[----:B--2---:R-:W-:-:S02]  /*28250*/  IMAD.MOV.U32 R8, RZ, RZ, R6 ;  /* 0x000000ffff087224 */ /* 0x004fc400078e0006 */
[----:B------:R-:W-:Y:S01]  /*28260*/  IMAD.MOV.U32 R9, RZ, RZ, R7 ;  /* 0x000000ffff097224 */ /* 0x000fe200078e0007 */
[----:B------:R-:W3:Y:S04]  /*28270*/  LDL.LU R6, [R1+0xec4] ;  /* 0x000ec40001067983 */ /* 0x000ee80000300800 */
[----:B------:R-:W3:Y:S04]  /*28280*/  LDL.LU R7, [R1+0xec0] ;  /* 0x000ec00001077983 */ /* 0x000ee80000300800 */
[----:B------:R-:W2:Y:S01]  /*28290*/  LDL.LU R10, [R1+0xc8] ;  /* 0x0000c800010a7983 */ /* 0x000ea20000300800 */
[----:B------:R-:W-:-:S02]  /*282a0*/  F2FP.F16.E4M3.UNPACK_B R2, R28 ;  /* 0x0000001cff02723e */ /* 0x000fc400020006ff */
[----:B------:R-:W-:Y:S01]  /*282b0*/  F2FP.F16.E4M3.UNPACK_B R3, R0 ;  /* 0x00000000ff03723e */ /* 0x000fe200020006ff */
[----:B------:R-:W2:Y:S04]  /*282c0*/  LDL.LU R11, [R1+0xcc] ;  /* 0x0000cc00010b7983 */ /* 0x000ea80000300800 */
[----:B------:R-:W4:Y:S04]  /*282d0*/  LDL.LU R0, [R1+0xd44] ;  /* 0x000d440001007983 */ /* 0x000f280000300800 */
[----:B------:R-:W2:Y:S04]  /*282e0*/  LDL.LU R12, [R1+0xd58] ;  /* 0x000d5800010c7983 */ /* 0x000ea80000300800 */
[----:B------:R-:W2:Y:S04]  /*282f0*/  LDL.LU R28, [R1+0xd40] ;  /* 0x000d4000011c7983 */ /* 0x000ea80000300800 */
[----:B------:R-:W2:Y:S04]  /*28300*/  LDL.LU R13, [R1+0xd54] ;  /* 0x000d5400010d7983 */ /* 0x000ea80000300800 */
[----:B------:R-:W2:Y:S04]  /*28310*/  LDL.LU R29, [R1+0xd50] ;  /* 0x000d5000011d7983 */ /* 0x000ea80000300800 */
[----:B------:R-:W2:Y:S04]  /*28320*/  LDL.LU R14, [R1+0xd5c] ;  /* 0x000d5c00010e7983 */ /* 0x000ea80000300800 */
[----:B------:R-:W2:Y:S01]  /*28330*/  LDL.LU R15, [R1+0xd4c] ;  /* 0x000d4c00010f7983 */ /* 0x000ea20000300800 */
[----:B---3--:R-:W-:Y:S03]  /*28340*/  HMMA.16816.F32 R4, R24, R2, R4 ;  /* 0x000000021804723c */ /* 0x008fe60000001804 */
[----:B------:R-:W3:Y:S04]  /*28350*/  LDL R2, [R1+0x178] ;  /* 0x0001780001027983 */ /* 0x000ee80000100800 */
[----:B------:R-:W2:-:S12]  /*28360*/  LDL R3, [R1+0x17c] ;  /* 0x00017c0001037983 */ /* 0x000e980000100800 */
[----:B------:R0:W-:Y:S04]  /*28370*/  STL.64 [R1+0xe58], R6 ;  /* 0x000e580601007387 */ /* 0x0001e80000100a00 */
[----:B0-----:R-:W4:Y:S04]  /*28380*/  LDL R6, [R1+0x11c] ;  /* 0x00011c0001067983 */ /* 0x001f280000100800 */
[----:B------:R-:W4:Y:S04]  /*28390*/  LDL.LU R7, [R1+0xd48] ;  /* 0x000d480001077983 */ /* 0x000f280000300800 */
[----:B------:R0:W-:Y:S04]  /*283a0*/  STL.64 [R1+0xe50], R4 ;  /* 0x000e500401007387 */ /* 0x0001e80000100a00 */
[----:B0-----:R-:W4:Y:S04]  /*283b0*/  LDL R4, [R1+0x14c] ;  /* 0x00014c0001047983 */ /* 0x001f280000100800 */
[----:B------:R-:W4:Y:S01]  /*283c0*/  LDL R5, [R1+0x118] ;  /* 0x0001180001057983 */ /* 0x000f220000100800 */
[----:B---3--:R-:W-:-:S02]  /*283d0*/  F2FP.F16.E4M3.UNPACK_B R2, R2 ;  /* 0x00000002ff02723e */ /* 0x008fc400020006ff */
[----:B--2---:R-:W-:-:S07]  /*283e0*/  F2FP.F16.E4M3.UNPACK_B R3, R3 ;  /* 0x00000003ff03723e */ /* 0x004fce00020006ff */
[----:B------:R-:W-:Y:S01]  /*283f0*/  HMMA.16816.F32 R16, R24, R2, R16 ;  /* 0x000000021810723c */ /* 0x000fe20000001810 */
[----:B------:R-:W2:Y:S04]  /*28400*/  LDL R2, [R1+0x168] ;  /* 0x0001680001027983 */ /* 0x000ea80000100800 */
[----:B------:R-:W3:-:S14]  /*28410*/  LDL R3, [R1+0x16c] ;  /* 0x00016c0001037983 */ /* 0x000edc0000100800 */
[----:B------:R-:W-:Y:S04]  /*28420*/  STL.64 [R1+0xe68], R18 ;  /* 0x000e681201007387 */ /* 0x000fe80000100a00 */
[----:B------:R0:W-:Y:S04]  /*28430*/  STL.64 [R1+0xe60], R16 ;  /* 0x000e601001007387 */ /* 0x0001e80000100a00 */
[----:B0-----:R-:W4:Y:S04]  /*28440*/  LDL.LU R16, [R1+0xb0] ;  /* 0x0000b00001107983 */ /* 0x001f280000300800 */
[----:B------:R-:W4:Y:S04]  /*28450*/  LDL.LU R17, [R1+0xb4] ;  /* 0x0000b40001117983 */ /* 0x000f280000300800 */
[----:B------:R-:W4:Y:S04]  /*28460*/  LDL.LU R18, [R1+0xb8] ;  /* 0x0000b80001127983 */ /* 0x000f280000300800 */
[----:B------:R-:W4:Y:S01]  /*28470*/  LDL.LU R19, [R1+0xbc] ;  /* 0x0000bc0001137983 */ /* 0x000f220000300800 */
[----:B--2---:R-:W-:-:S02]  /*28480*/  F2FP.F16.E4M3.UNPACK_B R2, R2 ;  /* 0x00000002ff02723e */ /* 0x004fc400020006ff */
[----:B---3--:R-:W-:-:S07]  /*28490*/  F2FP.F16.E4M3.UNPACK_B R3, R3 ;  /* 0x00000003ff03723e */ /* 0x008fce00020006ff */
[----:B------:R-:W-:Y:S01]  /*284a0*/  HMMA.16816.F32 R20, R24, R2, R20 ;  /* 0x000000021814723c */ /* 0x000fe20000001814 */
[----:B------:R-:W2:Y:S04]  /*284b0*/  LDL R2, [R1+0x158] ;  /* 0x0001580001027983 */ /* 0x000ea80000100800 */
[----:B------:R-:W3:-:S14]  /*284c0*/  LDL R3, [R1+0x15c] ;  /* 0x00015c0001037983 */ /* 0x000edc0000100800 */
[----:B------:R0:W-:Y:S04]  /*284d0*/  STL [R1+0xe2c], R20 ;  /* 0x000e2c1401007387 */ /* 0x0001e80000100800 */
[----:B0-----:R-:W4:Y:S04]  /*284e0*/  LDL R20, [R1+0x148] ;  /* 0x0001480001147983 */ /* 0x001f280000100800 */
[----:B------:R-:W-:Y:S04]  /*284f0*/  STL [R1+0xe28], R21 ;  /* 0x000e281501007387 */ /* 0x000fe80000100800 */
[----:B------:R-:W-:Y:S04]  /*28500*/  STL [R1+0xe24], R22 ;  /* 0x000e241601007387 */ /* 0x000fe80000100800 */
[----:B------:R-:W-:Y:S01]  /*28510*/  STL [R1+0xe20], R23 ;  /* 0x000e201701007387 */ /* 0x000fe20000100800 */
[----:B--2---:R-:W-:-:S02]  /*28520*/  F2FP.F16.E4M3.UNPACK_B R2, R2 ;  /* 0x00000002ff02723e */ /* 0x004fc400020006ff */
[----:B---3--:R-:W-:-:S07]  /*28530*/  F2FP.F16.E4M3.UNPACK_B R3, R3 ;  /* 0x00000003ff03723e */ /* 0x008fce00020006ff */
[----:B------:R-:W-:-:S15]  /*28540*/  HMMA.16816.F32 R8, R24, R2, R8 ;  /* 0x000000021808723c */ /* 0x000fde0000001808 */
[----:B------:R-:W-:-:S04]  /*28550*/  NOP ;  /* 0x0000000000007918 */ /* 0x000fc80000000000 */
[----:B------:R-:W-:Y:S04]  /*28560*/  STL.64 [R1+0x20], R8 ;  /* 0x0000200801007387 */ /* 0x000fe80000100a00 */
[----:B------:R0:W-:Y:S04]  /*28570*/  STL.64 [R1+0x28], R10 ;  /* 0x0000280a01007387 */ /* 0x0001e80000100a00 */
[----:B0-----:R-:W2:Y:S04]  /*28580*/  LDL.LU.64 R10, [R1+0xeb8] ;  /* 0x000eb800010a7983 */ /* 0x001ea80000300a00 */
[----:B------:R-:W2:Y:S01]  /*28590*/  LDL.LU.64 R8, [R1+0xeb0] ;  /* 0x000eb00001087983 */ /* 0x000ea20000300a00 */
[----:B----4-:R-:W-:-:S02]  /*285a0*/  F2FP.F16.E4M3.UNPACK_B R2, R20 ;  /* 0x00000014ff02723e */ /* 0x010fc400020006ff */
[----:B------:R-:W-:-:S07]  /*285b0*/  F2FP.F16.E4M3.UNPACK_B R3, R4 ;  /* 0x00000004ff03723e */ /* 0x000fce00020006ff */
[----:B------:R-:W-:Y:S01]  /*285c0*/  HMMA.16816.F32 R16, R24, R2, R16 ;  /* 0x000000021810723c */ /* 0x000fe20000001810 */
[----:B------:R-:W-:Y:S02]  /*285d0*/  F2FP.F16.E4M3.UNPACK_B R2, R5 ;  /* 0x00000005ff02723e */ /* 0x000fe400020006ff */
[----:B------:R-:W-:Y:S01]  /*285e0*/  F2FP.F16.E4M3.UNPACK_B R3, R6 ;  /* 0x00000006ff03723e */ /* 0x000fe200020006ff */
[----:B------:R-:W-:Y:S02]  /*285f0*/  IMAD R0, R0, 0x100, R7 ;  /* 0x0000010000007824 */ /* 0x000fe400078e0207 */
[----:B------:R-:W-:Y:S02]  /*28600*/  IMAD R28, R28, 0x100, R12 ;  /* 0x000001001c1c7824 */ /* 0x000fe400078e020c */
[----:B------:R-:W-:-:S11]  /*28610*/  IMAD R12, R15, 0x100, R14 ;  /* 0x000001000f0c7824 */ /* 0x000fd600078e020e */
[----:B------:R-:W-:Y:S02]  /*28620*/  IMAD.MOV.U32 R22, RZ, RZ, R18 ;  /* 0x000000ffff167224 */ /* 0x000fe400078e0012 */
[----:B------:R-:W-:Y:S02]  /*28630*/  IMAD.MOV.U32 R23, RZ, RZ, R19 ;  /* 0x000000ffff177224 */ /* 0x000fe400078e0013 */
[----:B------:R-:W-:Y:S02]  /*28640*/  IMAD.MOV.U32 R20, RZ, RZ, R16 ;  /* 0x000000ffff147224 */ /* 0x000fe400078e0010 */
[----:B------:R-:W-:Y:S01]  /*28650*/  IMAD.MOV.U32 R21, RZ, RZ, R17 ;  /* 0x000000ffff157224 */ /* 0x000fe200078e0011 */
[----:B------:R-:W-:Y:S04]  /*28660*/  STL.64 [R1+0xe78], R22 ;  /* 0x000e781601007387 */ /* 0x000fe80000100a00 */
[----:B------:R-:W-:Y:S04]  /*28670*/  STL.64 [R1+0xe70], R20 ;  /* 0x000e701401007387 */ /* 0x000fe80000100a00 */
[----:B------:R-:W3:Y:S04]  /*28680*/  LDL.LU R16, [R1+0x60] ;  /* 0x0000600001107983 */ /* 0x000ee80000300800 */
[----:B------:R-:W-:Y:S01]  /*28690*/  STL [R1+0xb0], R12 ;  /* 0x0000b00c01007387 */ /* 0x000fe20000100800 */
[----:B--2---:R-:W-:-:S15]  /*286a0*/  HMMA.16816.F32 R4, R24, R2, R8 ;  /* 0x000000021804723c */ /* 0x004fde0000001808 */
[----:B------:R-:W-:-:S04]  /*286b0*/  NOP ;  /* 0x0000000000007918 */ /* 0x000fc80000000000 */
[----:B------:R-:W-:Y:S04]  /*286c0*/  STL.64 [R1], R4 ;  /* 0x0000000401007387 */ /* 0x000fe80000100a00 */
[----:B------:R-:W-:Y:S04]  /*286d0*/  STL.64 [R1+0x8], R6 ;  /* 0x0000080601007387 */ /* 0x000fe80000100a00 */
[----:B------:R-:W3:Y:S04]  /*286e0*/  LDL.LU R17, [R1+0x64] ;  /* 0x0000640001117983 */ /* 0x000ee80000300800 */
[----:B------:R-:W2:Y:S04]  /*286f0*/  LDL.LU R18, [R1+0x68] ;  /* 0x0000680001127983 */ /* 0x000ea80000300800 */
[----:B------:R-:W2:Y:S04]  /*28700*/  LDL.LU R19, [R1+0x6c] ;  /* 0x00006c0001137983 */ /* 0x000ea80000300800 */
[----:B--2---:R-:W-:Y:S04]  /*28710*/  STL.64 [R1+0xe88], R18 ;  /* 0x000e881201007387 */ /* 0x004fe80000100a00 */
[----:B---3--:R0:W-:Y:S04]  /*28720*/  STL.64 [R1+0xe80], R16 ;  /* 0x000e801001007387 */ /* 0x0081e80000100a00 */
[----:B0-----:R-:W2:Y:S04]  /*28730*/  LDL.LU R16, [R1+0x80] ;  /* 0x0000800001107983 */ /* 0x001ea80000300800 */
[----:B------:R-:W2:Y:S04]  /*28740*/  LDL.LU R17, [R1+0x84] ;  /* 0x0000840001117983 */ /* 0x000ea80000300800 */
[----:B------:R-:W3:Y:S04]  /*28750*/  LDL.LU R18, [R1+0x88] ;  /* 0x0000880001127983 */ /* 0x000ee80000300800 */
[----:B------:R-:W3:Y:S04]  /*28760*/  LDL.LU R19, [R1+0x8c] ;  /* 0x00008c0001137983 */ /* 0x000ee80000300800 */
[----:B------:R-:W4:Y:S04]  /*28770*/  LDL.LU R2, [R1+0x108] ;  /* 0x0001080001027983 */ /* 0x000f280000300800 */
[----:B------:R-:W4:Y:S04]  /*28780*/  LDL.LU R3, [R1+0x10c] ;  /* 0x00010c0001037983 */ /* 0x000f280000300800 */
[----:B---3--:R-:W-:Y:S04]  /*28790*/  STL.64 [R1+0xe98], R18 ;  /* 0x000e981201007387 */ /* 0x008fe80000100a00 */
[----:B--2---:R0:W-:Y:S04]  /*287a0*/  STL.64 [R1+0xe90], R16 ;  /* 0x000e901001007387 */ /* 0x0041e80000100a00 */
[----:B0-----:R-:W2:Y:S04]  /*287b0*/  LDL.LU R16, [R1+0xa0] ;  /* 0x0000a00001107983 */ /* 0x001ea80000300800 */
[----:B------:R-:W2:Y:S04]  /*287c0*/  LDL.LU R17, [R1+0xa4] ;  /* 0x0000a40001117983 */ /* 0x000ea80000300800 */
[----:B------:R-:W3:Y:S04]  /*287d0*/  LDL.LU R18, [R1+0xa8] ;  /* 0x0000a80001127983 */ /* 0x000ee80000300800 */
[----:B------:R-:W3:Y:S04]  /*287e0*/  LDL.LU R19, [R1+0xac] ;  /* 0x0000ac0001137983 */ /* 0x000ee80000300800 */
[----:B------:R-:W2:Y:S01]  /*287f0*/  LDL.LU R27, [R1+0xb0] ;  /* 0x0000b000011b7983 */ /* 0x000ea20000300800 */
[----:B------:R-:W-:-:S03]  /*28800*/  IMAD R29, R29, 0x100, R13 ;  /* 0x000001001d1d7824 */ /* 0x000fc600078e020d */
[----:B---3--:R-:W-:Y:S04]  /*28810*/  STL.64 [R1+0xea8], R18 ;  /* 0x000ea81201007387 */ /* 0x008fe80000100a00 */
[----:B--2---:R0:W-:Y:S04]  /*28820*/  STL.64 [R1+0xea0], R16 ;  /* 0x000ea01001007387 */ /* 0x0041e80000100a00 */
[----:B0-----:R-:W2:Y:S04]  /*28830*/  LDL.LU R16, [R1+0xf0] ;  /* 0x0000f00001107983 */ /* 0x001ea80000300800 */
[----:B------:R-:W2:Y:S04]  /*28840*/  LDL.LU R17, [R1+0xf4] ;  /* 0x0000f40001117983 */ /* 0x000ea80000300800 */
[----:B------:R-:W2:Y:S04]  /*28850*/  LDL.LU R18, [R1+0xf8] ;  /* 0x0000f80001127983 */ /* 0x000ea80000300800 */
[----:B------:R-:W2:Y:S01]  /*28860*/  LDL.LU R19, [R1+0xfc] ;  /* 0x0000fc0001137983 */ /* 0x000ea20000300800 */
[----:B----4-:R-:W-:-:S02]  /*28870*/  F2FP.F16.E4M3.UNPACK_B R2, R2.H1 ;  /* 0x00000002ff02723e */ /* 0x010fc400030006ff */
[----:B------:R-:W-:Y:S02]  /*28880*/  F2FP.F16.E4M3.UNPACK_B R3, R3.H1 ;  /* 0x00000003ff03723e */ /* 0x000fe400030006ff */
[----:B------:R-:W-:Y:S02]  /*28890*/  F2FP.F16.E4M3.UNPACK_B R24, R0 ;  /* 0x00000000ff18723e */ /* 0x000fe400020006ff */
[----:B------:R-:W-:Y:S02]  /*288a0*/  F2FP.F16.E4M3.UNPACK_B R26, R28 ;  /* 0x0000001cff1a723e */ /* 0x000fe400020006ff */
[----:B------:R-:W-:Y:S02]  /*288b0*/  F2FP.F16.E4M3.UNPACK_B R25, R29 ;  /* 0x0000001dff19723e */ /* 0x000fe400020006ff */
[----:B------:R-:W-:Y:S01]  /*288c0*/  F2FP.F16.E4M3.UNPACK_B R27, R27 ;  /* 0x0000001bff1b723e */ /* 0x000fe200020006ff */
[----:B------:R-:W3:Y:S04]  /*288d0*/  LDL.LU R20, [R1+0x70] ;  /* 0x0000700001147983 */ /* 0x000ee80000300800 */
[----:B------:R-:W3:Y:S04]  /*288e0*/  LDL.LU R21, [R1+0x74] ;  /* 0x0000740001157983 */ /* 0x000ee80000300800 */
[----:B------:R-:W3:Y:S04]  /*288f0*/  LDL.LU R22, [R1+0x78] ;  /* 0x0000780001167983 */ /* 0x000ee80000300800 */
[----:B------:R-:W3:Y:S04]  /*28900*/  LDL.LU R23, [R1+0x7c] ;  /* 0x00007c0001177983 */ /* 0x000ee80000300800 */
[----:B------:R-:W4:Y:S04]  /*28910*/  LDL.LU R4, [R1+0x50] ;  /* 0x0000500001047983 */ /* 0x000f280000300800 */
[----:B------:R-:W4:Y:S04]  /*28920*/  LDL.LU R5, [R1+0x54] ;  /* 0x0000540001057983 */ /* 0x000f280000300800 */
[----:B------:R-:W4:Y:S04]  /*28930*/  LDL.LU R6, [R1+0x58] ;  /* 0x0000580001067983 */ /* 0x000f280000300800 */
[----:B------:R-:W4:Y:S04]  /*28940*/  LDL.LU R7, [R1+0x5c] ;  /* 0x00005c0001077983 */ /* 0x000f280000300800 */
        /* <DEDUP_REMOVED lines=11> */
[----:B--2---:R-:W-:-:S15]  /*28a00*/  HMMA.16816.F32 R16, R24, R2, R16 ;  /* 0x000000021810723c */ /* 0x004fde0000001810 */
[----:B------:R-:W-:-:S04]  /*28a10*/  NOP ;  /* 0x0000000000007918 */ /* 0x000fc80000000000 */
[----:B------:R-:W-:Y:S04]  /*28a20*/  STL.64 [R1+0x280], R16 ;  /* 0x0002801001007387 */ /* 0x000fe80000100a00 */
[----:B------:R0:W-:Y:S04]  /*28a30*/  STL.64 [R1+0x288], R18 ;  /* 0x0002881201007387 */ /* 0x0001e80000100a00 */
[----:B0-----:R-:W2:Y:S04]  /*28a40*/  LDL.LU.64 R18, [R1+0xea8] ;  /* 0x000ea80001127983 */ /* 0x001ea80000300a00 */
[----:B------:R-:W2:Y:S04]  /*28a50*/  LDL.LU.64 R16, [R1+0xea0] ;  /* 0x000ea00001107983 */ /* 0x000ea80000300a00 */
[----:B------:R-:W2:Y:S04]  /*28a60*/  LDL.LU R2, [R1+0x128] ;  /* 0x0001280001027983 */ /* 0x000ea80000300800 */
[----:B------:R-:W3:Y:S01]  /*28a70*/  LDL.LU R3, [R1+0x12c] ;  /* 0x00012c0001037983 */ /* 0x000ee20000300800 */
[----:B--2---:R-:W-:-:S02]  /*28a80*/  F2FP.F16.E4M3.UNPACK_B R2, R2.H1 ;  /* 0x00000002ff02723e */ /* 0x004fc400030006ff */
[----:B---3--:R-:W-:-:S07]  /*28a90*/  F2FP.F16.E4M3.UNPACK_B R3, R3.H1 ;  /* 0x00000003ff03723e */ /* 0x008fce00030006ff */
[----:B------:R-:W-:-:S15]  /*28aa0*/  HMMA.16816.F32 R16, R24, R2, R16 ;  /* 0x000000021810723c */ /* 0x000fde0000001810 */
[----:B------:R-:W-:-:S04]  /*28ab0*/  NOP ;  /* 0x0000000000007918 */ /* 0x000fc80000000000 */
[----:B------:R-:W-:Y:S04]  /*28ac0*/  STL.64 [R1+0x270], R16 ;  /* 0x0002701001007387 */ /* 0x000fe80000100a00 */
[----:B------:R0:W-:Y:S04]  /*28ad0*/  STL.64 [R1+0x278], R18 ;  /* 0x0002781201007387 */ /* 0x0001e80000100a00 */
[----:B0-----:R-:W2:Y:S04]  /*28ae0*/  LDL.LU.64 R18, [R1+0xe98] ;  /* 0x000e980001127983 */ /* 0x001ea80000300a00 */
[----:B------:R-:W2:Y:S04]  /*28af0*/  LDL.LU.64 R16, [R1+0xe90] ;  /* 0x000e900001107983 */ /* 0x000ea80000300a00 */
[----:B------:R-:W3:Y:S04]  /*28b00*/  LDL.LU R2, [R1+0x138] ;  /* 0x0001380001027983 */ /* 0x000ee80000300800 */
[----:B------:R-:W2:Y:S01]  /*28b10*/  LDL.LU R3, [R1+0x13c] ;  /* 0x00013c0001037983 */ /* 0x000ea20000300800 */
[----:B---3--:R-:W-:-:S02]  /*28b20*/  F2FP.F16.E4M3.UNPACK_B R2, R2.H1 ;  /* 0x00000002ff02723e */ /* 0x008fc400030006ff */
[----:B--2---:R-:W-:-:S07]  /*28b30*/  F2FP.F16.E4M3.UNPACK_B R3, R3.H1 ;  /* 0x00000003ff03723e */ /* 0x004fce00030006ff */
        /* <DEDUP_REMOVED lines=10> */
[----:B------:R-:W-:Y:S01]  /*28be0*/  HMMA.16816.F32 R20, R24, R2, R20 ;  /* 0x000000021814723c */ /* 0x000fe20000001814 */
[----:B------:R-:W-:Y:S02]  /*28bf0*/  F2FP.F16.E4M3.UNPACK_B R2, R29.H1 ;  /* 0x0000001dff02723e */ /* 0x000fe400030006ff */
[----:B------:R-:W-:-:S07]  /*28c00*/  F2FP.F16.E4M3.UNPACK_B R3, R28.H1 ;  /* 0x0000001cff03723e */ /* 0x000fce00030006ff */
[----:B------:R-:W-:Y:S09]  /*28c10*/  HMMA.16816.F32 R16, R24, R2, R16 ;  /* 0x000000021810723c */ /* 0x000ff20000001810 */
[----:B------:R-:W-:Y:S04]  /*28c20*/  STL.64 [R1+0x250], R20 ;  /* 0x0002501401007387 */ /* 0x000fe80000100a00 */
[----:B------:R0:W-:Y:S04]  /*28c30*/  STL.64 [R1+0x258], R22 ;  /* 0x0002581601007387 */ /* 0x0001e80000100a00 */
[----:B0-----:R-:W2:Y:S04]  /*28c40*/  LDL.LU.64 R22, [R1+0xe78] ;  /* 0x000e780001167983 */ /* 0x001ea80000300a00 */
[----:B------:R-:W3:Y:S04]  /*28c50*/  LDL.LU.64 R20, [R1+0xe70] ;  /* 0x000e700001147983 */ /* 0x000ee80000300a00 */
[----:B------:R-:W2:Y:S04]  /*28c60*/  LDL.LU R29, [R1+0x178] ;  /* 0x00017800011d7983 */ /* 0x000ea80000300800 */
[----:B------:R-:W2:Y:S04]  /*28c70*/  LDL.LU R28, [R1+0x17c] ;  /* 0x00017c00011c7983 */ /* 0x000ea80000300800 */
        /* <DEDUP_REMOVED lines=8> */
[----:B----4-:R-:W-:-:S15]  /*28d00*/  HMMA.16816.F32 R4, R24, R2, R4 ;  /* 0x000000021804723c */ /* 0x010fde0000001804 */
[----:B------:R-:W-:-:S04]  /*28d10*/  NOP ;  /* 0x0000000000007918 */ /* 0x000fc80000000000 */
[----:B------:R-:W-:Y:S04]  /*28d20*/  STL.64 [R1+0x230], R4 ;  /* 0x0002300401007387 */ /* 0x000fe80000100a00 */
[----:B------:R0:W-:Y:S04]  /*28d30*/  STL.64 [R1+0x238], R6 ;  /* 0x0002380601007387 */ /* 0x0001e80000100a00 */
[----:B0-----:R-:W2:Y:S04]  /*28d40*/  LDL.LU.64 R6, [R1+0xe58] ;  /* 0x000e580001067983 */ /* 0x001ea80000300a00 */
[----:B------:R-:W2:Y:S04]  /*28d50*/  LDL.LU.64 R4, [R1+0xe50] ;  /* 0x000e500001047983 */ /* 0x000ea80000300a00 */
[----:B------:R-:W3:Y:S02]  /*28d60*/  LDL.LU R3, [R1+0x1c8] ;  /* 0x0001c80001037983 */ /* 0x000ee40000300800 */
[----:B---3--:R-:W-:-:S02]  /*28d70*/  F2FP.F16.E4M3.UNPACK_B R2, R3.H1 ;  /* 0x00000003ff02723e */ /* 0x008fc400030006ff */
[----:B------:R-:W-:-:S07]  /*28d80*/  F2FP.F16.E4M3.UNPACK_B R3, R0.H1 ;  /* 0x00000000ff03723e */ /* 0x000fce00030006ff */
[----:B------:R-:W-:-:S15]  /*28d90*/  HMMA.16816.F32 R12, R24, R2, R12 ;  /* 0x00000002180c723c */ /* 0x000fde000000180c */
[----:B------:R-:W-:-:S04]  /*28da0*/  NOP ;  /* 0x0000000000007918 */ /* 0x000fc80000000000 */
[----:B------:R-:W-:Y:S04]  /*28db0*/  STL.64 [R1+0x220], R12 ;  /* 0x0002200c01007387 */ /* 0x000fe80000100a00 */
[----:B------:R0:W-:Y:S04]  /*28dc0*/  STL.64 [R1+0x228], R14 ;  /* 0x0002280e01007387 */ /* 0x0001e80000100a00 */
[----:B0-----:R-:W3:Y:S04]  /*28dd0*/  LDL.LU.64 R14, [R1+0xe48] ;  /* 0x000e4800010e7983 */ /* 0x001ee80000300a00 */
[----:B------:R-:W3:Y:S04]  /*28de0*/  LDL.LU.64 R12, [R1+0xe40] ;  /* 0x000e4000010c7983 */ /* 0x000ee80000300a00 */
[----:B------:R-:W4:Y:S04]  /*28df0*/  LDL.LU R2, [R1+0x1b8] ;  /* 0x0001b80001027983 */ /* 0x000f280000300800 */
[----:B------:R-:W2:Y:S04]  /*28e00*/  LDL.LU R3, [R1+0x1bc] ;  /* 0x0001bc0001037983 */ /* 0x000ea80000300800 */
[----:B------:R-:W3:Y:S01]  /*28e10*/  LDL.LU R0, [R1+0x16c] ;  /* 0x00016c0001007983 */ /* 0x000ee20000300800 */
[----:B----4-:R-:W-:-:S02]  /*28e20*/  F2FP.F16.E4M3.UNPACK_B R2, R2.H1 ;  /* 0x00000002ff02723e */ /* 0x010fc400030006ff */
[----:B--2---:R-:W-:-:S07]  /*28e30*/  F2FP.F16.E4M3.UNPACK_B R3, R3.H1 ;  /* 0x00000003ff03723e */ /* 0x004fce00030006ff */
[----:B------:R-:W-:-:S15]  /*28e40*/  HMMA.16816.F32 R8, R24, R2, R8 ;  /* 0x000000021808723c */ /* 0x000fde0000001808 */
[----:B------:R-:W-:-:S04]  /*28e50*/  NOP ;  /* 0x0000000000007918 */ /* 0x000fc80000000000 */
[----:B------:R-:W-:Y:S04]  /*28e60*/  STL.64 [R1+0x210], R8 ;  /* 0x0002100801007387 */ /* 0x000fe80000100a00 */
[----:B------:R0:W-:Y:S04]  /*28e70*/  STL.64 [R1+0x218], R10 ;  /* 0x0002180a01007387 */ /* 0x0001e80000100a00 */
[----:B0-----:R-:W2:Y:S04]  /*28e80*/  LDL.LU.64 R10, [R1+0xe38] ;  /* 0x000e3800010a7983 */ /* 0x001ea80000300a00 */
[----:B------:R-:W2:Y:S04]  /*28e90*/  LDL.LU.64 R8, [R1+0xe30] ;  /* 0x000e300001087983 */ /* 0x000ea80000300a00 */
[----:B------:R-:W4:Y:S04]  /*28ea0*/  LDL.LU R2, [R1+0x1a8] ;  /* 0x0001a80001027983 */ /* 0x000f280000300800 */
[----:B------:R-:W2:Y:S01]  /*28eb0*/  LDL.LU R3, [R1+0x1ac] ;  /* 0x0001ac0001037983 */ /* 0x000ea20000300800 */
[----:B----4-:R-:W-:-:S02]  /*28ec0*/  F2FP.F16.E4M3.UNPACK_B R2, R2.H1 ;  /* 0x00000002ff02723e */ /* 0x010fc400030006ff */
[----:B--2---:R-:W-:-:S07]  /*28ed0*/  F2FP.F16.E4M3.UNPACK_B R3, R3.H1 ;  /* 0x00000003ff03723e */ /* 0x004fce00030006ff */
[----:B------:R-:W-:Y:S01]  /*28ee0*/  HMMA.16816.F32 R8, R24, R2, R8 ;  /* 0x000000021808723c */ /* 0x000fe20000001808 */
[----:B------:R-:W2:Y:S04]  /*28ef0*/  LDL.LU R2, [R1+0x198] ;  /* 0x0001980001027983 */ /* 0x000ea80000300800 */
[----:B------:R-:W4:-:S14]  /*28f00*/  LDL.LU R3, [R1+0x19c] ;  /* 0x00019c0001037983 */ /* 0x000f1c0000300800 */
[----:B------:R0:W-:Y:S04]  /*28f10*/  STL.64 [R1+0x200], R8 ;  /* 0x0002000801007387 */ /* 0x0001e80000100a00 */
[----:B------:R1:W-:Y:S04]  /*28f20*/  STL.64 [R1+0x208], R10 ;  /* 0x0002080a01007387 */ /* 0x0003e80000100a00 */
[----:B0-----:R-:W3:Y:S04]  /*28f30*/  LDL.LU R8, [R1+0x20] ;  /* 0x0000200001087983 */ /* 0x001ee80000300800 */
[----:B------:R-:W3:Y:S04]  /*28f40*/  LDL.LU R9, [R1+0x24] ;  /* 0x0000240001097983 */ /* 0x000ee80000300800 */
[----:B-1----:R-:W3:Y:S04]  /*28f50*/  LDL.LU R10, [R1+0x28] ;  /* 0x00002800010a7983 */ /* 0x002ee80000300800 */
[----:B------:R-:W3:Y:S01]  /*28f60*/  LDL.LU R11, [R1+0x2c] ;  /* 0x00002c00010b7983 */ /* 0x000ee20000300800 */
[----:B--2---:R-:W-:-:S02]  /*28f70*/  F2FP.F16.E4M3.UNPACK_B R2, R2.H1 ;  /* 0x00000002ff02723e */ /* 0x004fc400030006ff */
[----:B----4-:R-:W-:-:S07]  /*28f80*/  F2FP.F16.E4M3.UNPACK_B R3, R3.H1 ;  /* 0x00000003ff03723e */ /* 0x010fce00030006ff */
[----:B---3--:R-:W-:-:S15]  /*28f90*/  HMMA.16816.F32 R12, R24, R2, R12 ;  /* 0x00000002180c723c */ /* 0x008fde000000180c */
[----:B------:R-:W-:-:S04]  /*28fa0*/  NOP ;  /* 0x0000000000007918 */ /* 0x000fc80000000000 */
[----:B------:R0:W-:Y:S04]  /*28fb0*/  STL.64 [R1+0x90], R12 ;  /* 0x0000900c01007387 */ /* 0x0001e80000100a00 */
[----:B------:R1:W-:Y:S04]  /*28fc0*/  STL.64 [R1+0x98], R14 ;  /* 0x0000980e01007387 */ /* 0x0003e80000100a00 */
[----:B0-----:R-:W2:Y:S04]  /*28fd0*/  LDL.LU R13, [R1+0x188] ;  /* 0x00018800010d7983 */ /* 0x001ea80000300800 */
[----:B-1----:R-:W3:Y:S04]  /*28fe0*/  LDL.LU R14, [R1+0x18c] ;  /* 0x00018c00010e7983 */ /* 0x002ee80000300800 */
[----:B------:R-:W4:Y:S01]  /*28ff0*/  LDL.LU R15, [R1+0x168] ;  /* 0x00016800010f7983 */ /* 0x000f220000300800 */
[----:B--2---:R-:W-:-:S02]  /*29000*/  F2FP.F16.E4M3.UNPACK_B R2, R13.H1 ;  /* 0x0000000dff02723e */ /* 0x004fc400030006ff */
[----:B---3--:R-:W-:-:S07]  /*29010*/  F2FP.F16.E4M3.UNPACK_B R3, R14.H1 ;  /* 0x0000000eff03723e */ /* 0x008fce00030006ff */
[----:B------:R-:W-:Y:S01]  /*29020*/  HMMA.16816.F32 R4, R24, R2, R4 ;  /* 0x000000021804723c */ /* 0x000fe20000001804 */
[----:B------:R-:W-:Y:S02]  /*29030*/  F2FP.F16.E4M3.UNPACK_B R2, R29.H1 ;  /* 0x0000001dff02723e */ /* 0x000fe400030006ff */
[----:B------:R-:W-:-:S07]  /*29040*/  F2FP.F16.E4M3.UNPACK_B R3, R28.H1 ;  /* 0x0000001cff03723e */ /* 0x000fce00030006ff */
[----:B------:R-:W-:Y:S09]  /*29050*/  HMMA.16816.F32 R16, R24, R2, R16 ;  /* 0x000000021810723c */ /* 0x000ff20000001810 */
[----:B------:R0:W-:Y:S04]  /*29060*/  STL.64 [R1+0x70], R4 ;  /* 0x0000700401007387 */ /* 0x0001e80000100a00 */
[----:B------:R1:W-:Y:S04]  /*29070*/  STL.64 [R1+0x78], R6 ;  /* 0x0000780601007387 */ /* 0x0003e80000100a00 */
[----:B0-----:R-:W2:Y:S04]  /*29080*/  LDL.LU R4, [R1+0x158] ;  /* 0x0001580001047983 */ /* 0x001ea80000300800 */
[----:B------:R-:W3:Y:S04]  /*29090*/  LDL.LU R5, [R1+0x15c] ;  /* 0x00015c0001057983 */ /* 0x000ee80000300800 */
[----:B-1----:R-:W2:Y:S04]  /*290a0*/  LDL.LU R6, [R1+0x148] ;  /* 0x0001480001067983 */ /* 0x002ea80000300800 */
[----:B------:R-:W2:Y:S04]  /*290b0*/  LDL.LU R7, [R1+0x14c] ;  /* 0x00014c0001077983 */ /* 0x000ea80000300800 */
[----:B------:R-:W2:Y:S04]  /*290c0*/  LDL.LU R29, [R1+0x118] ;  /* 0x00011800011d7983 */ /* 0x000ea80000300800 */
[----:B------:R-:W2:Y:S04]  /*290d0*/  LDL.LU R28, [R1+0x11c] ;  /* 0x00011c00011c7983 */ /* 0x000ea80000300800 */
[----:B------:R0:W-:Y:S04]  /*290e0*/  STL.64 [R1+0x50], R16 ;  /* 0x0000501001007387 */ /* 0x0001e80000100a00 */
[----:B------:R1:W-:Y:S01]  /*290f0*/  STL.64 [R1+0x58], R18 ;  /* 0x0000581201007387 */ /* 0x0003e20000100a00 */
[----:B0-----:R-:W-:-:S02]  /*29100*/  IMAD.MOV.U32 R16, RZ, RZ, R20 ;  /* 0x000000ffff107224 */ /* 0x001fc400078e0014 */
[----:B------:R-:W-:Y:S01]  /*29110*/  IMAD.MOV.U32 R17, RZ, RZ, R21 ;  /* 0x000000ffff117224 */ /* 0x000fe200078e0015 */
[----:B------:R-:W2:Y:S04]  /*29120*/  LDL.LU R20, [R1+0xe2c] ;  /* 0x000e2c0001147983 */ /* 0x000ea80000300800 */
[----:B------:R-:W2:Y:S01]  /*29130*/  LDL.LU R21, [R1+0xe28] ;  /* 0x000e280001157983 */ /* 0x000ea20000300800 */
[----:B-1----:R-:W-:Y:S02]  /*29140*/  IMAD.MOV.U32 R18, RZ, RZ, R22 ;  /* 0x000000ffff127224 */ /* 0x002fe400078e0016 */
[----:B------:R-:W-:Y:S01]  /*29150*/  IMAD.MOV.U32 R19, RZ, RZ, R23 ;  /* 0x000000ffff137224 */ /* 0x000fe200078e0017 */
[----:B------:R-:W2:Y:S04]  /*29160*/  LDL.LU R22, [R1+0xe24] ;  /* 0x000e240001167983 */ /* 0x000ea80000300800 */
[----:B------:R-:W2:Y:S04]  /*29170*/  LDL.LU R23, [R1+0xe20] ;  /* 0x000e200001177983 */ /* 0x000ea80000300800 */
[----:B------:R-:W3:Y:S04]  /*29180*/  LDL.LU R12, [R1] ;  /* 0x00000000010c7983 */ /* 0x000ee80000300800 */
[----:B------:R-:W3:Y:S01]  /*29190*/  LDL.LU R13, [R1+0x4] ;  /* 0x00000400010d7983 */ /* 0x000ee20000300800 */
[----:B----4-:R-:W-:-:S03]  /*291a0*/  F2FP.F16.E4M3.UNPACK_B R2, R15.H1 ;  /* 0x0000000fff02723e */ /* 0x010fc600030006ff */
[----:B------:R-:W4:Y:S04]  /*291b0*/  LDL.LU R14, [R1+0x8] ;  /* 0x00000800010e7983 */ /* 0x000f280000300800 */
[----:B------:R-:W4:Y:S01]  /*291c0*/  LDL.LU R15, [R1+0xc] ;  /* 0x00000c00010f7983 */ /* 0x000f220000300800 */
[----:B------:R-:W-:-:S03]  /*291d0*/  F2FP.F16.E4M3.UNPACK_B R3, R0.H1 ;  /* 0x00000000ff03723e */ /* 0x000fc600030006ff */
[----:B------:R-:W4:Y:S04]  /*291e0*/  LDL.LU R0, [R1+0x508] ;  /* 0x0005080001007983 */ /* 0x000f280000300800 */
[----:B--2---:R-:W-:Y:S01]  /*291f0*/  HMMA.16816.F32 R20, R24, R2, R20 ;  /* 0x000000021814723c */ /* 0x004fe20000001814 */
[----:B------:R-:W-:Y:S02]  /*29200*/  F2FP.F16.E4M3.UNPACK_B R2, R4.H1 ;  /* 0x00000004ff02723e */ /* 0x000fe400030006ff */
[----:B---3--:R-:W-:Y:S02]  /*29210*/  F2FP.F16.E4M3.UNPACK_B R3, R5.H1 ;  /* 0x00000005ff03723e */ /* 0x008fe400030006ff */
[----:B------:R-:W-:Y:S02]  /*29220*/  F2FP.F16.E4M3.UNPACK_B R4, R6.H1 ;  /* 0x00000006ff04723e */ /* 0x000fe400030006ff */
[----:B------:R-:W-:-:S03]  /*29230*/  F2FP.F16.E4M3.UNPACK_B R5, R7.H1 ;  /* 0x00000007ff05723e */ /* 0x000fc600030006ff */
[C---:B------:R-:W-:Y:S08]  /*29240*/  HMMA.16816.F32 R8, R24.reuse, R2, R8 ;  /* 0x000000021808723c */ /* 0x040ff00000001808 */
[C---:B------:R-:W-:Y:S01]  /*29250*/  HMMA.16816.F32 R4, R24.reuse, R4, R16 ;  /* 0x000000041804723c */ /* 0x040fe20000001810 */
[----:B------:R-:W-:Y:S02]  /*29260*/  F2FP.F16.E4M3.UNPACK_B R2, R29.H1 ;  /* 0x0000001dff02723e */ /* 0x000fe400030006ff */
[----:B------:R-:W-:Y:S01]  /*29270*/  F2FP.F16.E4M3.UNPACK_B R3, R28.H1 ;  /* 0x0000001cff03723e */ /* 0x000fe200030006ff */
        /* <DEDUP_REMOVED lines=11> */
[----:B------:R4:W-:Y:S02]  /*29330*/  STL [R1+0xd88], R7 ;  /* 0x000d880701007387 */ /* 0x0009e40000100800 */
[----:B----4-:R-:W-:-:S15]  /*29340*/  HMMA.16816.F32 R4, R24, R2, R12 ;  /* 0x000000021804723c */ /* 0x010fde000000180c */
[----:B------:R-:W-:-:S04]  /*29350*/  NOP ;  /* 0x0000000000007918 */ /* 0x000fc80000000000 */
[----:B------:R-:W-:Y:S04]  /*29360*/  STL.64 [R1+0x290], R4 ;  /* 0x0002900401007387 */ /* 0x000fe80000100a00 */
[----:B------:R-:W-:Y:S04]  /*29370*/  STL.64 [R1+0x298], R6 ;  /* 0x0002980601007387 */ /* 0x000fe80000100a00 */
[----:B------:R-:W2:Y:S01]  /*29380*/  LDL.LU R24, [R1+0xcb8] ;  /* 0x000cb80001187983 */ /* 0x000ea20000300800 */
[----:B------:R-:W-:-:S03]  /*29390*/  USHF.L.U32 UR12, UR10, 0x6, URZ ;  /* 0x000000060a0c7899 */ /* 0x000fc600080006ff */
[----:B--2---:R0:W-:Y:S04]  /*293a0*/  STL [R1+0xe18], R24 ;  /* 0x000e181801007387 */ /* 0x0041e80000100800 */
[----:B0-----:R-:W2:Y:S01]  /*293b0*/  LDL.LU R24, [R1+0x55c] ;  /* 0x00055c0001187983 */ /* 0x001ea20000300800 */
[----:B------:R-:W-:-:S05]  /*293c0*/  IADD3 R0, P0, PT, R0, UR12, RZ ;  /* 0x0000000c00007c10 */ /* 0x000fca000ff1e0ff */
[----:B------:R-:W-:Y:S04]  /*293d0*/  STL [R1+0x508], R0 ;  /* 0x0005080001007387 */ /* 0x000fe80000100800 */
[----:B--2---:R0:W-:Y:S04]  /*293e0*/  STL [R1+0xe1c], R24 ;  /* 0x000e1c1801007387 */ /* 0x0041e80000100800 */
[----:B0-----:R-:W2:Y:S04]  /*293f0*/  LDL.LU R24, [R1+0xcc0] ;  /* 0x000cc00001187983 */ /* 0x001ea80000300800 */
[----:B------:R-:W3:Y:S04]  /*29400*/  LDL.LU R25, [R1+0xcb4] ;  /* 0x000cb40001197983 */ /* 0x000ee80000300800 */
        /* <DEDUP_REMOVED lines=16> */
[----:B------:R-:W-:-:S03]  /*29510*/  USHF.L.U32 UR13, UR11, 0x6, URZ ;  /* 0x000000060b0d7899 */ /* 0x000fc600080006ff */
        /* <DEDUP_REMOVED lines=11> */
[----:B--2---:R-:W-:-:S05]  /*295d0*/  IADD3 R24, P1, PT, R24, UR13, RZ ;  /* 0x0000000d18187c10 */ /* 0x004fca000ff3e0ff */
[----:B------:R0:W-:Y:S04]  /*295e0*/  STL [R1+0xcc0], R24 ;  /* 0x000cc01801007387 */ /* 0x0001e80000100800 */
[----:B0-----:R-:W2:Y:S01]  /*295f0*/  LDL.LU R24, [R1+0xe1c] ;  /* 0x000e1c0001187983 */ /* 0x001ea20000300800 */
[----:B------:R-:W-:Y:S01]  /*29600*/  UIADD3 UR5, UPT, UPT, UR7, 0x3f, URZ ;  /* 0x0000003f07057890 */ /* 0x000fe2000fffe0ff */
[----:B--2---:R-:W-:-:S05]  /*29610*/  IADD3 R24, P2, PT, R24, UR13, RZ ;  /* 0x0000000d18187c10 */ /* 0x004fca000ff5e0ff */
[----:B------:R0:W-:Y:S04]  /*29620*/  STL [R1+0x55c], R24 ;  /* 0x00055c1801007387 */ /* 0x0001e80000100800 */
[----:B0-----:R-:W2:Y:S01]  /*29630*/  LDL.LU R24, [R1+0xe18] ;  /* 0x000e180001187983 */ /* 0x001ea20000300800 */
[----:B------:R-:W-:Y:S02]  /*29640*/  USHF.R.S32.HI UR6, URZ, 0x1f, UR5 ;  /* 0x0000001fff067899 */ /* 0x000fe40008011405 */
[----:B------:R-:W-:Y:S02]  /*29650*/  USHF.R.S32.HI UR14, URZ, 0x1f, UR13 ;  /* 0x0000001fff0e7899 */ /* 0x000fe4000801140d */
[----:B------:R-:W-:Y:S02]  /*29660*/  ULEA.HI UR6, UR6, UR5, URZ, 0x6 ;  /* 0x0000000506067291 */ /* 0x000fe4000f8f30ff */
[----:B------:R-:W-:Y:S01]  /*29670*/  USHF.R.S32.HI UR5, URZ, 0x1f, UR12 ;  /* 0x0000001fff057899 */ /* 0x000fe2000801140c */
[----:B---3--:R-:W-:-:S02]  /*29680*/  IADD3 R25, P4, PT, R25, UR13, RZ ;  /* 0x0000000d19197c10 */ /* 0x008fc4000ff9e0ff */
[----:B----4-:R-:W-:Y:S02]  /*29690*/  IADD3 R26, P5, PT, R26, UR13, RZ ;  /* 0x0000000d1a1a7c10 */ /* 0x010fe4000ffbe0ff */
[----:B------:R-:W-:Y:S02]  /*296a0*/  IADD3 R27, P6, PT, R27, UR13, RZ ;  /* 0x0000000d1b1b7c10 */ /* 0x000fe4000ffde0ff */
[----:B------:R-:W-:Y:S02]  /*296b0*/  IADD3.X R7, PT, PT, R7, UR14, RZ, P1, !PT ;  /* 0x0000000e07077c10 */ /* 0x000fe40008ffe4ff */
[----:B------:R-:W-:Y:S02]  /*296c0*/  IADD3.X R2, PT, PT, R2, UR5, RZ, P0, !PT ;  /* 0x0000000502027c10 */ /* 0x000fe400087fe4ff */
[----:B------:R-:W-:Y:S02]  /*296d0*/  IADD3 R3, P0, PT, R3, UR13, RZ ;  /* 0x0000000d03037c10 */ /* 0x000fe4000ff1e0ff */
[----:B------:R-:W-:-:S02]  /*296e0*/  IADD3 R6, P1, PT, R6, UR13, RZ ;  /* 0x0000000d06067c10 */ /* 0x000fc4000ff3e0ff */
[----:B------:R-:W-:Y:S02]  /*296f0*/  IADD3.X R5, PT, PT, R5, UR14, RZ, P2, !PT ;  /* 0x0000000e05057c10 */ /* 0x000fe400097fe4ff */
[----:B------:R-:W-:Y:S02]  /*29700*/  IADD3 R4, P2, PT, R4, UR13, RZ ;  /* 0x0000000d04047c10 */ /* 0x000fe4000ff5e0ff */
[----:B------:R-:W-:Y:S02]  /*29710*/  IADD3.X R9, PT, PT, R9, UR14, RZ, P4, !PT ;  /* 0x0000000e09097c10 */ /* 0x000fe4000a7fe4ff */
[----:B------:R-:W-:Y:S02]  /*29720*/  IADD3 R8, P4, PT, R8, UR13, RZ ;  /* 0x0000000d08087c10 */ /* 0x000fe4000ff9e0ff */
[----:B------:R-:W-:Y:S02]  /*29730*/  IADD3.X R23, PT, PT, R23, UR14, RZ, P5, !PT ;  /* 0x0000000e17177c10 */ /* 0x000fe4000affe4ff */
        /* <DEDUP_REMOVED lines=9> */
[----:B--2---:R-:W-:-:S05]  /*297d0*/  IADD3 R24, P3, PT, R24, UR13, RZ ;  /* 0x0000000d18187c10 */ /* 0x004fca000ff7e0ff */
[----:B------:R0:W-:Y:S04]  /*297e0*/  STL [R1+0xcb8], R24 ;  /* 0x000cb81801007387 */ /* 0x0001e80000100800 */
[----:B------:R-:W-:Y:S04]  /*297f0*/  STL [R1+0xcb4], R25 ;  /* 0x000cb41901007387 */ /* 0x000fe80000100800 */
[----:B------:R-:W-:Y:S04]  /*29800*/  STL [R1+0xcb0], R26 ;  /* 0x000cb01a01007387 */ /* 0x000fe80000100800 */
[----:B------:R-:W-:Y:S04]  /*29810*/  STL [R1+0xcac], R27 ;  /* 0x000cac1b01007387 */ /* 0x000fe80000100800 */
[----:B------:R-:W-:Y:S04]  /*29820*/  STL [R1+0x504], R2 ;  /* 0x0005040201007387 */ /* 0x000fe80000100800 */
[----:B------:R-:W-:Y:S01]  /*29830*/  STL [R1+0xca8], R3 ;  /* 0x000ca80301007387 */ /* 0x000fe20000100800 */
[----:B------:R-:W-:-:S03]  /*29840*/  IADD3.X R11, PT, PT, R11, UR14, RZ, P3, !PT ;  /* 0x0000000e0b0b7c10 */ /* 0x000fc60009ffe4ff */
[----:B------:R-:W-:Y:S01]  /*29850*/  STL [R1+0xcbc], R7 ;  /* 0x000cbc0701007387 */ /* 0x000fe20000100800 */
[----:B------:R-:W-:-:S03]  /*29860*/  IADD3 R10, P3, PT, R10, UR13, RZ ;  /* 0x0000000d0a0a7c10 */ /* 0x000fc6000ff7e0ff */
        /* <DEDUP_REMOVED lines=21> */
[----:B0-----:R-:W2:Y:S01]  /*299c0*/  LDL.LU R24, [R1+0xc48] ;  /* 0x000c480001187983 */ /* 0x001ea20000300800 */
[----:B------:R-:W-:-:S02]  /*299d0*/  IADD3.X R29, PT, PT, R29, UR14, RZ, P4, !PT ;  /* 0x0000000e1d1d7c10 */ /* 0x000fc4000a7fe4ff */
[----:B------:R-:W-:-:S03]  /*299e0*/  IADD3 R28, P4, PT, R28, UR13, RZ ;  /* 0x0000000d1c1c7c10 */ /* 0x000fc6000ff9e0ff */
[----:B------:R-:W-:Y:S04]  /*299f0*/  STL [R1+0xc8c], R29 ;  /* 0x000c8c1d01007387 */ /* 0x000fe80000100800 */
[----:B--2---:R0:W-:Y:S04]  /*29a00*/  STL [R1+0xe10], R24 ;  /* 0x000e101801007387 */ /* 0x0041e80000100800 */
[----:B------:R-:W-:Y:S04]  /*29a10*/  STL [R1+0xc58], R28 ;  /* 0x000c581c01007387 */ /* 0x000fe80000100800 */
[----:B0-----:R-:W2:Y:S01]  /*29a20*/  LDL.LU R24, [R1+0xc7c] ;  /* 0x000c7c0001187983 */ /* 0x001ea20000300800 */
[----:B------:R-:W-:-:S05]  /*29a30*/  IADD3.X R0, PT, PT, R0, UR14, RZ, P5, !PT ;  /* 0x0000000e00007c10 */ /* 0x000fca000affe4ff */
        /* <DEDUP_REMOVED lines=33> */
[----:B0-----:R-:W2:Y:S02]  /*29c50*/  LDL.LU R24, [R1+0xe14] ;  /* 0x000e140001187983 */ /* 0x001ea40000300800 */
[----:B--2---:R-:W-:-:S05]  /*29c60*/  IADD3.X R24, PT, PT, R24, UR14, RZ, P6, !PT ;  /* 0x0000000e18187c10 */ /* 0x004fca000b7fe4ff */
[----:B------:R0:W-:Y:S04]  /*29c70*/  STL [R1+0xc7c], R24 ;  /* 0x000c7c1801007387 */ /* 0x0001e80000100800 */
[----:B0-----:R-:W2:Y:S01]  /*29c80*/  LDL.LU R24, [R1+0xe10] ;  /* 0x000e100001187983 */ /* 0x001ea20000300800 */
[----:B---3--:R-:W-:Y:S02]  /*29c90*/  IADD3.X R25, PT, PT, R25, UR14, RZ, P0, !PT ;  /* 0x0000000e19197c10 */ /* 0x008fe400087fe4ff */
[----:B----4-:R-:W-:Y:S02]  /*29ca0*/  IADD3 R26, P0, PT, R26, UR13, RZ ;  /* 0x0000000d1a1a7c10 */ /* 0x010fe4000ff1e0ff */
        /* <DEDUP_REMOVED lines=21> */
[----:B--2---:R-:W-:-:S05]  /*29e00*/  IADD3 R24, P6, PT, R24, UR13, RZ ;  /* 0x0000000d18187c10 */ /* 0x004fca000ffde0ff */
[----:B------:R0:W-:Y:S04]  /*29e10*/  STL [R1+0xc48], R24 ;  /* 0x000c481801007387 */ /* 0x0001e80000100800 */
        /* <DEDUP_REMOVED lines=27> */
[----:B0-----:R-:W2:Y:S01]  /*29fd0*/  LDL.LU R24, [R1+0xbfc] ;  /* 0x000bfc0001187983 */ /* 0x001ea20000300800 */
[----:B------:R-:W-:-:S02]  /*29fe0*/  IADD3 R29, P5, PT, R29, UR13, RZ ;  /* 0x0000000d1d1d7c10 */ /* 0x000fc4000ffbe0ff */
[----:B------:R-:W-:-:S03]  /*29ff0*/  IADD3.X R28, PT, PT, R28, UR14, RZ, P6, !PT ;  /* 0x0000000e1c1c7c10 */ /* 0x000fc6000b7fe4ff */
[----:B------:R-:W-:Y:S04]  /*2a000*/  STL [R1+0xbe0], R29 ;  /* 0x000be01d01007387 */ /* 0x000fe80000100800 */
[----:B--2---:R0:W-:Y:S04]  /*2a010*/  STL [R1+0xe08], R24 ;  /* 0x000e081801007387 */ /* 0x0041e80000100800 */
[----:B------:R-:W-:Y:S04]  /*2a020*/  STL [R1+0xc0c], R28 ;  /* 0x000c0c1c01007387 */ /* 0x000fe80000100800 */
        /* <DEDUP_REMOVED lines=33> */
[----:B--2---:R-:W-:-:S05]  /*2a240*/  IADD3.X R24, PT, PT, R24, UR14, RZ, P0, !PT ;  /* 0x0000000e18187c10 */ /* 0x004fca00087fe4ff */
[----:B------:R0:W-:Y:S04]  /*2a250*/  STL [R1+0xc04], R24 ;  /* 0x000c041801007387 */ /* 0x0001e80000100800 */
[----:B0-----:R-:W2:Y:S02]  /*2a260*/  LDL.LU R24, [R1+0xe0c] ;  /* 0x000e0c0001187983 */ /* 0x001ea40000300800 */
[----:B--2---:R-:W-:-:S05]  /*2a270*/  IADD3 R24, P0, PT, R24, UR13, RZ ;  /* 0x0000000d18187c10 */ /* 0x004fca000ff1e0ff */
[----:B------:R0:W-:Y:S04]  /*2a280*/  STL [R1+0xbd0], R24 ;  /* 0x000bd01801007387 */ /* 0x0001e80000100800 */
[----:B0-----:R-:W2:Y:S01]  /*2a290*/  LDL.LU R24, [R1+0xe08] ;  /* 0x000e080001187983 */ /* 0x001ea20000300800 */
[----:B----4-:R-:W-:Y:S02]  /*2a2a0*/  IADD3.X R26, PT, PT, R26, UR14, RZ, P2, !PT ;  /* 0x0000000e1a1a7c10 */ /* 0x010fe400097fe4ff */
[----:B---3--:R-:W-:Y:S02]  /*2a2b0*/  IADD3 R27, P2, PT, R27, UR13, RZ ;  /* 0x0000000d1b1b7c10 */ /* 0x008fe4000ff5e0ff */
        /* <DEDUP_REMOVED lines=20> */
[----:B--2---:R-:W-:Y:S02]  /*2a400*/  IADD3.X R24, PT, PT, R24, UR14, RZ, P1, !PT ;  /* 0x0000000e18187c10 */ /* 0x004fe40008ffe4ff */
[----:B------:R-:W-:-:S03]  /*2a410*/  IADD3 R25, P1, PT, R25, UR13, RZ ;  /* 0x0000000d19197c10 */ /* 0x000fc6000ff3e0ff */
        /* <DEDUP_REMOVED lines=1271> */
[----:B------:R0:W-:Y:S01]  /*2f390*/  STL [R1+0x58c], R4 ;  /* 0x00058c0401007387 */ /* 0x0001e20000100800 */
        /* <DEDUP_REMOVED lines=71> */
[----:B------:R-:W-:-:S02]  /*2f810*/  IADD3.X R23, PT, PT, R23, UR14, RZ, P0, !PT ;  /* 0x0000000e17177c10 */ /* 0x000fc400087fe4ff */
[----:B------:R-:W-:Y:S02]  /*2f820*/  IADD3.X R25, PT, PT, R25, UR14, RZ, P2, !PT ;  /* 0x0000000e19197c10 */ /* 0x000fe400097fe4ff */
[----:B------:R-:W-:Y:S02]  /*2f830*/  IADD3.X R26, PT, PT, R26, UR14, RZ, P3, !PT ;  /* 0x0000000e1a1a7c10 */ /* 0x000fe40009ffe4ff */
[----:B------:R-:W-:Y:S02]  /*2f840*/  IADD3.X R27, PT, PT, R27, UR14, RZ, P4, !PT ;  /* 0x0000000e1b1b7c10 */ /* 0x000fe4000a7fe4ff */
[----:B------:R-:W-:Y:S02]  /*2f850*/  IADD3.X R2, PT, PT, R2, UR5, RZ, P5, !PT ;  /* 0x0000000502027c10 */ /* 0x000fe4000affe4ff */
[----:B------:R-:W-:Y:S02]  /*2f860*/  IADD3 R3, P0, PT, R3, UR12, RZ ;  /* 0x0000000c03037c10 */ /* 0x000fe4000ff1e0ff */
[----:B------:R-:W-:-:S02]  /*2f870*/  IADD3 R17, P2, PT, R17, UR12, RZ ;  /* 0x0000000c11117c10 */ /* 0x000fc4000ff5e0ff */
[----:B------:R-:W-:Y:S02]  /*2f880*/  IADD3 R18, P3, PT, R18, UR12, RZ ;  /* 0x0000000c12127c10 */ /* 0x000fe4000ff7e0ff */
[----:B------:R-:W-:Y:S02]  /*2f890*/  IADD3 R19, P4, PT, R19, UR12, RZ ;  /* 0x0000000c13137c10 */ /* 0x000fe4000ff9e0ff */
[----:B------:R-:W-:Y:S02]  /*2f8a0*/  IADD3 R12, P5, PT, R12, UR12, RZ ;  /* 0x0000000c0c0c7c10 */ /* 0x000fe4000ffbe0ff */
[----:B------:R-:W-:Y:S02]  /*2f8b0*/  IADD3.X R13, PT, PT, R13, UR5, RZ, P0, !PT ;  /* 0x000000050d0d7c10 */ /* 0x000fe400087fe4ff */
[----:B------:R-:W-:Y:S02]  /*2f8c0*/  IADD3.X R15, PT, PT, R15, UR5, RZ, P2, !PT ;  /* 0x000000050f0f7c10 */ /* 0x000fe400097fe4ff */
[----:B------:R-:W-:-:S02]  /*2f8d0*/  IADD3.X R29, PT, PT, R29, UR5, RZ, P3, !PT ;  /* 0x000000051d1d7c10 */ /* 0x000fc40009ffe4ff */
[----:B------:R-:W-:Y:S02]  /*2f8e0*/  IADD3.X R0, PT, PT, R0, UR5, RZ, P5, !PT ;  /* 0x0000000500007c10 */ /* 0x000fe4000affe4ff */
[----:B------:R-:W-:Y:S01]  /*2f8f0*/  IADD3.X R28, PT, PT, R28, UR5, RZ, P4, !PT ;  /* 0x000000051c1c7c10 */ /* 0x000fe2000a7fe4ff */
[----:B------:R-:W-:Y:S02]  /*2f900*/  UIADD3 UR4, UPT, UPT, UR4, 0x1, URZ ;  /* 0x0000000104047890 */ /* 0x000fe4000fffe0ff */
[----:B------:R-:W-:-:S04]  /*2f910*/  USHF.R.S32.HI UR6, URZ, 0x6, UR6 ;  /* 0x00000006ff067899 */ /* 0x000fc80008011406 */
[----:B------:R-:W-:Y:S01]  /*2f920*/  UISETP.NE.U32.AND UP0, UPT, UR4, UR6, UPT ;  /* 0x000000060400728c */ /* 0x000fe2000bf05070 */
[----:B--2---:R-:W-:Y:S02]  /*2f930*/  IADD3.X R4, PT, PT, R4, UR14, RZ, P1, !PT ;  /* 0x0000000e04047c10 */ /* 0x004fe40008ffe4ff */
[----:B------:R-:W-:-:S03]  /*2f940*/  IADD3 R5, P1, PT, R5, UR13, RZ ;  /* 0x0000000d05057c10 */ /* 0x000fc6000ff3e0ff */
[----:B------:R0:W-:Y:S04]  /*2f950*/  STL [R1+0xccc], R4 ;  /* 0x000ccc0401007387 */ /* 0x0001e80000100800 */
[----:B0-----:R0:W5:Y:S04]  /*2f960*/  LDL.LU R4, [R1+0xd94] ;  /* 0x000d940001047983 */ /* 0x0011680000300800 */
[----:B------:R1:W-:Y:S04]  /*2f970*/  STL [R1+0xd30], R5 ;  /* 0x000d300501007387 */ /* 0x0003e80000100800 */
[----:B-1----:R0:W5:Y:S04]  /*2f980*/  LDL.LU R5, [R1+0xd90] ;  /* 0x000d900001057983 */ /* 0x0021680000300800 */
[----:B------:R1:W-:Y:S04]  /*2f990*/  STL [R1+0xcd4], R6 ;  /* 0x000cd40601007387 */ /* 0x0003e80000100800 */
[----:B-1----:R0:W5:Y:S04]  /*2f9a0*/  LDL.LU R6, [R1+0xd8c] ;  /* 0x000d8c0001067983 */ /* 0x0021680000300800 */
[----:B------:R1:W-:Y:S04]  /*2f9b0*/  STL [R1+0xd2c], R7 ;  /* 0x000d2c0701007387 */ /* 0x0003e80000100800 */
[----:B-1----:R0:W5:Y:S04]  /*2f9c0*/  LDL.LU R7, [R1+0xd88] ;  /* 0x000d880001077983 */ /* 0x0021680000300800 */
[----:B------:R1:W-:Y:S04]  /*2f9d0*/  STL [R1+0xcdc], R8 ;  /* 0x000cdc0801007387 */ /* 0x0003e80000100800 */
[----:B-1----:R0:W5:Y:S04]  /*2f9e0*/  LDL.LU R8, [R1+0xd84] ;  /* 0x000d840001087983 */ /* 0x0021680000300800 */
[----:B------:R1:W-:Y:S01]  /*2f9f0*/  STL [R1+0xd28], R9 ;  /* 0x000d280901007387 */ /* 0x0003e20000100800 */
[----:B------:R-:W-:-:S03]  /*2fa00*/  IADD3.X R24, PT, PT, R24, UR14, RZ, P1, !PT ;  /* 0x0000000e18187c10 */ /* 0x000fc60008ffe4ff */
[----:B-1----:R0:W5:Y:S04]  /*2fa10*/  LDL.LU R9, [R1+0xd80] ;  /* 0x000d800001097983 */ /* 0x0021680000300800 */
[----:B------:R1:W-:Y:S04]  /*2fa20*/  STL [R1+0xce4], R10 ;  /* 0x000ce40a01007387 */ /* 0x0003e80000100800 */
[----:B-1----:R0:W5:Y:S04]  /*2fa30*/  LDL.LU R10, [R1+0xd7c] ;  /* 0x000d7c00010a7983 */ /* 0x0021680000300800 */
[----:B------:R1:W-:Y:S04]  /*2fa40*/  STL [R1+0xd24], R11 ;  /* 0x000d240b01007387 */ /* 0x0003e80000100800 */
[----:B-1----:R0:W5:Y:S04]  /*2fa50*/  LDL.LU R11, [R1+0xd78] ;  /* 0x000d7800010b7983 */ /* 0x0021680000300800 */
[----:B------:R1:W-:Y:S01]  /*2fa60*/  STL [R1+0xcec], R20 ;  /* 0x000cec1401007387 */ /* 0x0003e20000100800 */
[----:B------:R-:W-:-:S03]  /*2fa70*/  IADD3 R16, P1, PT, R16, UR12, RZ ;  /* 0x0000000c10107c10 */ /* 0x000fc6000ff3e0ff */
        /* <DEDUP_REMOVED lines=24> */
[----:B------:R0:W-:Y:S01]  /*2fc00*/  STL [R1+0x514], R28 ;  /* 0x0005141c01007387 */ /* 0x0001e20000100800 */
[----:B------:R-:W-:Y:S05]  /*2fc10*/  BRA.U UP0, `(.L_x_2) ;  /* 0xfffffe9900c07547 */ /* 0x000fea000b83ffff */
.L_x_1:
[----:B0-----:R-:W3:Y:S01]  /*2fc20*/  LDL.LU R27, [R1+0x284] ;  /* 0x00028400011b7983 */ /* 0x001ee20000300800 */
[----:B------:R-:W0:Y:S01]  /*2fc30*/  S2UR UR5, SR_CgaCtaId ;  /* 0x00000000000579c3 */ /* 0x000e220000008800 */
[----:B------:R-:W-:Y:S01]  /*2fc40*/  UMOV UR4, 0x400 ;  /* 0x0000040000047882 */ /* 0x000fe20000000000 */
[----:B------:R-:W4:Y:S01]  /*2fc50*/  LDCU.128 UR12, c[0x0][0x390] ;  /* 0x00007200ff0c77ac */ /* 0x000f220008000c00 */
[----:B--2---:R-:W2:Y:S01]  /*2fc60*/  LDL.LU R24, [R1+0x274] ;  /* 0x0002740001187983 */ /* 0x004ea20000300800 */
[----:B------:R-:W1:Y:S01]  /*2fc70*/  LDCU UR6, c[0x0][0x3b4] ;  /* 0x00007680ff0677ac */ /* 0x000e620008000800 */
[----:B------:R-:W0:Y:S01]  /*2fc80*/  LDCU UR18, c[0x0][0x39c] ;  /* 0x00007380ff1277ac */ /* 0x000e220008000800 */
[----:B------:R-:W0:Y:S01]  /*2fc90*/  LDCU UR16, c[0x0][0x39c] ;  /* 0x00007380ff1077ac */ /* 0x000e220008000800 */
[----:B------:R-:W0:Y:S01]  /*2fca0*/  LDCU UR17, c[0x0][0x39c] ;  /* 0x00007380ff1177ac */ /* 0x000e220008000800 */
[----:B------:R-:W-:Y:S06]  /*2fcb0*/  BAR.SYNC.DEFER_BLOCKING 0x0 ;  /* 0x0000000000007b1d */ /* 0x000fec0000010000 */
[----:B--2---:R2:W-:Y:S04]  /*2fcc0*/  STL [R1+0xe1c], R24 ;  /* 0x000e1c1801007387 */ /* 0x0045e80000100800 */
[----:B--2---:R-:W2:Y:S04]  /*2fcd0*/  LDL.LU R24, [R1+0x28c] ;  /* 0x00028c0001187983 */ /* 0x004ea80000300800 */
[----:B--2---:R2:W-:Y:S04]  /*2fce0*/  STL [R1+0xe24], R24 ;  /* 0x000e241801007387 */ /* 0x0045e80000100800 */
[----:B--2---:R-:W3:Y:S04]  /*2fcf0*/  LDL.LU R24, [R1+0x280] ;  /* 0x0002800001187983 */ /* 0x004ee80000300800 */
[----:B------:R-:W2:Y:S04]  /*2fd00*/  LDL.LU R29, [R1+0x27c] ;  /* 0x00027c00011d7983 */ /* 0x000ea80000300800 */
[----:B--2---:R2:W-:Y:S04]  /*2fd10*/  STL [R1+0xe18], R29 ;  /* 0x000e181d01007387 */ /* 0x0045e80000100800 */
[----:B--2---:R-:W2:Y:S04]  /*2fd20*/  LDL.LU R29, [R1+0x270] ;  /* 0x00027000011d7983 */ /* 0x004ea80000300800 */
[----:B--2---:R2:W-:Y:S04]  /*2fd30*/  STL [R1+0xe20], R29 ;  /* 0x000e201d01007387 */ /* 0x0045e80000100800 */
[----:B--2---:R-:W2:Y:S04]  /*2fd40*/  LDL.LU R29, [R1+0x288] ;  /* 0x00028800011d7983 */ /* 0x004ea80000300800 */
[----:B------:R-:W2:Y:S04]  /*2fd50*/  LDL.LU R19, [R1+0x264] ;  /* 0x0002640001137983 */ /* 0x000ea80000300800 */
        /* <DEDUP_REMOVED lines=8> */
[----:B--2---:R2:W-:Y:S04]  /*2fde0*/  STL [R1+0xe04], R18 ;  /* 0x000e041201007387 */ /* 0x0045e80000100800 */
[----:B--2---:R-:W2:Y:S04]  /*2fdf0*/  LDL.LU R18, [R1+0x254] ;  /* 0x0002540001127983 */ /* 0x004ea80000300800 */
        /* <DEDUP_REMOVED lines=18> */
[----:B-1----:R-:W2:Y:S04]  /*2ff20*/  LDL.LU R12, [R1+0x22c] ;  /* 0x00022c00010c7983 */ /* 0x002ea80000300800 */
[----:B--2---:R1:W-:Y:S04]  /*2ff30*/  STL [R1+0xde8], R12 ;  /* 0x000de80c01007387 */ /* 0x0043e80000100800 */
[----:B-1----:R-:W2:Y:S04]  /*2ff40*/  LDL.LU R12, [R1+0x220] ;  /* 0x00022000010c7983 */ /* 0x002ea80000300800 */
[----:B-----5:R1:W-:Y:S04]  /*2ff50*/  STL [R1+0xddc], R20 ;  /* 0x000ddc1401007387 */ /* 0x0203e80000100800 */
[----:B-1----:R-:W2:Y:S04]  /*2ff60*/  LDL.LU R20, [R1+0x214] ;  /* 0x0002140001147983 */ /* 0x002ea80000300800 */
[----:B--2---:R1:W-:Y:S04]  /*2ff70*/  STL [R1+0xde4], R20 ;  /* 0x000de41401007387 */ /* 0x0043e80000100800 */
[----:B-1----:R-:W2:Y:S04]  /*2ff80*/  LDL.LU R20, [R1+0x228] ;  /* 0x0002280001147983 */ /* 0x002ea80000300800 */
[----:B------:R1:W-:Y:S04]  /*2ff90*/  STL [R1+0xdd8], R21 ;  /* 0x000dd81501007387 */ /* 0x0003e80000100800 */
[----:B-1----:R-:W2:Y:S01]  /*2ffa0*/  LDL.LU R21, [R1+0x218] ;  /* 0x0002180001157983 */ /* 0x002ea20000300800 */
[----:B---3--:R-:W-:-:S03]  /*2ffb0*/  F2FP.SATFINITE.E4M3.F32.PACK_AB_MERGE_C R27, R27, R24, RZ ;  /* 0x000000181b1b723e */ /* 0x008fc600048070ff */
[----:B--2---:R1:W-:Y:S04]  /*2ffc0*/  STL [R1+0xde0], R21 ;  /* 0x000de01501007387 */ /* 0x0043e80000100800 */
[----:B-1----:R-:W2:Y:S04]  /*2ffd0*/  LDL.LU R21, [R1+0x210] ;  /* 0x0002100001157983 */ /* 0x002ea80000300800 */
[----:B------:R1:W-:Y:S04]  /*2ffe0*/  STL [R1+0xdd4], R22 ;  /* 0x000dd41601007387 */ /* 0x0003e80000100800 */
[----:B-1----:R-:W3:Y:S04]  /*2fff0*/  LDL.LU R22, [R1+0x21c] ;  /* 0x00021c0001167983 */ /* 0x002ee80000300800 */
[----:B------:R1:W-:Y:S04]  /*30000*/  STL [R1+0xdd0], R23 ;  /* 0x000dd01701007387 */ /* 0x0003e80000100800 */
[----:B-1----:R-:W2:Y:S04]  /*30010*/  LDL.LU R23, [R1+0x200] ;  /* 0x0002000001177983 */ /* 0x002ea80000300800 */
[----:B------:R-:W2:Y:S04]  /*30020*/  LDL.LU R2, [R1+0x204] ;  /* 0x0002040001027983 */ /* 0x000ea80000300800 */
[----:B------:R-:W2:Y:S04]  /*30030*/  LDL.LU R0, [R1+0x20c] ;  /* 0x00020c0001007983 */ /* 0x000ea80000300800 */
[----:B------:R1:W-:Y:S04]  /*30040*/  STL [R1+0xdcc], R8 ;  /* 0x000dcc0801007387 */ /* 0x0003e80000100800 */
[----:B-1----:R-:W2:Y:S04]  /*30050*/  LDL.LU R8, [R1+0x90] ;  /* 0x0000900001087983 */ /* 0x002ea80000300800 */
        /* <DEDUP_REMOVED lines=18> */
[----:B------:R-:W2:Y:S02]  /*30180*/  LDL.LU R24, [R1+0xe24] ;  /* 0x000e240001187983 */ /* 0x000ea40000300800 */
[----:B--2---:R-:W-:-:S02]  /*30190*/  F2FP.SATFINITE.E4M3.F32.PACK_AB_MERGE_C R24, R24, R29, RZ ;  /* 0x0000001d1818723e */ /* 0x004fc400048070ff */
[----:B------:R-:W2:Y:S04]  /*301a0*/  LDL.LU R29, [R1+0xe20] ;  /* 0x000e2000011d7983 */ /* 0x000ea80000300800 */
[----:B------:R1:W-:Y:S04]  /*301b0*/  STL [R1], R24 ;  /* 0x0000001801007387 */ /* 0x0003e80000100800 */
[----:B-1----:R-:W2:Y:S02]  /*301c0*/  LDL.LU R24, [R1+0xe1c] ;  /* 0x000e1c0001187983 */ /* 0x002ea40000300800 */
[----:B--2---:R-:W-:-:S02]  /*301d0*/  F2FP.SATFINITE.E4M3.F32.PACK_AB_MERGE_C R24, R24, R29, RZ ;  /* 0x0000001d1818723e */ /* 0x004fc400048070ff */
[----:B------:R-:W2:Y:S02]  /*301e0*/  LDL.LU R29, [R1+0xe18] ;  /* 0x000e1800011d7983 */ /* 0x000ea40000300800 */
[----:B--2---:R-:W-:Y:S02]  /*301f0*/  F2FP.SATFINITE.E4M3.F32.PACK_AB_MERGE_C R29, R29, R19, RZ ;  /* 0x000000131d1d723e */ /* 0x004fe400048070ff */
[----:B------:R-:W2:Y:S04]  /*30200*/  LDL.LU R19, [R1+0xe14] ;  /* 0x000e140001137983 */ /* 0x000ea80000300800 */
[----:B------:R1:W-:Y:S04]  /*30210*/  STL [R1+0xdac], R29 ;  /* 0x000dac1d01007387 */ /* 0x0003e80000100800 */
[----:B-1----:R-:W3:Y:S01]  /*30220*/  LDL.LU R29, [R1+0x208] ;  /* 0x00020800011d7983 */ /* 0x002ee20000300800 */
[----:B--2---:R-:W-:-:S03]  /*30230*/  F2FP.SATFINITE.E4M3.F32.PACK_AB_MERGE_C R19, R19, R28, RZ ;  /* 0x0000001c1313723e */ /* 0x004fc600048070ff */
[----:B------:R-:W2:Y:S02]  /*30240*/  LDL.LU R28, [R1+0xe10] ;  /* 0x000e1000011c7983 */ /* 0x000ea40000300800 */
[----:B--2---:R-:W-:Y:S02]  /*30250*/  F2FP.SATFINITE.E4M3.F32.PACK_AB_MERGE_C R28, R28, R18, RZ ;  /* 0x000000121c1c723e */ /* 0x004fe400048070ff */
[----:B------:R-:W2:Y:S02]  /*30260*/  LDL.LU R18, [R1+0xe0c] ;  /* 0x000e0c0001127983 */ /* 0x000ea40000300800 */
[----:B--2---:R-:W-:Y:S02]  /*30270*/  F2FP.SATFINITE.E4M3.F32.PACK_AB_MERGE_C R18, R18, R26, RZ ;  /* 0x0000001a1212723e */ /* 0x004fe400048070ff */
[----:B------:R-:W2:Y:S04]  /*30280*/  LDL.LU R26, [R1+0xe08] ;  /* 0x000e0800011a7983 */ /* 0x000ea80000300800 */
[----:B------:R1:W-:Y:S04]  /*30290*/  STL [R1+0x38], R18 ;  /* 0x0000381201007387 */ /* 0x0003e80000100800 */
[----:B-1----:R-:W2:Y:S02]  /*302a0*/  LDL.LU R18, [R1+0xe04] ;  /* 0x000e040001127983 */ /* 0x002ea40000300800 */
[----:B--2---:R-:W-:-:S02]  /*302b0*/  F2FP.SATFINITE.E4M3.F32.PACK_AB_MERGE_C R18, R18, R26, RZ ;  /* 0x0000001a1212723e */ /* 0x004fc400048070ff */
[----:B------:R-:W2:Y:S04]  /*302c0*/  LDL.LU R26, [R1+0xe00] ;  /* 0x000e0000011a7983 */ /* 0x000ea80000300800 */
[----:B------:R1:W-:Y:S04]  /*302d0*/  STL [R1+0x3c], R18 ;  /* 0x00003c1201007387 */ /* 0x0003e80000100800 */
[----:B-1----:R-:W2:Y:S02]  /*302e0*/  LDL.LU R18, [R1+0xdfc] ;  /* 0x000dfc0001127983 */ /* 0x002ea40000300800 */
[----:B--2---:R-:W-:-:S02]  /*302f0*/  F2FP.SATFINITE.E4M3.F32.PACK_AB_MERGE_C R18, R18, R26, RZ ;  /* 0x0000001a1212723e */ /* 0x004fc400048070ff */
[----:B------:R-:W2:Y:S02]  /*30300*/  LDL.LU R26, [R1+0xdf8] ;  /* 0x000df800011a7983 */ /* 0x000ea40000300800 */
[----:B--2---:R-:W-:Y:S02]  /*30310*/  F2FP.SATFINITE.E4M3.F32.PACK_AB_MERGE_C R26, R26, R17, RZ ;  /* 0x000000111a1a723e */ /* 0x004fe400048070ff */
[----:B------:R-:W2:Y:S02]  /*30320*/  LDL.LU R17, [R1+0xdf4] ;  /* 0x000df40001117983 */ /* 0x000ea40000300800 */
[----:B--2---:R-:W-:Y:S02]  /*30330*/  F2FP.SATFINITE.E4M3.F32.PACK_AB_MERGE_C R17, R17, R25, RZ ;  /* 0x000000191111723e */ /* 0x004fe400048070ff */
[----:B------:R-:W2:Y:S02]  /*30340*/  LDL.LU R25, [R1+0xdf0] ;  /* 0x000df00001197983 */ /* 0x000ea40000300800 */
[----:B--2---:R-:W-:-:S02]  /*30350*/  F2FP.SATFINITE.E4M3.F32.PACK_AB_MERGE_C R25, R25, R14, RZ ;  /* 0x0000000e1919723e */ /* 0x004fc400048070ff */
[----:B------:R-:W2:Y:S02]  /*30360*/  LDL.LU R14, [R1+0xdec] ;  /* 0x000dec00010e7983 */ /* 0x000ea40000300800 */
[----:B--2---:R-:W-:Y:S02]  /*30370*/  F2FP.SATFINITE.E4M3.F32.PACK_AB_MERGE_C R14, R14, R12, RZ ;  /* 0x0000000c0e0e723e */ /* 0x004fe400048070ff */
[----:B------:R-:W2:Y:S02]  /*30380*/  LDL.LU R12, [R1+0xde8] ;  /* 0x000de800010c7983 */ /* 0x000ea40000300800 */
[----:B--2---:R-:W-:Y:S02]  /*30390*/  F2FP.SATFINITE.E4M3.F32.PACK_AB_MERGE_C R12, R12, R20, RZ ;  /* 0x000000140c0c723e */ /* 0x004fe400048070ff */
[----:B------:R-:W2:Y:S02]  /*303a0*/  LDL.LU R20, [R1+0xde4] ;  /* 0x000de40001147983 */ /* 0x000ea40000300800 */
[----:B--2---:R-:W-:-:S02]  /*303b0*/  F2FP.SATFINITE.E4M3.F32.PACK_AB_MERGE_C R20, R20, R21, RZ ;  /* 0x000000151414723e */ /* 0x004fc400048070ff */
[----:B------:R-:W2:Y:S04]  /*303c0*/  LDL.LU R21, [R1+0xde0] ;  /* 0x000de00001157983 */ /* 0x000ea80000300800 */
[----:B------:R1:W-:Y:S01]  /*303d0*/  STL [R1+0x30], R20 ;  /* 0x0000301401007387 */ /* 0x0003e20000100800 */
[----:B------:R-:W-:Y:S02]  /*303e0*/  F2FP.SATFINITE.E4M3.F32.PACK_AB_MERGE_C R2, R2, R23, RZ ;  /* 0x000000170202723e */ /* 0x000fe400048070ff */
[----:B---3--:R-:W-:Y:S02]  /*303f0*/  F2FP.SATFINITE.E4M3.F32.PACK_AB_MERGE_C R0, R0, R29, RZ ;  /* 0x0000001d0000723e */ /* 0x008fe400048070ff */
[----:B------:R-:W-:Y:S01]  /*30400*/  F2FP.SATFINITE.E4M3.F32.PACK_AB_MERGE_C R3, R3, R8, RZ ;  /* 0x000000080303723e */ /* 0x000fe200048070ff */
[----:B-1----:R-:W3:Y:S01]  /*30410*/  LDL.LU R20, [R1+0xddc] ;  /* 0x000ddc0001147983 */ /* 0x002ee20000300800 */
[----:B------:R-:W-:-:S02]  /*30420*/  F2FP.SATFINITE.E4M3.F32.PACK_AB_MERGE_C R13, R13, R9, RZ ;  /* 0x000000090d0d723e */ /* 0x000fc400048070ff */
[----:B--2---:R-:W-:Y:S02]  /*30430*/  F2FP.SATFINITE.E4M3.F32.PACK_AB_MERGE_C R22, R22, R21, RZ ;  /* 0x000000151616723e */ /* 0x004fe400048070ff */
[----:B------:R-:W3:Y:S04]  /*30440*/  LDL.LU R21, [R1+0xdd8] ;  /* 0x000dd80001157983 */ /* 0x000ee80000300800 */
[----:B------:R1:W-:Y:S04]  /*30450*/  STL [R1+0x34], R22 ;  /* 0x0000341601007387 */ /* 0x0003e80000100800 */
[----:B-1----:R-:W2:Y:S04]  /*30460*/  LDL.LU R22, [R1+0xdd4] ;  /* 0x000dd40001167983 */ /* 0x002ea80000300800 */
[----:B------:R-:W2:Y:S04]  /*30470*/  LDL.LU R23, [R1+0xdd0] ;  /* 0x000dd00001177983 */ /* 0x000ea80000300800 */
[----:B------:R-:W4:Y:S04]  /*30480*/  LDL.LU R29, [R1+0x298] ;  /* 0x00029800011d7983 */ /* 0x000f280000300800 */
[----:B------:R-:W4:Y:S04]  /*30490*/  LDL.LU R8, [R1+0xdcc] ;  /* 0x000dcc0001087983 */ /* 0x000f280000300800 */
[----:B------:R-:W4:Y:S01]  /*304a0*/  LDL.LU R9, [R1+0xdc8] ;  /* 0x000dc80001097983 */ /* 0x000f220000300800 */
[----:B------:R-:W-:-:S02]  /*304b0*/  F2FP.SATFINITE.E4M3.F32.PACK_AB_MERGE_C R5, R5, R4, RZ ;  /* 0x000000040505723e */ /* 0x000fc400048070ff */
[----:B------:R-:W-:Y:S02]  /*304c0*/  F2FP.SATFINITE.E4M3.F32.PACK_AB_MERGE_C R15, R15, R10, RZ ;  /* 0x0000000a0f0f723e */ /* 0x000fe400048070ff */
[----:B------:R-:W4:Y:S01]  /*304d0*/  LDL.LU R10, [R1+0xdc4] ;  /* 0x000dc400010a7983 */ /* 0x000f220000300800 */
[----:B------:R-:W-:Y:S02]  /*304e0*/  F2FP.SATFINITE.E4M3.F32.PACK_AB_MERGE_C R16, R16, R11, RZ ;  /* 0x0000000b1010723e */ /* 0x000fe400048070ff */
[----:B------:R-:W-:Y:S01]  /*304f0*/  F2FP.SATFINITE.E4M3.F32.PACK_AB_MERGE_C R7, R7, R6, RZ ;  /* 0x000000060707723e */ /* 0x000fe200048070ff */
[----:B------:R-:W4:Y:S04]  /*30500*/  LDL.LU R11, [R1+0xdc0] ;  /* 0x000dc000010b7983 */ /* 0x000f280000300800 */
[----:B------:R-:W4:Y:S04]  /*30510*/  LDL.LU R4, [R1+0xdbc] ;  /* 0x000dbc0001047983 */ /* 0x000f280000300800 */
[----:B------:R1:W-:Y:S04]  /*30520*/  STL [R1+0x1c], R5 ;  /* 0x00001c0501007387 */ /* 0x0003e80000100800 */
[----:B-1----:R-:W4:Y:S04]  /*30530*/  LDL.LU R5, [R1+0xdb8] ;  /* 0x000db80001057983 */ /* 0x002f280000300800 */
[----:B------:R-:W4:Y:S04]  /*30540*/  LDL.LU R6, [R1+0xdb4] ;  /* 0x000db40001067983 */ /* 0x000f280000300800 */
[----:B------:R1:W-:Y:S04]  /*30550*/  STL [R1+0x2c], R7 ;  /* 0x00002c0701007387 */ /* 0x0003e80000100800 */
[----:B-1----:R-:W4:Y:S01]  /*30560*/  LDL.LU R7, [R1+0xdb0] ;  /* 0x000db00001077983 */ /* 0x002f220000300800 */
[----:B---3--:R-:W-:-:S03]  /*30570*/  F2FP.SATFINITE.E4M3.F32.PACK_AB_MERGE_C R20, R21, R20, RZ ;  /* 0x000000141514723e */ /* 0x008fc600048070ff */
[----:B------:R-:W3:Y:S01]  /*30580*/  LDL.LU R21, [R1+0x29c] ;  /* 0x00029c0001157983 */ /* 0x000ee20000300800 */
[----:B--2---:R-:W-:-:S03]  /*30590*/  F2FP.SATFINITE.E4M3.F32.PACK_AB_MERGE_C R22, R23, R22, RZ ;  /* 0x000000161716723e */ /* 0x004fc600048070ff */
[----:B------:R-:W2:Y:S01]  /*305a0*/  LDL.LU R23, [R1+0x294] ;  /* 0x0002940001177983 */ /* 0x000ea20000300800 */
[----:B----4-:R-:W-:-:S03]  /*305b0*/  F2FP.SATFINITE.E4M3.F32.PACK_AB_MERGE_C R8, R9, R8, RZ ;  /* 0x000000080908723e */ /* 0x010fc600048070ff */
[----:B------:R-:W2:Y:S01]  /*305c0*/  LDL.LU R9, [R1+0x290] ;  /* 0x0002900001097983 */ /* 0x000ea20000300800 */
[----:B------:R-:W-:Y:S02]  /*305d0*/  LOP3.LUT R27, R27, 0xffff, RZ, 0xc0, !PT ;  /* 0x0000ffff1b1b7812 */ /* 0x000fe400078ec0ff */
[----:B------:R-:W-:Y:S02]  /*305e0*/  LOP3.LUT R19, R19, 0xffff, RZ, 0xc0, !PT ;  /* 0x0000ffff13137812 */ /* 0x000fe400078ec0ff */
[----:B------:R-:W-:Y:S02]  /*305f0*/  LOP3.LUT R18, R18, 0xffff, RZ, 0xc0, !PT ;  /* 0x0000ffff12127812 */ /* 0x000fe400078ec0ff */
[----:B------:R-:W-:Y:S02]  /*30600*/  LOP3.LUT R17, R17, 0xffff, RZ, 0xc0, !PT ;  /* 0x0000ffff11117812 */ /* 0x000fe400078ec0ff */
[----:B------:R-:W-:Y:S02]  /*30610*/  LOP3.LUT R14, R14, 0xffff, RZ, 0xc0, !PT ;  /* 0x0000ffff0e0e7812 */ /* 0x000fe400078ec0ff */
[----:B------:R-:W-:-:S02]  /*30620*/  F2FP.SATFINITE.E4M3.F32.PACK_AB_MERGE_C R10, R11, R10, RZ ;  /* 0x0000000a0b0a723e */ /* 0x000fc400048070ff */
[----:B------:R-:W-:Y:S02]  /*30630*/  F2FP.SATFINITE.E4M3.F32.PACK_AB_MERGE_C R4, R5, R4, RZ ;  /* 0x000000040504723e */ /* 0x000fe400048070ff */
[----:B------:R-:W-:Y:S02]  /*30640*/  F2FP.SATFINITE.E4M3.F32.PACK_AB_MERGE_C R6, R7, R6, RZ ;  /* 0x000000060706723e */ /* 0x000fe400048070ff */
[----:B------:R-:W-:Y:S02]  /*30650*/  LOP3.LUT R7, R2, 0xffff, RZ, 0xc0, !PT ;  /* 0x0000ffff02077812 */ /* 0x000fe400078ec0ff */
[----:B---3--:R-:W-:Y:S02]  /*30660*/  F2FP.SATFINITE.E4M3.F32.PACK_AB_MERGE_C R21, R21, R29, RZ ;  /* 0x0000001d1515723e */ /* 0x008fe400048070ff */
[----:B--2---:R-:W-:Y:S02]  /*30670*/  F2FP.SATFINITE.E4M3.F32.PACK_AB_MERGE_C R5, R23, R9, RZ ;  /* 0x000000091705723e */ /* 0x004fe400048070ff */
[----:B------:R-:W-:-:S02]  /*30680*/  LOP3.LUT R9, R15, 0xffff, RZ, 0xc0, !PT ;  /* 0x0000ffff0f097812 */ /* 0x000fc400078ec0ff */
[----:B------:R-:W-:Y:S01]  /*30690*/  LOP3.LUT R23, R24, 0xffff, RZ, 0xc0, !PT ;  /* 0x0000ffff18177812 */ /* 0x000fe200078ec0ff */
[----:B------:R1:W-:Y:S04]  /*306a0*/  STL [R1+0x4], R5 ;  /* 0x0000040501007387 */ /* 0x0003e80000100800 */
[----:B------:R-:W2:Y:S01]  /*306b0*/  LDL.LU R24, [R1] ;  /* 0x0000000001187983 */ /* 0x000ea20000300800 */
[----:B------:R-:W-:Y:S02]  /*306c0*/  PRMT R15, R19, 0x3340, R1 ;  /* 0x00003340130f7816 */ /* 0x000fe40000000001 */
[----:B------:R-:W-:Y:S01]  /*306d0*/  PRMT R11, R27, 0x3340, R23 ;  /* 0x000033401b0b7816 */ /* 0x000fe20000000017 */
[----:B------:R3:W-:Y:S01]  /*306e0*/  STL [R1+0xc], R7 ;  /* 0x00000c0701007387 */ /* 0x0007e20000100800 */
[----:B------:R-:W-:-:S02]  /*306f0*/  PRMT R2, R14, 0x3340, R1 ;  /* 0x000033400e027816 */ /* 0x000fc40000000001 */
[----:B-1----:R-:W-:Y:S01]  /*30700*/  LOP3.LUT R5, R3, 0xffff, RZ, 0xc0, !PT ;  /* 0x0000ffff03057812 */ /* 0x002fe200078ec0ff */
[----:B------:R1:W-:Y:S01]  /*30710*/  STL [R1+0x8], R9 ;  /* 0x0000080901007387 */ /* 0x0003e20000100800 */
[----:B------:R-:W-:-:S03]  /*30720*/  PRMT R3, R9, 0x3340, R1 ;  /* 0x0000334009037816 */ /* 0x000fc60000000001 */
[----:B------:R-:W4:Y:S01]  /*30730*/  LDL.LU R29, [R1+0xdac] ;  /* 0x000dac00011d7983 */ /* 0x000f220000300800 */
[----:B---3--:R-:W-:Y:S02]  /*30740*/  PRMT R7, R7, 0x3340, R5 ;  /* 0x0000334007077816 */ /* 0x008fe40000000005 */
[----:B-1----:R-:W-:Y:S02]  /*30750*/  PRMT R9, R18, 0x3340, R17 ;  /* 0x0000334012097816 */ /* 0x002fe40000000011 */
[----:B------:R-:W-:Y:S02]  /*30760*/  PRMT R11, R11, 0x5410, R15 ;  /* 0x000054100b0b7816 */ /* 0x000fe4000000000f */
[----:B------:R-:W-:Y:S02]  /*30770*/  PRMT R9, R9, 0x5410, R2 ;  /* 0x0000541009097816 */ /* 0x000fe40000000002 */
[----:B------:R-:W-:Y:S01]  /*30780*/  PRMT R2, R7, 0x5410, R3 ;  /* 0x0000541007027816 */ /* 0x000fe20000000003 */
[----:B------:R-:W-:Y:S01]  /*30790*/  STL [R1+0xda4], R21 ;  /* 0x000da41501007387 */ /* 0x000fe20000100800 */
[----:B------:R-:W-:-:S02]  /*307a0*/  LOP3.LUT R4, R4, 0xffff, RZ, 0xc0, !PT ;  /* 0x0000ffff04047812 */ /* 0x000fc400078ec0ff */
[----:B------:R-:W-:Y:S01]  /*307b0*/  LOP3.LUT R20, R20, 0xffff, RZ, 0xc0, !PT ;  /* 0x0000ffff14147812 */ /* 0x000fe200078ec0ff */
[----:B------:R-:W-:Y:S01]  /*307c0*/  STL [R1+0x28], R11 ;  /* 0x0000280b01007387 */ /* 0x000fe20000100800 */
[----:B------:R-:W-:-:S03]  /*307d0*/  LOP3.LUT R8, R8, 0xffff, RZ, 0xc0, !PT ;  /* 0x0000ffff08087812 */ /* 0x000fc600078ec0ff */
[----:B------:R1:W-:Y:S01]  /*307e0*/  STL [R1+0x24], R9 ;  /* 0x0000240901007387 */ /* 0x0003e20000100800 */
[----:B------:R-:W3:Y:S03]  /*307f0*/  S2R R15, SR_TID.X ;  /* 0x00000000000f7919 */ /* 0x000ee60000002100 */
[----:B------:R0:W-:Y:S01]  /*30800*/  STL [R1+0x20], R2 ;  /* 0x0000200201007387 */ /* 0x0001e20000100800 */
[----:B-1----:R-:W-:Y:S02]  /*30810*/  PRMT R9, R20, 0x3340, R8 ;  /* 0x0000334014097816 */ /* 0x002fe40000000008 */
[----:B0-----:R-:W-:Y:S02]  /*30820*/  PRMT R2, R4, 0x3340, R1 ;  /* 0x0000334004027816 */ /* 0x001fe40000000001 */
[----:B------:R-:W-:-:S04]  /*30830*/  LOP3.LUT R28, R28, 0xffff, RZ, 0xc0, !PT ;  /* 0x0000ffff1c1c7812 */ /* 0x000fc800078ec0ff */
[----:B------:R-:W-:Y:S01]  /*30840*/  PRMT R3, R28, 0x3340, R1 ;  /* 0x000033401c037816 */ /* 0x000fe20000000001 */
[----:B---3--:R-:W-:-:S05]  /*30850*/  IMAD.SHL.U32 R11, R15, 0x100, RZ ;  /* 0x000001000f0b7824 */ /* 0x008fca00078e00ff */
[----:B------:R-:W-:Y:S02]  /*30860*/  LOP3.LUT R11, R11, 0x1800, RZ, 0xc0, !PT ;  /* 0x000018000b0b7812 */ /* 0x000fe400078ec0ff */
[----:B------:R-:W-:Y:S02]  /*30870*/  LOP3.LUT R16, R16, 0xffff, RZ, 0xc0, !PT ;  /* 0x0000ffff10107812 */ /* 0x000fe400078ec0ff */
[----:B------:R-:W-:Y:S02]  /*30880*/  LOP3.LUT R22, R22, 0xffff, RZ, 0xc0, !PT ;  /* 0x0000ffff16167812 */ /* 0x000fe400078ec0ff */
[----:B------:R-:W-:Y:S02]  /*30890*/  LOP3.LUT R10, R10, 0xffff, RZ, 0xc0, !PT ;  /* 0x0000ffff0a0a7812 */ /* 0x000fe400078ec0ff */
[----:B------:R-:W-:Y:S02]  /*308a0*/  LOP3.LUT R6, R6, 0xffff, RZ, 0xc0, !PT ;  /* 0x0000ffff06067812 */ /* 0x000fe400078ec0ff */
[----:B--2---:R-:W-:-:S05]  /*308b0*/  LOP3.LUT R21, R24, 0xffff, RZ, 0xc0, !PT ;  /* 0x0000ffff18157812 */ /* 0x004fca00078ec0ff */
[----:B------:R0:W-:Y:S01]  /*308c0*/  STL [R1], R21 ;  /* 0x0000001501007387 */ /* 0x0001e20000100800 */
[----:B----4-:R-:W-:-:S04]  /*308d0*/  LOP3.LUT R29, R29, 0xffff, RZ, 0xc0, !PT ;  /* 0x0000ffff1d1d7812 */ /* 0x010fc800078ec0ff */
[----:B------:R-:W-:Y:S02]  /*308e0*/  PRMT R7, R21, 0x3340, R29 ;  /* 0x0000334015077816 */ /* 0x000fe4000000001d */
[----:B0-----:R-:W-:Y:S02]  /*308f0*/  PRMT R21, R9, 0x5410, R2 ;  /* 0x0000541009157816 */ /* 0x001fe40000000002 */
[----:B------:R-:W0:Y:S01]  /*30900*/  S2R R2, SR_TID.X ;  /* 0x0000000000027919 */ /* 0x000e220000002100 */
[C---:B------:R-:W-:Y:S02]  /*30910*/  IMAD.SHL.U32 R24, R15.reuse, 0x20, RZ ;  /* 0x000000200f187824 */ /* 0x040fe400078e00ff */
[----:B------:R-:W-:Y:S01]  /*30920*/  IMAD.SHL.U32 R15, R15, 0x4, RZ ;  /* 0x000000040f0f7824 */ /* 0x000fe200078e00ff */
[----:B------:R1:W-:Y:S01]  /*30930*/  STL [R1+0xda8], R21 ;  /* 0x000da81501007387 */ /* 0x0003e20000100800 */
[----:B------:R-:W-:-:S03]  /*30940*/  PRMT R3, R7, 0x5410, R3 ;  /* 0x0000541007037816 */ /* 0x000fc60000000003 */
[----:B------:R-:W-:Y:S02]  /*30950*/  LOP3.LUT R15, R15, 0x70, RZ, 0xc0, !PT ;  /* 0x000000700f0f7812 */ /* 0x000fe400078ec0ff */
[----:B------:R-:W-:Y:S02]  /*30960*/  LOP3.LUT R7, R25, 0xffff, RZ, 0xc0, !PT ;  /* 0x0000ffff19077812 */ /* 0x000fe400078ec0ff */
[----:B-1----:R-:W-:Y:S01]  /*30970*/  LOP3.LUT R21, R0, 0xffff, RZ, 0xc0, !PT ;  /* 0x0000ffff00157812 */ /* 0x002fe200078ec0ff */
[----:B------:R1:W-:Y:S01]  /*30980*/  STL [R1+0x14], R3 ;  /* 0x0000140301007387 */ /* 0x0003e20000100800 */
[----:B------:R-:W-:Y:S02]  /*30990*/  PRMT R0, R22, 0x3340, R10 ;  /* 0x0000334016007816 */ /* 0x000fe4000000000a */
[----:B-1----:R-:W-:Y:S02]  /*309a0*/  PRMT R3, R16, 0x3340, R1 ;  /* 0x0000334010037816 */ /* 0x002fe40000000001 */
[----:B0-----:R-:W-:-:S02]  /*309b0*/  LOP3.LUT R9, R2, 0x60, RZ, 0xc0, !PT ;  /* 0x0000006002097812 */ /* 0x001fc400078ec0ff */
[----:B------:R-:W-:Y:S02]  /*309c0*/  LOP3.LUT R2, R11, 0x60, R24, 0xf8, !PT ;  /* 0x000000600b027812 */ /* 0x000fe400078ef818 */
[----:B------:R-:W-:Y:S01]  /*309d0*/  LOP3.LUT R24, R13, 0xffff, RZ, 0xc0, !PT ;  /* 0x0000ffff0d187812 */ /* 0x000fe200078ec0ff */
[----:B------:R-:W-:Y:S01]  /*309e0*/  IMAD R11, R9, 0x10, R15 ;  /* 0x00000010090b7824 */ /* 0x000fe200078e020f */
[----:B------:R-:W-:Y:S02]  /*309f0*/  PRMT R15, R6, 0x3340, R1 ;  /* 0x00003340060f7816 */ /* 0x000fe40000000001 */
[----:B------:R-:W-:Y:S02]  /*30a00*/  PRMT R25, R21, 0x3340, R24 ;  /* 0x0000334015197816 */ /* 0x000fe40000000018 */
[----:B------:R-:W-:Y:S02]  /*30a10*/  PRMT R15, R0, 0x5410, R15 ;  /* 0x00005410000f7816 */ /* 0x000fe4000000000f */
[----:B------:R-:W-:-:S02]  /*30a20*/  PRMT R3, R25, 0x5410, R3 ;  /* 0x0000541019037816 */ /* 0x000fc40000000003 */
[----:B------:R-:W2:Y:S04]  /*30a30*/  LDL.LU R25, [R1+0x8] ;  /* 0x0000080001197983 */ /* 0x000ea80000300800 */
[----:B------:R-:W3:Y:S01]  /*30a40*/  LDL.LU R0, [R1+0xd60] ;  /* 0x000d600001007983 */ /* 0x000ee20000300800 */
[----:B------:R-:W-:Y:S02]  /*30a50*/  LOP3.LUT R9, R26, 0xffff, RZ, 0xc0, !PT ;  /* 0x0000ffff1a097812 */ /* 0x000fe400078ec0ff */
[----:B------:R-:W-:Y:S02]  /*30a60*/  LOP3.LUT R12, R12, 0xffff, RZ, 0xc0, !PT ;  /* 0x0000ffff0c0c7812 */ /* 0x000fe400078ec0ff */
[----:B------:R-:W-:Y:S02]  /*30a70*/  PRMT R26, R9, 0x3340, R7 ;  /* 0x00003340091a7816 */ /* 0x000fe40000000007 */
[----:B------:R-:W-:-:S04]  /*30a80*/  PRMT R13, R12, 0x3340, R1 ;  /* 0x000033400c0d7816 */ /* 0x000fc80000000001 */
[----:B------:R-:W-:Y:S02]  /*30a90*/  PRMT R13, R26, 0x5410, R13 ;  /* 0x000054101a0d7816 */ /* 0x000fe4000000000d */
[----:B------:R-:W0:Y:S01]  /*30aa0*/  S2R R26, SR_TID.X ;  /* 0x00000000001a7919 */ /* 0x000e220000002100 */
[----:B------:R-:W-:Y:S02]  /*30ab0*/  SHF.R.U32.HI R23, RZ, 0x8, R23 ;  /* 0x00000008ff177819 */ /* 0x000fe40000011617 */
[----:B------:R-:W-:Y:S02]  /*30ac0*/  SHF.R.U32.HI R27, RZ, 0x8, R27 ;  /* 0x00000008ff1b7819 */ /* 0x000fe4000001161b */
[----:B------:R-:W-:Y:S02]  /*30ad0*/  SHF.R.U32.HI R19, RZ, 0x8, R19 ;  /* 0x00000008ff137819 */ /* 0x000fe40000011613 */
[----:B------:R-:W-:Y:S02]  /*30ae0*/  SHF.R.U32.HI R18, RZ, 0x8, R18 ;  /* 0x00000008ff127819 */ /* 0x000fe40000011612 */
[----:B------:R-:W-:-:S02]  /*30af0*/  LOP3.LUT R23, R23, 0xffff, RZ, 0xc0, !PT ;  /* 0x0000ffff17177812 */ /* 0x000fc400078ec0ff */
[----:B------:R-:W-:Y:S02]  /*30b00*/  LOP3.LUT R27, R27, 0xffff, RZ, 0xc0, !PT ;  /* 0x0000ffff1b1b7812 */ /* 0x000fe400078ec0ff */
[----:B------:R-:W-:Y:S02]  /*30b10*/  LOP3.LUT R2, R2, R11, RZ, 0x3c, !PT ;  /* 0x0000000b02027212 */ /* 0x000fe400078e3cff */
[----:B------:R-:W-:Y:S02]  /*30b20*/  LOP3.LUT R11, R19, 0xffff, RZ, 0xc0, !PT ;  /* 0x0000ffff130b7812 */ /* 0x000fe400078ec0ff */
[----:B------:R-:W-:Y:S02]  /*30b30*/  LOP3.LUT R19, R18, 0xffff, RZ, 0xc0, !PT ;  /* 0x0000ffff12137812 */ /* 0x000fe400078ec0ff */
[----:B------:R-:W-:Y:S01]  /*30b40*/  PRMT R18, R27, 0x3340, R23 ;  /* 0x000033401b127816 */ /* 0x000fe20000000017 */
[----:B0-----:R-:W-:-:S05]  /*30b50*/  IMAD.SHL.U32 R26, R26, 0x400, RZ ;  /* 0x000004001a1a7824 */ /* 0x001fca00078e00ff */
[----:B------:R-:W-:-:S04]  /*30b60*/  LOP3.LUT R26, R26, 0x1800, RZ, 0xc0, !PT ;  /* 0x000018001a1a7812 */ /* 0x000fc800078ec0ff */
[----:B---3--:R-:W-:Y:S02]  /*30b70*/  LOP3.LUT R0, R26, 0x1f0, R0, 0xf8, !PT ;  /* 0x000001f01a007812 */ /* 0x008fe400078ef800 */
[----:B------:R-:W3:Y:S04]  /*30b80*/  LDL.LU R26, [R1] ;  /* 0x00000000011a7983 */ /* 0x000ee80000300800 */
[----:B------:R-:W4:Y:S01]  /*30b90*/  LDL.LU R23, [R1+0xc] ;  /* 0x00000c0001177983 */ /* 0x000f220000300800 */
[----:B------:R-:W-:-:S04]  /*30ba0*/  SHF.R.U32.HI R17, RZ, 0x8, R17 ;  /* 0x00000008ff117819 */ /* 0x000fc80000011611 */
[----:B------:R-:W-:Y:S02]  /*30bb0*/  LOP3.LUT R17, R17, 0xffff, RZ, 0xc0, !PT ;  /* 0x0000ffff11117812 */ /* 0x000fe400078ec0ff */
[----:B------:R-:W-:Y:S02]  /*30bc0*/  SHF.R.U32.HI R5, RZ, 0x8, R5 ;  /* 0x00000008ff057819 */ /* 0x000fe40000011605 */
[----:B------:R-:W-:Y:S02]  /*30bd0*/  PRMT R17, R19, 0x3340, R17 ;  /* 0x0000334013117816 */ /* 0x000fe40000000011 */
[----:B------:R-:W-:Y:S02]  /*30be0*/  LOP3.LUT R5, R5, 0xffff, RZ, 0xc0, !PT ;  /* 0x0000ffff05057812 */ /* 0x000fe400078ec0ff */
[----:B------:R-:W-:Y:S02]  /*30bf0*/  SHF.R.U32.HI R9, RZ, 0x8, R9 ;  /* 0x00000008ff097819 */ /* 0x000fe40000011609 */
[----:B------:R-:W-:-:S02]  /*30c00*/  SHF.R.U32.HI R7, RZ, 0x8, R7 ;  /* 0x00000008ff077819 */ /* 0x000fc40000011607 */
[----:B------:R-:W-:Y:S02]  /*30c10*/  SHF.R.U32.HI R20, RZ, 0x8, R20 ;  /* 0x00000008ff147819 */ /* 0x000fe40000011614 */
[----:B------:R-:W-:Y:S02]  /*30c20*/  SHF.R.U32.HI R8, RZ, 0x8, R8 ;  /* 0x00000008ff087819 */ /* 0x000fe40000011608 */
[----:B------:R-:W-:Y:S02]  /*30c30*/  LOP3.LUT R7, R7, 0xffff, RZ, 0xc0, !PT ;  /* 0x0000ffff07077812 */ /* 0x000fe400078ec0ff */
[----:B------:R-:W-:Y:S02]  /*30c40*/  LOP3.LUT R9, R9, 0xffff, RZ, 0xc0, !PT ;  /* 0x0000ffff09097812 */ /* 0x000fe400078ec0ff */
[----:B------:R-:W-:Y:S02]  /*30c50*/  LOP3.LUT R8, R8, 0xffff, RZ, 0xc0, !PT ;  /* 0x0000ffff08087812 */ /* 0x000fe400078ec0ff */
[----:B------:R-:W-:-:S02]  /*30c60*/  LOP3.LUT R20, R20, 0xffff, RZ, 0xc0, !PT ;  /* 0x0000ffff14147812 */ /* 0x000fc400078ec0ff */
[----:B------:R-:W-:Y:S02]  /*30c70*/  SHF.R.U32.HI R4, RZ, 0x8, R4 ;  /* 0x00000008ff047819 */ /* 0x000fe40000011604 */
[----:B------:R-:W-:Y:S02]  /*30c80*/  PRMT R7, R9, 0x3340, R7 ;  /* 0x0000334009077816 */ /* 0x000fe40000000007 */
[----:B------:R-:W-:Y:S02]  /*30c90*/  SHF.R.U32.HI R22, RZ, 0x8, R22 ;  /* 0x00000008ff167819 */ /* 0x000fe40000011616 */
[----:B------:R-:W-:Y:S02]  /*30ca0*/  PRMT R8, R20, 0x3340, R8 ;  /* 0x0000334014087816 */ /* 0x000fe40000000008 */
[----:B------:R-:W-:Y:S02]  /*30cb0*/  SHF.R.U32.HI R9, RZ, 0x8, R21 ;  /* 0x00000008ff097819 */ /* 0x000fe40000011615 */
[----:B------:R-:W-:Y:S01]  /*30cc0*/  SHF.R.U32.HI R24, RZ, 0x8, R24 ;  /* 0x00000008ff187819 */ /* 0x000fe20000011618 */
[----:B------:R-:W3:Y:S01]  /*30cd0*/  LDL.LU R21, [R1+0xda8] ;  /* 0x000da80001157983 */ /* 0x000ee20000300800 */
[----:B------:R-:W-:-:S02]  /*30ce0*/  SHF.R.U32.HI R10, RZ, 0x8, R10 ;  /* 0x00000008ff0a7819 */ /* 0x000fc4000001160a */
[----:B------:R-:W-:Y:S02]  /*30cf0*/  SHF.R.U32.HI R6, RZ, 0x8, R6 ;  /* 0x00000008ff067819 */ /* 0x000fe40000011606 */
[----:B------:R-:W-:Y:S02]  /*30d00*/  SHF.R.U32.HI R14, RZ, 0x8, R14 ;  /* 0x00000008ff0e7819 */ /* 0x000fe4000001160e */
[----:B------:R-:W-:Y:S02]  /*30d10*/  SHF.R.U32.HI R20, RZ, 0x8, R28 ;  /* 0x00000008ff147819 */ /* 0x000fe4000001161c */
[----:B------:R-:W-:Y:S01]  /*30d20*/  SHF.R.U32.HI R12, RZ, 0x8, R12 ;  /* 0x00000008ff0c7819 */ /* 0x000fe2000001160c */
[----:B------:R-:W3:Y:S01]  /*30d30*/  LDL.LU R28, [R1+0x34] ;  /* 0x00003400011c7983 */ /* 0x000ee20000300800 */
[----:B------:R-:W-:Y:S02]  /*30d40*/  LOP3.LUT R4, R4, 0xffff, RZ, 0xc0, !PT ;  /* 0x0000ffff04047812 */ /* 0x000fe400078ec0ff */
[----:B------:R-:W-:-:S02]  /*30d50*/  SHF.R.U32.HI R16, RZ, 0x8, R16 ;  /* 0x00000008ff107819 */ /* 0x000fc40000011610 */
[----:B------:R-:W-:Y:S02]  /*30d60*/  LOP3.LUT R24, R24, 0xffff, RZ, 0xc0, !PT ;  /* 0x0000ffff18187812 */ /* 0x000fe400078ec0ff */
[----:B------:R-:W-:Y:S02]  /*30d70*/  LOP3.LUT R9, R9, 0xffff, RZ, 0xc0, !PT ;  /* 0x0000ffff09097812 */ /* 0x000fe400078ec0ff */
[----:B------:R-:W-:Y:S02]  /*30d80*/  LOP3.LUT R10, R10, 0xffff, RZ, 0xc0, !PT ;  /* 0x0000ffff0a0a7812 */ /* 0x000fe400078ec0ff */
[----:B------:R-:W-:Y:S02]  /*30d90*/  LOP3.LUT R14, R14, 0xffff, RZ, 0xc0, !PT ;  /* 0x0000ffff0e0e7812 */ /* 0x000fe400078ec0ff */
[----:B------:R-:W-:Y:S02]  /*30da0*/  LOP3.LUT R20, R20, 0xffff, RZ, 0xc0, !PT ;  /* 0x0000ffff14147812 */ /* 0x000fe400078ec0ff */
[----:B------:R-:W-:-:S02]  /*30db0*/  PRMT R11, R11, 0x3340, R1 ;  /* 0x000033400b0b7816 */ /* 0x000fc40000000001 */
[----:B------:R-:W-:Y:S02]  /*30dc0*/  LOP3.LUT R12, R12, 0xffff, RZ, 0xc0, !PT ;  /* 0x0000ffff0c0c7812 */ /* 0x000fe400078ec0ff */
[--C-:B------:R-:W-:Y:S02]  /*30dd0*/  PRMT R4, R4, 0x3340, R1.reuse ;  /* 0x0000334004047816 */ /* 0x100fe40000000001 */
[----:B------:R-:W-:Y:S02]  /*30de0*/  LOP3.LUT R16, R16, 0xffff, RZ, 0xc0, !PT ;  /* 0x0000ffff10107812 */ /* 0x000fe400078ec0ff */
[--C-:B------:R-:W-:Y:S02]  /*30df0*/  PRMT R14, R14, 0x3340, R1.reuse ;  /* 0x000033400e0e7816 */ /* 0x100fe40000000001 */
[--C-:B------:R-:W-:Y:S02]  /*30e00*/  PRMT R20, R20, 0x3340, R1.reuse ;  /* 0x0000334014147816 */ /* 0x100fe40000000001 */
[----:B------:R-:W-:-:S02]  /*30e10*/  PRMT R12, R12, 0x3340, R1 ;  /* 0x000033400c0c7816 */ /* 0x000fc40000000001 */
[----:B------:R-:W-:Y:S02]  /*30e20*/  PRMT R11, R18, 0x5410, R11 ;  /* 0x00005410120b7816 */ /* 0x000fe4000000000b */
[----:B------:R-:W-:Y:S02]  /*30e30*/  PRMT R14, R17, 0x5410, R14 ;  /* 0x00005410110e7816 */ /* 0x000fe4000000000e */
[----:B------:R-:W-:Y:S02]  /*30e40*/  PRMT R17, R7, 0x5410, R12 ;  /* 0x0000541007117816 */ /* 0x000fe4000000000c */
[----:B----4-:R-:W-:Y:S02]  /*30e50*/  SHF.R.U32.HI R19, RZ, 0x8, R23 ;  /* 0x00000008ff137819 */ /* 0x010fe40000011617 */
[----:B--2---:R-:W-:Y:S02]  /*30e60*/  SHF.R.U32.HI R23, RZ, 0x8, R25 ;  /* 0x00000008ff177819 */ /* 0x004fe40000011619 */
[----:B------:R-:W-:-:S02]  /*30e70*/  LOP3.LUT R19, R19, 0xffff, RZ, 0xc0, !PT ;  /* 0x0000ffff13137812 */ /* 0x000fc400078ec0ff */
[----:B------:R-:W-:Y:S02]  /*30e80*/  LOP3.LUT R23, R23, 0xffff, RZ, 0xc0, !PT ;  /* 0x0000ffff17177812 */ /* 0x000fe400078ec0ff */
[----:B------:R-:W-:Y:S02]  /*30e90*/  PRMT R19, R19, 0x3340, R5 ;  /* 0x0000334013137816 */ /* 0x000fe40000000005 */
[----:B------:R-:W-:Y:S02]  /*30ea0*/  PRMT R5, R23, 0x3340, R1 ;  /* 0x0000334017057816 */ /* 0x000fe40000000001 */
[----:B---3--:R-:W-:Y:S02]  /*30eb0*/  SHF.R.U32.HI R23, RZ, 0x8, R26 ;  /* 0x00000008ff177819 */ /* 0x008fe4000001161a */
[----:B------:R-:W-:Y:S02]  /*30ec0*/  SHF.R.U32.HI R25, RZ, 0x8, R29 ;  /* 0x00000008ff197819 */ /* 0x000fe4000001161d */
[----:B------:R-:W-:Y:S01]  /*30ed0*/  LOP3.LUT R23, R23, 0xffff, RZ, 0xc0, !PT ;  /* 0x0000ffff17177812 */ /* 0x000fe200078ec0ff */
[----:B------:R-:W2:Y:S01]  /*30ee0*/  LDL.LU R29, [R1+0x14] ;  /* 0x00001400011d7983 */ /* 0x000ea20000300800 */
[----:B------:R-:W-:-:S02]  /*30ef0*/  LOP3.LUT R25, R25, 0xffff, RZ, 0xc0, !PT ;  /* 0x0000ffff19197812 */ /* 0x000fc400078ec0ff */
[----:B------:R-:W-:Y:S01]  /*30f00*/  LOP3.LUT R26, R6, 0xffff, RZ, 0xc0, !PT ;  /* 0x0000ffff061a7812 */ /* 0x000fe200078ec0ff */
[----:B------:R-:W3:Y:S01]  /*30f10*/  LDL.LU R27, [R1+0x2c] ;  /* 0x00002c00011b7983 */ /* 0x000ee20000300800 */
[----:B------:R-:W-:Y:S02]  /*30f20*/  PRMT R23, R23, 0x3340, R25 ;  /* 0x0000334017177816 */ /* 0x000fe40000000019 */
[----:B------:R-:W-:Y:S02]  /*30f30*/  LOP3.LUT R25, R22, 0xffff, RZ, 0xc0, !PT ;  /* 0x0000ffff16197812 */ /* 0x000fe400078ec0ff */
[----:B------:R-:W-:Y:S02]  /*30f40*/  PRMT R22, R9, 0x3340, R24 ;  /* 0x0000334009167816 */ /* 0x000fe40000000018 */
[----:B------:R-:W-:Y:S02]  /*30f50*/  PRMT R6, R25, 0x3340, R10 ;  /* 0x0000334019067816 */ /* 0x000fe4000000000a */
[----:B------:R-:W4:Y:S01]  /*30f60*/  LDL.LU R25, [R1+0x3c] ;  /* 0x00003c0001197983 */ /* 0x000f220000300800 */
[----:B------:R-:W-:-:S02]  /*30f70*/  PRMT R9, R26, 0x3340, R1 ;  /* 0x000033401a097816 */ /* 0x000fc40000000001 */
[----:B------:R-:W-:Y:S01]  /*30f80*/  PRMT R24, R16, 0x3340, R1 ;  /* 0x0000334010187816 */ /* 0x000fe20000000001 */
[----:B------:R-:W2:Y:S01]  /*30f90*/  LDL.LU R26, [R1+0x20] ;  /* 0x00002000011a7983 */ /* 0x000ea20000300800 */
[----:B------:R-:W-:Y:S02]  /*30fa0*/  PRMT R10, R19, 0x5410, R5 ;  /* 0x00005410130a7816 */ /* 0x000fe40000000005 */
[----:B------:R-:W-:Y:S01]  /*30fb0*/  PRMT R16, R8, 0x5410, R4 ;  /* 0x0000541008107816 */ /* 0x000fe20000000004 */
[----:B------:R-:W2:Y:S01]  /*30fc0*/  LDL.LU R18, [R1+0x38] ;  /* 0x0000380001127983 */ /* 0x000ea20000300800 */
[----:B------:R-:W-:-:S03]  /*30fd0*/  PRMT R20, R23, 0x5410, R20 ;  /* 0x0000541017147816 */ /* 0x000fc60000000014 */
[----:B------:R-:W3:Y:S04]  /*30fe0*/  LDL.LU R5, [R1+0x24] ;  /* 0x0000240001057983 */ /* 0x000ee80000300800 */
[----:B------:R-:W3:Y:S04]  /*30ff0*/  LDL.LU R4, [R1+0x28] ;  /* 0x0000280001047983 */ /* 0x000ee80000300800 */
[----:B------:R-:W4:Y:S04]  /*31000*/  LDL.LU R23, [R1+0x4] ;  /* 0x0000040001177983 */ /* 0x000f280000300800 */
[----:B------:R-:W4:Y:S04]  /*31010*/  LDL.LU R7, [R1+0x30] ;  /* 0x0000300001077983 */ /* 0x000f280000300800 */
[----:B------:R-:W4:Y:S01]  /*31020*/  LDL.LU R12, [R1+0x1c] ;  /* 0x00001c00010c7983 */ /* 0x000f220000300800 */
[----:B------:R-:W-:-:S02]  /*31030*/  PRMT R19, R6, 0x5410, R9 ;  /* 0x0000541006137816 */ /* 0x000fc40000000009 */
[----:B--2---:R-:W-:-:S04]  /*31040*/  LOP3.LUT R8, R18, 0xffff, RZ, 0xc0, !PT ;  /* 0x0000ffff12087812 */ /* 0x004fc800078ec0ff */
[--C-:B---3--:R-:W-:Y:S02]  /*31050*/  PRMT R4, R4, 0x4210, R8.reuse ;  /* 0x0000421004047816 */ /* 0x108fe40000000008 */
[----:B------:R-:W-:Y:S02]  /*31060*/  PRMT R8, R11, 0x5210, R8 ;  /* 0x000052100b087816 */ /* 0x000fe40000000008 */
[----:B----4-:R-:W-:Y:S02]  /*31070*/  LOP3.LUT R11, R23, 0xffff, RZ, 0xc0, !PT ;  /* 0x0000ffff170b7812 */ /* 0x010fe400078ec0ff */
[----:B------:R-:W-:Y:S02]  /*31080*/  LOP3.LUT R9, R7, 0xffff, RZ, 0xc0, !PT ;  /* 0x0000ffff07097812 */ /* 0x000fe400078ec0ff */
[----:B------:R-:W-:Y:S02]  /*31090*/  LOP3.LUT R7, R12, 0xffff, RZ, 0xc0, !PT ;  /* 0x0000ffff0c077812 */ /* 0x000fe400078ec0ff */
[----:B------:R-:W-:-:S02]  /*310a0*/  LOP3.LUT R23, R25, 0xffff, RZ, 0xc0, !PT ;  /* 0x0000ffff19177812 */ /* 0x000fc400078ec0ff */
[--C-:B------:R-:W-:Y:S02]  /*310b0*/  PRMT R6, R26, 0x4210, R7.reuse ;  /* 0x000042101a067816 */ /* 0x100fe40000000007 */
[----:B------:R-:W-:Y:S02]  /*310c0*/  PRMT R10, R10, 0x5210, R7 ;  /* 0x000052100a0a7816 */ /* 0x000fe40000000007 */
[----:B------:R-:W-:Y:S02]  /*310d0*/  PRMT R7, R21, 0x4210, R11 ;  /* 0x0000421015077816 */ /* 0x000fe4000000000b */
[----:B------:R-:W2:Y:S01]  /*310e0*/  LDL.LU R21, [R1+0xda4] ;  /* 0x000da40001157983 */ /* 0x000ea20000300800 */
[----:B------:R-:W-:-:S03]  /*310f0*/  PRMT R18, R22, 0x5410, R24 ;  /* 0x0000541016127816 */ /* 0x000fc60000000018 */
[----:B------:R-:W3:Y:S04]  /*31100*/  LDL.LU R25, [R1+0xd64] ;  /* 0x000d640001197983 */ /* 0x000ee80000300800 */
[----:B------:R-:W4:Y:S01]  /*31110*/  LDL.LU R24, [R1+0x4fc] ;  /* 0x0004fc0001187983 */ /* 0x000f220000300800 */
[----:B------:R-:W-:Y:S02]  /*31120*/  PRMT R11, R16, 0x5210, R11 ;  /* 0x00005210100b7816 */ /* 0x000fe4000000000b */
[----:B------:R-:W-:Y:S02]  /*31130*/  PRMT R16, R20, 0x5210, R23 ;  /* 0x0000521014107816 */ /* 0x000fe40000000017 */
[----:B------:R-:W-:Y:S02]  /*31140*/  LOP3.LUT R20, R27, 0xffff, RZ, 0xc0, !PT ;  /* 0x0000ffff1b147812 */ /* 0x000fe400078ec0ff */
[----:B------:R-:W0:Y:S01]  /*31150*/  S2R R27, SR_TID.X ;  /* 0x00000000001b7919 */ /* 0x000e220000002100 */
[--C-:B------:R-:W-:Y:S01]  /*31160*/  PRMT R5, R5, 0x4210, R9.reuse ;  /* 0x0000421005057816 */ /* 0x100fe20000000009 */
[----:B------:R-:W-:Y:S01]  /*31170*/  ULEA UR4, UR5, UR4, 0x18 ;  /* 0x0000000405047291 */ /* 0x000fe2000f8ec0ff */
[----:B------:R-:W-:Y:S01]  /*31180*/  PRMT R9, R14, 0x5210, R9 ;  /* 0x000052100e097816 */ /* 0x000fe20000000009 */
[----:B------:R-:W1:Y:S01]  /*31190*/  LDCU UR5, c[0x0][0x39c] ;  /* 0x00007380ff0577ac */ /* 0x000e620008000800 */
[----:B------:R-:W-:-:S04]  /*311a0*/  LOP3.LUT R14, R28, 0xffff, RZ, 0xc0, !PT ;  /* 0x0000ffff1c0e7812 */ /* 0x000fc800078ec0ff */
[--C-:B------:R-:W-:Y:S02]  /*311b0*/  PRMT R13, R13, 0x4210, R14.reuse ;  /* 0x000042100d0d7816 */ /* 0x100fe4000000000e */
[----:B------:R-:W-:Y:S02]  /*311c0*/  PRMT R17, R17, 0x5210, R14 ;  /* 0x0000521011117816 */ /* 0x000fe4000000000e */
[--C-:B------:R-:W-:Y:S01]  /*311d0*/  PRMT R14, R3, 0x4210, R20.reuse ;  /* 0x00004210030e7816 */ /* 0x100fe20000000014 */
[----:B------:R4:W-:Y:S01]  /*311e0*/  STS.128 [R2+UR4], R4 ;  /* 0x0000000402007988 */ /* 0x0009e20008000c04 */
[----:B------:R-:W-:Y:S02]  /*311f0*/  PRMT R12, R29, 0x4210, R23 ;  /* 0x000042101d0c7816 */ /* 0x000fe40000000017 */
[----:B------:R-:W-:Y:S01]  /*31200*/  PRMT R18, R18, 0x5210, R20 ;  /* 0x0000521012127816 */ /* 0x000fe20000000014 */
[----:B------:R-:W-:Y:S01]  /*31210*/  STS.128 [R2+UR4+0x100], R8 ;  /* 0x0001000802007988 */ /* 0x000fe20008000c04 */
[----:B------:R-:W1:Y:S01]  /*31220*/  LDC R29, c[0x0][0x3b8] ;  /* 0x0000ee00ff1d7b82 */ /* 0x000e620000000800 */
[----:B0-----:R-:W-:-:S02]  /*31230*/  LEA.HI R3, R27, 0x38, RZ, 0x1c ;  /* 0x000000381b037811 */ /* 0x001fc400078fe0ff */
[----:B------:R-:W-:-:S04]  /*31240*/  SHF.R.U32.HI R23, RZ, 0x4, R27 ;  /* 0x00000004ff177819 */ /* 0x000fc8000001161b */
[----:B------:R-:W-:Y:S02]  /*31250*/  SGXT.U32 R23, R23, 0x3 ;  /* 0x000000031717781a */ /* 0x000fe40000000000 */
[----:B--2---:R-:W-:-:S04]  /*31260*/  LOP3.LUT R22, R21, 0xffff, RZ, 0xc0, !PT ;  /* 0x0000ffff15167812 */ /* 0x004fc800078ec0ff */
[--C-:B------:R-:W-:Y:S02]  /*31270*/  PRMT R15, R15, 0x4210, R22.reuse ;  /* 0x000042100f0f7816 */ /* 0x100fe40000000016 */
[----:B----4-:R-:W-:Y:S01]  /*31280*/  LEA.HI R5, R27, R24, RZ, 0x1c ;  /* 0x000000181b057211 */ /* 0x010fe200078fe0ff */
[----:B------:R-:W-:Y:S01]  /*31290*/  IMAD.IADD R4, R24, 0x1, R3 ;  /* 0x0000000118047824 */ /* 0x000fe200078e0203 */
[----:B------:R-:W-:-:S03]  /*312a0*/  PRMT R19, R19, 0x5210, R22 ;  /* 0x0000521013137816 */ /* 0x000fc60000000016 */
[----:B------:R-:W-:Y:S04]  /*312b0*/  STL [R1+0x4], R5 ;  /* 0x0000040501007387 */ /* 0x000fe80000100800 */
[----:B------:R0:W-:Y:S01]  /*312c0*/  STL [R1], R4 ;  /* 0x0000000401007387 */ /* 0x0001e20000100800 */
[----:B------:R-:W-:-:S03]  /*312d0*/  LOP3.LUT R6, R24, 0x1e0, R23, 0xfe, !PT ;  /* 0x000001e018067812 */ /* 0x000fc600078efe17 */
[----:B------:R-:W-:Y:S04]  /*312e0*/  STS.128 [R2+UR4+0x80], R12 ;  /* 0x0000800c02007988 */ /* 0x000fe80008000c04 */
[----:B------:R-:W-:Y:S01]  /*312f0*/  STS.128 [R2+UR4+0x180], R16 ;  /* 0x0001801002007988 */ /* 0x000fe20008000c04 */
[C-C-:B0-----:R-:W-:Y:S02]  /*31300*/  LOP3.LUT R4, R24.reuse, 0x1e8, R23.reuse, 0xfe, !PT ;  /* 0x000001e818047812 */ /* 0x141fe400078efe17 */
[----:B------:R-:W-:-:S03]  /*31310*/  LOP3.LUT R5, R24, 0x1d8, R23, 0xfe, !PT ;  /* 0x000001d818057812 */ /* 0x000fc600078efe17 */
[----:B------:R0:W-:Y:S04]  /*31320*/  STL [R1+0xcc], R4 ;  /* 0x0000cc0401007387 */ /* 0x0001e80000100800 */
[----:B------:R2:W-:Y:S01]  /*31330*/  STL [R1+0xc8], R6 ;  /* 0x0000c80601007387 */ /* 0x0005e20000100800 */
[----:B0-----:R-:W-:-:S03]  /*31340*/  LOP3.LUT R4, R24, 0x1d0, R23, 0xfe, !PT ;  /* 0x000001d018047812 */ /* 0x001fc600078efe17 */
[----:B------:R0:W-:Y:S01]  /*31350*/  STL [R1+0x94], R5 ;  /* 0x0000940501007387 */ /* 0x0001e20000100800 */
[----:B--2---:R-:W-:-:S03]  /*31360*/  LOP3.LUT R6, R24, 0x1c8, R23, 0xfe, !PT ;  /* 0x000001c818067812 */ /* 0x004fc600078efe17 */
[----:B------:R2:W-:Y:S01]  /*31370*/  STL [R1+0xc4], R4 ;  /* 0x0000c40401007387 */ /* 0x0005e20000100800 */
[----:B0-----:R-:W-:-:S03]  /*31380*/  LOP3.LUT R5, R24, 0x1c0, R23, 0xfe, !PT ;  /* 0x000001c018057812 */ /* 0x001fc600078efe17 */
[----:B------:R0:W-:Y:S01]  /*31390*/  STL [R1+0xc0], R6 ;  /* 0x0000c00601007387 */ /* 0x0001e20000100800 */
[----:B--2---:R-:W-:-:S03]  /*313a0*/  LOP3.LUT R4, R24, 0x1b0, R23, 0xfe, !PT ;  /* 0x000001b018047812 */ /* 0x004fc600078efe17 */
[----:B------:R2:W-:Y:S04]  /*313b0*/  STL [R1+0xbc], R5 ;  /* 0x0000bc0501007387 */ /* 0x0005e80000100800 */
[----:B------:R4:W-:Y:S01]  /*313c0*/  STL [R1+0xb8], R4 ;  /* 0x0000b80401007387 */ /* 0x0009e20000100800 */
[C-C-:B0-----:R-:W-:Y:S02]  /*313d0*/  LOP3.LUT R6, R24.reuse, 0x1a8, R23.reuse, 0xfe, !PT ;  /* 0x000001a818067812 */ /* 0x141fe400078efe17 */
[----:B--2---:R-:W-:-:S03]  /*313e0*/  LOP3.LUT R5, R24, 0x1a0, R23, 0xfe, !PT ;  /* 0x000001a018057812 */ /* 0x004fc600078efe17 */
[----:B------:R0:W-:Y:S01]  /*313f0*/  STL [R1+0xb4], R6 ;  /* 0x0000b40601007387 */ /* 0x0001e20000100800 */
[----:B----4-:R-:W-:-:S03]  /*31400*/  LOP3.LUT R4, R24, 0x198, R23, 0xfe, !PT ;  /* 0x0000019818047812 */ /* 0x010fc600078efe17 */
[----:B------:R2:W-:Y:S01]  /*31410*/  STL [R1+0xb0], R5 ;  /* 0x0000b00501007387 */ /* 0x0005e20000100800 */
[----:B------:R-:W-:Y:S01]  /*31420*/  LOP3.LUT R12, R0, 0x60, R27, 0x78, !PT ;  /* 0x00000060000c7812 */ /* 0x000fe200078e781b */
[----:B------:R-:W-:Y:S01]  /*31430*/  BAR.SYNC.DEFER_BLOCKING 0x0 ;  /* 0x0000000000007b1d */ /* 0x000fe20000010000 */
[C-C-:B0-----:R-:W-:Y:S02]  /*31440*/  LOP3.LUT R6, R24.reuse, 0x190, R23.reuse, 0xfe, !PT ;  /* 0x0000019018067812 */ /* 0x141fe400078efe17 */
[----:B--2---:R-:W-:-:S03]  /*31450*/  LOP3.LUT R5, R24, 0x188, R23, 0xfe, !PT ;  /* 0x0000018818057812 */ /* 0x004fc600078efe17 */
[----:B------:R0:W-:Y:S04]  /*31460*/  STL [R1+0xac], R4 ;  /* 0x0000ac0401007387 */ /* 0x0001e80000100800 */
[----:B------:R2:W-:Y:S01]  /*31470*/  STL [R1+0xa8], R6 ;  /* 0x0000a80601007387 */ /* 0x0005e20000100800 */
[----:B0-----:R-:W-:-:S03]  /*31480*/  LOP3.LUT R4, R24, 0x180, R23, 0xfe, !PT ;  /* 0x0000018018047812 */ /* 0x001fc600078efe17 */
[----:B------:R0:W-:Y:S01]  /*31490*/  STL [R1+0xa4], R5 ;  /* 0x0000a40501007387 */ /* 0x0001e20000100800 */
[----:B--2---:R-:W-:-:S03]  /*314a0*/  LOP3.LUT R6, R24, 0x170, R23, 0xfe, !PT ;  /* 0x0000017018067812 */ /* 0x004fc600078efe17 */
[----:B------:R-:W2:Y:S04]  /*314b0*/  LDS.128 R8, [R12+UR4] ;  /* 0x000000040c087984 */ /* 0x000ea80008000c00 */
[----:B------:R4:W-:Y:S01]  /*314c0*/  STL [R1+0xa0], R4 ;  /* 0x0000a00401007387 */ /* 0x0009e20000100800 */
[----:B0-----:R-:W-:-:S03]  /*314d0*/  LOP3.LUT R5, R24, 0x168, R23, 0xfe, !PT ;  /* 0x0000016818057812 */ /* 0x001fc600078efe17 */
[----:B------:R0:W-:Y:S01]  /*314e0*/  STL [R1+0x9c], R6 ;  /* 0x00009c0601007387 */ /* 0x0001e20000100800 */
[C---:B---3--:R-:W-:Y:S01]  /*314f0*/  ISETP.GE.AND P0, PT, R25.reuse, UR14, PT ;  /* 0x0000000e19007c0c */ /* 0x048fe2000bf06270 */
[----:B------:R-:W-:Y:S01]  /*31500*/  IMAD R2, R25, UR6, RZ ;  /* 0x0000000619027c24 */ /* 0x000fe2000f8e02ff */
[C---:B------:R-:W-:Y:S01]  /*31510*/  LOP3.LUT R3, R24.reuse, R23, RZ, 0xfc, !PT ;  /* 0x0000001718037212 */ /* 0x040fe200078efcff */
[----:B------:R-:W-:Y:S01]  /*31520*/  LDS.128 R16, [R12+UR4+0x400] ;  /* 0x000400040c107984 */ /* 0x000fe20008000c00 */
[C-C-:B------:R-:W-:Y:S01]  /*31530*/  LOP3.LUT R22, R24.reuse, 0x1f0, R23.reuse, 0xfe, !PT ;  /* 0x000001f018167812 */ /* 0x140fe200078efe17 */
[----:B------:R-:W3:Y:S01]  /*31540*/  LDCU UR6, c[0x0][0x39c] ;  /* 0x00007380ff0677ac */ /* 0x000ee20008000800 */
[C-C-:B----4-:R-:W-:Y:S01]  /*31550*/  LOP3.LUT R4, R24.reuse, 0x160, R23.reuse, 0xfe, !PT ;  /* 0x0000016018047812 */ /* 0x150fe200078efe17 */
[----:B------:R4:W-:Y:S01]  /*31560*/  STL [R1+0x98], R5 ;  /* 0x0000980501007387 */ /* 0x0009e20000100800 */
[C-C-:B0-----:R-:W-:Y:S01]  /*31570*/  LOP3.LUT R6, R24.reuse, 0x158, R23.reuse, 0xfe, !PT ;  /* 0x0000015818067812 */ /* 0x141fe200078efe17 */
[----:B------:R-:W0:Y:S02]  /*31580*/  LDCU UR14, c[0x0][0x39c] ;  /* 0x00007380ff0e77ac */ /* 0x000e240008000800 */
[----:B------:R1:W-:Y:S01]  /*31590*/  STL [R1+0x90], R4 ;  /* 0x0000900401007387 */ /* 0x0003e20000100800 */
[----:B----4-:R-:W-:-:S03]  /*315a0*/  LOP3.LUT R5, R24, 0x150, R23, 0xfe, !PT ;  /* 0x0000015018057812 */ /* 0x010fc600078efe17 */
[----:B------:R4:W-:Y:S01]  /*315b0*/  STL [R1+0x8c], R6 ;  /* 0x00008c0601007387 */ /* 0x0009e20000100800 */
[----:B-1----:R-:W-:-:S03]  /*315c0*/  LOP3.LUT R4, R24, 0x148, R23, 0xfe, !PT ;  /* 0x0000014818047812 */ /* 0x002fc600078efe17 */
[----:B------:R1:W-:Y:S04]  /*315d0*/  STL [R1+0x88], R5 ;  /* 0x0000880501007387 */ /* 0x0003e80000100800 */
[----:B------:R0:W-:Y:S01]  /*315e0*/  STL [R1+0x84], R4 ;  /* 0x0000840401007387 */ /* 0x0001e20000100800 */
[C-C-:B----4-:R-:W-:Y:S02]  /*315f0*/  LOP3.LUT R6, R24.reuse, 0x140, R23.reuse, 0xfe, !PT ;  /* 0x0000014018067812 */ /* 0x150fe400078efe17 */
[----:B-1----:R-:W-:-:S03]  /*31600*/  LOP3.LUT R5, R24, 0x130, R23, 0xfe, !PT ;  /* 0x0000013018057812 */ /* 0x002fc600078efe17 */
[----:B------:R1:W-:Y:S01]  /*31610*/  STL [R1+0x80], R6 ;  /* 0x0000800601007387 */ /* 0x0003e20000100800 */
[----:B0-----:R-:W-:-:S03]  /*31620*/  LOP3.LUT R4, R24, 0x128, R23, 0xfe, !PT ;  /* 0x0000012818047812 */ /* 0x001fc600078efe17 */
[----:B------:R0:W-:Y:S04]  /*31630*/  STL [R1+0x7c], R5 ;  /* 0x00007c0501007387 */ /* 0x0001e80000100800 */
[----:B------:R4:W-:Y:S01]  /*31640*/  STL [R1+0x78], R4 ;  /* 0x0000780401007387 */ /* 0x0009e20000100800 */
[C-C-:B-1----:R-:W-:Y:S02]  /*31650*/  LOP3.LUT R6, R24.reuse, 0x120, R23.reuse, 0xfe, !PT ;  /* 0x0000012018067812 */ /* 0x142fe400078efe17 */
[----:B0-----:R-:W-:-:S03]  /*31660*/  LOP3.LUT R5, R24, 0x118, R23, 0xfe, !PT ;  /* 0x0000011818057812 */ /* 0x001fc600078efe17 */
[----:B------:R0:W-:Y:S01]  /*31670*/  STL [R1+0x74], R6 ;  /* 0x0000740601007387 */ /* 0x0001e20000100800 */
[----:B----4-:R-:W-:-:S03]  /*31680*/  LOP3.LUT R4, R24, 0x110, R23, 0xfe, !PT ;  /* 0x0000011018047812 */ /* 0x010fc600078efe17 */
[----:B------:R1:W-:Y:S04]  /*31690*/  STL [R1+0x70], R5 ;  /* 0x0000700501007387 */ /* 0x0003e80000100800 */
[----:B------:R4:W-:Y:S01]  /*316a0*/  STL [R1+0x6c], R4 ;  /* 0x00006c0401007387 */ /* 0x0009e20000100800 */
[C-C-:B0-----:R-:W-:Y:S02]  /*316b0*/  LOP3.LUT R6, R24.reuse, 0x108, R23.reuse, 0xfe, !PT ;  /* 0x0000010818067812 */ /* 0x141fe400078efe17 */
[----:B-1----:R-:W-:-:S03]  /*316c0*/  LOP3.LUT R5, R24, 0x100, R23, 0xfe, !PT ;  /* 0x0000010018057812 */ /* 0x002fc600078efe17 */
[----:B------:R0:W-:Y:S01]  /*316d0*/  STL [R1+0x68], R6 ;  /* 0x0000680601007387 */ /* 0x0001e20000100800 */
[----:B----4-:R-:W-:-:S03]  /*316e0*/  LOP3.LUT R4, R24, 0xf0, R23, 0xfe, !PT ;  /* 0x000000f018047812 */ /* 0x010fc600078efe17 */
[----:B------:R1:W-:Y:S04]  /*316f0*/  STL [R1+0x64], R5 ;  /* 0x0000640501007387 */ /* 0x0003e80000100800 */
[----:B------:R4:W-:Y:S01]  /*31700*/  STL [R1+0x54], R4 ;  /* 0x0000540401007387 */ /* 0x0009e20000100800 */
[C-C-:B0-----:R-:W-:Y:S02]  /*31710*/  LOP3.LUT R6, R24.reuse, 0xe8, R23.reuse, 0xfe, !PT ;  /* 0x000000e818067812 */ /* 0x141fe400078efe17 */
[----:B-1----:R-:W-:-:S03]  /*31720*/  LOP3.LUT R5, R24, 0xe0, R23, 0xfe, !PT ;  /* 0x000000e018057812 */ /* 0x002fc600078efe17 */
[----:B------:R-:W-:Y:S01]  /*31730*/  STL [R1+0x60], R6 ;  /* 0x0000600601007387 */ /* 0x000fe20000100800 */
[----:B----4-:R-:W-:-:S03]  /*31740*/  LOP3.LUT R4, R24, 0xd8, R23, 0xfe, !PT ;  /* 0x000000d818047812 */ /* 0x010fc600078efe17 */
[----:B------:R-:W-:Y:S04]  /*31750*/  STL [R1+0x5c], R5 ;  /* 0x00005c0501007387 */ /* 0x000fe80000100800 */
[----:B------:R0:W-:Y:S04]  /*31760*/  STL [R1+0x58], R4 ;  /* 0x0000580401007387 */ /* 0x0001e80000100800 */
[----:B--2---:R-:W-:Y:S04]  /*31770*/  STL [R1+0xd80], R9 ;  /* 0x000d800901007387 */ /* 0x004fe80000100800 */
[----:B------:R1:W-:Y:S01]  /*31780*/  STL [R1+0xd6c], R10 ;  /* 0x000d6c0a01007387 */ /* 0x0003e20000100800 */
[----:B0-----:R-:W-:-:S03]  /*31790*/  LOP3.LUT R4, R24, 0xd0, R23, 0xfe, !PT ;  /* 0x000000d018047812 */ /* 0x001fc600078efe17 */
[----:B------:R0:W-:Y:S01]  /*317a0*/  STL [R1+0xd68], R11 ;  /* 0x000d680b01007387 */ /* 0x0001e20000100800 */
[----:B-1----:R-:W-:-:S05]  /*317b0*/  LOP3.LUT R10, R24, 0xc8, R23, 0xfe, !PT ;  /* 0x000000c8180a7812 */ /* 0x002fca00078efe17 */
[----:B------:R1:W-:Y:S04]  /*317c0*/  STL [R1+0xd70], R10 ;  /* 0x000d700a01007387 */ /* 0x0003e80000100800 */
[----:B------:R-:W-:Y:S04]  /*317d0*/  STL [R1+0x50], R4 ;  /* 0x0000500401007387 */ /* 0x000fe80000100800 */
[----:B------:R-:W2:Y:S01]  /*317e0*/  LDS.128 R4, [R12+UR4+0x200] ;  /* 0x000200040c047984 */ /* 0x000ea20008000c00 */
[C-C-:B0-----:R-:W-:Y:S02]  /*317f0*/  LOP3.LUT R11, R24.reuse, 0xc0, R23.reuse, 0xfe, !PT ;  /* 0x000000c0180b7812 */ /* 0x141fe400078efe17 */
[C-C-:B-1----:R-:W-:Y:S01]  /*31800*/  LOP3.LUT R10, R24.reuse, 0xa0, R23.reuse, 0xfe, !PT ;  /* 0x000000a0180a7812 */ /* 0x142fe200078efe17 */
[----:B------:R-:W0:Y:S01]  /*31810*/  LDS.128 R12, [R12+UR4+0x600] ;  /* 0x000600040c0c7984 */ /* 0x000e220008000c00 */
[C-C-:B------:R-:W-:Y:S01]  /*31820*/  LOP3.LUT R9, R24.reuse, 0x80, R23.reuse, 0xfe, !PT ;  /* 0x0000008018097812 */ /* 0x140fe200078efe17 */
[----:B------:R-:W1:Y:S01]  /*31830*/  LDCU UR4, c[0x0][0x39c] ;  /* 0x00007380ff0477ac */ /* 0x000e620008000800 */
[----:B------:R-:W-:-:S02]  /*31840*/  LOP3.LUT R28, R24, 0x30, R23, 0xfe, !PT ;  /* 0x00000030181c7812 */ /* 0x000fc400078efe17 */
[C-C-:B------:R-:W-:Y:S02]  /*31850*/  LOP3.LUT R20, R24.reuse, 0x28, R23.reuse, 0xfe, !PT ;  /* 0x0000002818147812 */ /* 0x140fe400078efe17 */
[C-C-:B------:R-:W-:Y:S02]  /*31860*/  LOP3.LUT R21, R24.reuse, 0x20, R23.reuse, 0xfe, !PT ;  /* 0x0000002018157812 */ /* 0x140fe400078efe17 */
[C-C-:B------:R-:W-:Y:S02]  /*31870*/  LOP3.LUT R27, R24.reuse, 0x18, R23.reuse, 0xfe, !PT ;  /* 0x00000018181b7812 */ /* 0x140fe400078efe17 */
[C-C-:B------:R-:W-:Y:S01]  /*31880*/  LOP3.LUT R26, R24.reuse, 0x10, R23.reuse, 0xfe, !PT ;  /* 0x00000010181a7812 */ /* 0x140fe200078efe17 */
[----:B--2---:R2:W-:Y:S04]  /*31890*/  STL [R1+0xd84], R5 ;  /* 0x000d840501007387 */ /* 0x0045e80000100800 */
[----:B------:R-:W-:Y:S04]  /*318a0*/  STL [R1+0xd78], R6 ;  /* 0x000d780601007387 */ /* 0x000fe80000100800 */
[----:B------:R4:W-:Y:S01]  /*318b0*/  STL [R1+0xd74], R7 ;  /* 0x000d740701007387 */ /* 0x0009e20000100800 */
[----:B--2---:R-:W-:-:S03]  /*318c0*/  LOP3.LUT R5, R24, 0xb0, R23, 0xfe, !PT ;  /* 0x000000b018057812 */ /* 0x004fc600078efe17 */
[----:B------:R2:W-:Y:S01]  /*318d0*/  STL [R1+0xd7c], R11 ;  /* 0x000d7c0b01007387 */ /* 0x0005e20000100800 */
[C-C-:B----4-:R-:W-:Y:S02]  /*318e0*/  LOP3.LUT R7, R24.reuse, 0xa8, R23.reuse, 0xfe, !PT ;  /* 0x000000a818077812 */ /* 0x150fe400078efe17 */
[C-C-:B------:R-:W-:Y:S02]  /*318f0*/  LOP3.LUT R6, R24.reuse, 0x98, R23.reuse, 0xfe, !PT ;  /* 0x0000009818067812 */ /* 0x140fe400078efe17 */
[C-C-:B--2---:R-:W-:Y:S01]  /*31900*/  LOP3.LUT R11, R24.reuse, 0x90, R23.reuse, 0xfe, !PT ;  /* 0x00000090180b7812 */ /* 0x144fe200078efe17 */
[----:B------:R-:W-:Y:S04]  /*31910*/  STL [R1+0xd88], R7 ;  /* 0x000d880701007387 */ /* 0x000fe80000100800 */
[----:B------:R2:W-:Y:S04]  /*31920*/  STL [R1+0x38], R5 ;  /* 0x0000380501007387 */ /* 0x0005e80000100800 */
[----:B------:R4:W-:Y:S01]  /*31930*/  STL [R1+0xd8c], R10 ;  /* 0x000d8c0a01007387 */ /* 0x0009e20000100800 */
[----:B--2---:R-:W-:-:S03]  /*31940*/  LOP3.LUT R5, R24, 0x88, R23, 0xfe, !PT ;  /* 0x0000008818057812 */ /* 0x004fc600078efe17 */
[----:B------:R-:W-:Y:S01]  /*31950*/  STL [R1+0xd90], R6 ;  /* 0x000d900601007387 */ /* 0x000fe20000100800 */
[----:B----4-:R-:W-:-:S03]  /*31960*/  LOP3.LUT R10, R24, 0x68, R23, 0xfe, !PT ;  /* 0x00000068180a7812 */ /* 0x010fc600078efe17 */
[----:B------:R-:W-:Y:S04]  /*31970*/  STL [R1+0xd94], R11 ;  /* 0x000d940b01007387 */ /* 0x000fe80000100800 */
[----:B------:R2:W-:Y:S01]  /*31980*/  STL [R1+0xd98], R5 ;  /* 0x000d980501007387 */ /* 0x0005e20000100800 */
[----:B------:R-:W-:-:S03]  /*31990*/  LOP3.LUT R7, R24, 0x60, R23, 0xfe, !PT ;  /* 0x0000006018077812 */ /* 0x000fc600078efe17 */
[----:B------:R4:W-:Y:S01]  /*319a0*/  STL [R1+0xd9c], R9 ;  /* 0x000d9c0901007387 */ /* 0x0009e20000100800 */
[----:B--2---:R-:W-:-:S03]  /*319b0*/  LOP3.LUT R5, R24, 0x70, R23, 0xfe, !PT ;  /* 0x0000007018057812 */ /* 0x004fc600078efe17 */
[----:B------:R-:W-:Y:S01]  /*319c0*/  STL [R1+0xda0], R10 ;  /* 0x000da00a01007387 */ /* 0x000fe20000100800 */
[C-C-:B------:R-:W-:Y:S02]  /*319d0*/  LOP3.LUT R6, R24.reuse, 0x58, R23.reuse, 0xfe, !PT ;  /* 0x0000005818067812 */ /* 0x140fe400078efe17 */
[C-C-:B------:R-:W-:Y:S01]  /*319e0*/  LOP3.LUT R11, R24.reuse, 0x50, R23.reuse, 0xfe, !PT ;  /* 0x00000050180b7812 */ /* 0x140fe200078efe17 */
[----:B------:R2:W-:Y:S01]  /*319f0*/  STL [R1+0x1c], R5 ;  /* 0x00001c0501007387 */ /* 0x0005e20000100800 */
[C-C-:B----4-:R-:W-:Y:S02]  /*31a00*/  LOP3.LUT R9, R24.reuse, 0x48, R23.reuse, 0xfe, !PT ;  /* 0x0000004818097812 */ /* 0x150fe400078efe17 */
[C---:B------:R-:W-:Y:S01]  /*31a10*/  ISETP.LT.AND P3, PT, R3.reuse, UR15, !P0 ;  /* 0x0000000f03007c0c */ /* 0x040fe2000c761270 */
[----:B------:R-:W-:Y:S01]  /*31a20*/  IMAD R3, R3, R29, RZ ;  /* 0x0000001d03037224 */ /* 0x000fe200078e02ff */
[C-C-:B--2---:R-:W-:Y:S02]  /*31a30*/  LOP3.LUT R5, R24.reuse, 0x40, R23.reuse, 0xfe, !PT ;  /* 0x0000004018057812 */ /* 0x144fe400078efe17 */
[----:B------:R-:W-:-:S02]  /*31a40*/  LOP3.LUT R23, R24, 0x8, R23, 0xfe, !PT ;  /* 0x0000000818177812 */ /* 0x000fc400078efe17 */
[----:B------:R-:W-:Y:S01]  /*31a50*/  IADD3 R0, P1, PT, R2, UR12, RZ ;  /* 0x0000000c02007c10 */ /* 0x000fe2000ff3e0ff */
[----:B------:R-:W2:Y:S01]  /*31a60*/  LDCU UR12, c[0x0][0x39c] ;  /* 0x00007380ff0c77ac */ /* 0x000ea20008000800 */
[C---:B------:R-:W-:Y:S01]  /*31a70*/  ISETP.LT.AND P6, PT, R23.reuse, UR5, !P0 ;  /* 0x0000000517007c0c */ /* 0x040fe2000c7c1270 */
[----:B------:R-:W-:Y:S01]  /*31a80*/  IMAD R25, R23, R29, RZ ;  /* 0x0000001d17197224 */ /* 0x000fe200078e02ff */
[----:B------:R-:W-:Y:S01]  /*31a90*/  ISETP.LT.AND P2, PT, R22, UR18, !P0 ;  /* 0x0000001216007c0c */ /* 0x000fe2000c741270 */
[----:B------:R-:W4:Y:S01]  /*31aa0*/  LDCU UR5, c[0x0][0x39c] ;  /* 0x00007380ff0577ac */ /* 0x000f220008000800 */
[----:B------:R-:W-:Y:S02]  /*31ab0*/  LEA.HI.X.SX32 R2, R2, UR13, 0x1, P1 ;  /* 0x0000000d02027c11 */ /* 0x000fe400088f0eff */
[-C--:B------:R-:W-:Y:S01]  /*31ac0*/  IADD3 R22, P4, PT, R3, R0.reuse, RZ ;  /* 0x0000000003167210 */ /* 0x080fe20007f9e0ff */
[----:B------:R-:W0:Y:S01]  /*31ad0*/  LDCU UR13, c[0x0][0x39c] ;  /* 0x00007380ff0d77ac */ /* 0x000e220008000800 */
[----:B------:R-:W-:-:S02]  /*31ae0*/  IADD3 R24, P5, PT, R25, R0, RZ ;  /* 0x0000000019187210 */ /* 0x000fc40007fbe0ff */
[C---:B------:R-:W-:Y:S01]  /*31af0*/  ISETP.LT.AND P1, PT, R26.reuse, UR16, !P0 ;  /* 0x000000101a007c0c */ /* 0x040fe2000c721270 */
[----:B------:R-:W-:Y:S01]  /*31b00*/  IMAD R26, R26, R29, RZ ;  /* 0x0000001d1a1a7224 */ /* 0x000fe200078e02ff */
[-C--:B------:R-:W-:Y:S02]  /*31b10*/  LEA.HI.X.SX32 R23, R3, R2.reuse, 0x1, P4 ;  /* 0x0000000203177211 */ /* 0x080fe400020f0eff */
[----:B------:R-:W-:Y:S02]  /*31b20*/  PRMT R10, R8, 0x7770, RZ ;  /* 0x00007770080a7816 */ /* 0x000fe400000000ff */
[----:B------:R-:W-:Y:S02]  /*31b30*/  LEA.HI.X.SX32 R25, R25, R2, 0x1, P5 ;  /* 0x0000000219197211 */ /* 0x000fe400028f0eff */
[----:B------:R-:W-:Y:S01]  /*31b40*/  PRMT R29, R4, 0x7770, RZ ;  /* 0x00007770041d7816 */ /* 0x000fe200000000ff */
[----:B------:R0:W-:Y:S04]  /*31b50*/  @P3 STG.E.U8 desc[UR8][R22.64], R10 ;  /* 0x0000000a16003986 */ /* 0x0001e8000c101108 */
[----:B------:R1:W-:Y:S04]  /*31b60*/  @P6 STG.E.U8 desc[UR8][R24.64], R29 ;  /* 0x0000001d18006986 */ /* 0x0003e8000c101108 */
[----:B0-----:R-:W2:Y:S01]  /*31b70*/  LDL.LU R10, [R1+0xda0] ;  /* 0x000da000010a7983 */ /* 0x001ea20000300800 */
[----:B-1----:R-:W0:Y:S01]  /*31b80*/  LDC R25, c[0x0][0x3b8] ;  /* 0x0000ee00ff197b82 */ /* 0x002e220000000800 */
[----:B------:R-:W-:-:S02]  /*31b90*/  IADD3 R22, P4, PT, R26, R0, RZ ;  /* 0x000000001a167210 */ /* 0x000fc40007f9e0ff */
[----:B------:R-:W2:Y:S01]  /*31ba0*/  LDL.LU R29, [R1+0x1c] ;  /* 0x00001c00011d7983 */ /* 0x000ea20000300800 */
[C---:B------:R-:W-:Y:S02]  /*31bb0*/  ISETP.LT.AND P3, PT, R27.reuse, UR17, !P0 ;  /* 0x000000111b007c0c */ /* 0x040fe4000c761270 */
[----:B------:R-:W-:Y:S02]  /*31bc0*/  LEA.HI.X.SX32 R23, R26, R2, 0x1, P4 ;  /* 0x000000021a177211 */ /* 0x000fe400020f0eff */
[----:B------:R-:W1:Y:S01]  /*31bd0*/  LDC R26, c[0x0][0x3b8] ;  /* 0x0000ee00ff1a7b82 */ /* 0x000e620000000800 */
[----:B0-----:R-:W-:Y:S01]  /*31be0*/  IMAD R27, R27, R25, RZ ;  /* 0x000000191b1b7224 */ /* 0x001fe200078e02ff */
[----:B------:R-:W-:-:S04]  /*31bf0*/  PRMT R25, R16, 0x7770, RZ ;  /* 0x0000777010197816 */ /* 0x000fc800000000ff */
[C---:B------:R-:W-:Y:S01]  /*31c00*/  IADD3 R24, P5, PT, R27.reuse, R0, RZ ;  /* 0x000000001b187210 */ /* 0x040fe20007fbe0ff */
[----:B------:R0:W-:Y:S03]  /*31c10*/  @P1 STG.E.U8 desc[UR8][R22.64], R25 ;  /* 0x0000001916001986 */ /* 0x0001e6000c101108 */
[----:B0-----:R-:W-:Y:S02]  /*31c20*/  LEA.HI.X.SX32 R25, R27, R2, 0x1, P5 ;  /* 0x000000021b197211 */ /* 0x001fe400028f0eff */
[----:B------:R-:W-:-:S05]  /*31c30*/  PRMT R27, R12, 0x7770, RZ ;  /* 0x000077700c1b7816 */ /* 0x000fca00000000ff */
[----:B------:R0:W-:Y:S04]  /*31c40*/  @P3 STG.E.U8 desc[UR8][R24.64], R27 ;  /* 0x0000001b18003986 */ /* 0x0001e8000c101108 */
[----:B0-----:R-:W2:Y:S01]  /*31c50*/  LDL.LU R25, [R1] ;  /* 0x0000000001197983 */ /* 0x001ea20000300800 */
[C---:B------:R-:W-:Y:S01]  /*31c60*/  ISETP.LT.AND P4, PT, R21.reuse, UR4, !P0 ;  /* 0x0000000415007c0c */ /* 0x040fe2000c781270 */
[-C--:B-1----:R-:W-:Y:S01]  /*31c70*/  IMAD R21, R21, R26.reuse, RZ ;  /* 0x0000001a15157224 */ /* 0x082fe200078e02ff */
[C---:B---3--:R-:W-:Y:S01]  /*31c80*/  ISETP.LT.AND P1, PT, R20.reuse, UR6, !P0 ;  /* 0x0000000614007c0c */ /* 0x048fe2000c721270 */
[----:B------:R-:W-:Y:S01]  /*31c90*/  IMAD R26, R20, R26, RZ ;  /* 0x0000001a141a7224 */ /* 0x000fe200078e02ff */
[----:B------:R-:W0:Y:S02]  /*31ca0*/  LDCU UR4, c[0x0][0x39c] ;  /* 0x00007380ff0477ac */ /* 0x000e240008000800 */
[----:B------:R-:W-:-:S02]  /*31cb0*/  IADD3 R22, P6, PT, R21, R0, RZ ;  /* 0x0000000015167210 */ /* 0x000fc40007fde0ff */
[----:B------:R-:W-:Y:S01]  /*31cc0*/  PRMT R24, R16, 0x7771, RZ ;  /* 0x0000777110187816 */ /* 0x000fe200000000ff */
[----:B------:R-:W1:Y:S01]  /*31cd0*/  LDCU UR6, c[0x0][0x39c] ;  /* 0x00007380ff0677ac */ /* 0x000e620008000800 */
[----:B------:R-:W-:Y:S02]  /*31ce0*/  LEA.HI.X.SX32 R23, R21, R2, 0x1, P6 ;  /* 0x0000000215177211 */ /* 0x000fe400030f0eff */
[----:B------:R-:W-:Y:S02]  /*31cf0*/  PRMT R21, R8, 0x7771, RZ ;  /* 0x0000777108157816 */ /* 0x000fe400000000ff */
[----:B------:R-:W-:-:S03]  /*31d00*/  IADD3 R20, P3, PT, R26, R0, RZ ;  /* 0x000000001a147210 */ /* 0x000fc60007f7e0ff */
[----:B------:R3:W-:Y:S02]  /*31d10*/  @P4 STG.E.U8 desc[UR8][R22.64], R21 ;  /* 0x0000001516004986 */ /* 0x0007e4000c101108 */
[----:B---3--:R-:W-:Y:S02]  /*31d20*/  LEA.HI.X.SX32 R21, R26, R2, 0x1, P3 ;  /* 0x000000021a157211 */ /* 0x008fe400018f0eff */
[----:B------:R-:W3:Y:S01]  /*31d30*/  LDC R26, c[0x0][0x3b8] ;  /* 0x0000ee00ff1a7b82 */ /* 0x000ee20000000800 */
[----:B------:R-:W-:Y:S02]  /*31d40*/  PRMT R22, R4, 0x7771, RZ ;  /* 0x0000777104167816 */ /* 0x000fe400000000ff */
[C---:B----4-:R-:W-:Y:S01]  /*31d50*/  ISETP.LT.AND P6, PT, R28.reuse, UR5, !P0 ;  /* 0x000000051c007c0c */ /* 0x050fe2000c7c1270 */
[----:B------:R-:W4:Y:S02]  /*31d60*/  LDCU UR5, c[0x0][0x39c] ;  /* 0x00007380ff0577ac */ /* 0x000f240008000800 */
[----:B------:R0:W-:Y:S01]  /*31d70*/  @P1 STG.E.U8 desc[UR8][R20.64], R22 ;  /* 0x0000001614001986 */ /* 0x0001e2000c101108 */
[----:B---3--:R-:W-:-:S05]  /*31d80*/  IMAD R28, R28, R26, RZ ;  /* 0x0000001a1c1c7224 */ /* 0x008fca00078e02ff */
[----:B0-----:R-:W-:Y:S01]  /*31d90*/  IADD3 R22, P4, PT, R28, R0, RZ ;  /* 0x000000001c167210 */ /* 0x001fe20007f9e0ff */
[----:B--2---:R-:W-:-:S05]  /*31da0*/  IMAD R23, R25, R26, RZ ;  /* 0x0000001a19177224 */ /* 0x004fca00078e02ff */
[----:B------:R-:W-:-:S04]  /*31db0*/  IADD3 R20, P3, PT, R23, R0, RZ ;  /* 0x0000000017147210 */ /* 0x000fc80007f7e0ff */
[-C--:B------:R-:W-:Y:S02]  /*31dc0*/  LEA.HI.X.SX32 R21, R23, R2.reuse, 0x1, P3 ;  /* 0x0000000217157211 */ /* 0x080fe400018f0eff */
[----:B------:R-:W-:Y:S02]  /*31dd0*/  ISETP.LT.AND P3, PT, R9, UR13, !P0 ;  /* 0x0000000d09007c0c */ /* 0x000fe4000c761270 */
[----:B------:R-:W-:Y:S01]  /*31de0*/  ISETP.LT.AND P5, PT, R25, UR12, !P0 ;  /* 0x0000000c19007c0c */ /* 0x000fe2000c7a1270 */
[----:B------:R-:W2:Y:S01]  /*31df0*/  LDL.LU R9, [R1+0xd9c] ;  /* 0x000d9c0001097983 */ /* 0x000ea20000300800 */
[----:B------:R-:W-:Y:S01]  /*31e00*/  LEA.HI.X.SX32 R23, R28, R2, 0x1, P4 ;  /* 0x000000021c177211 */ /* 0x000fe200020f0eff */
[----:B------:R-:W-:Y:S01]  /*31e10*/  IMAD R3, R26, 0x40, R3 ;  /* 0x000000401a037824 */ /* 0x000fe200078e0203 */
[----:B------:R-:W-:Y:S01]  /*31e20*/  ISETP.LT.AND P4, PT, R5, UR4, !P0 ;  /* 0x0000000405007c0c */ /* 0x000fe2000c781270 */
[----:B------:R-:W0:Y:S01]  /*31e30*/  LDCU UR4, c[0x0][0x39c] ;  /* 0x00007380ff0477ac */ /* 0x000e220008000800 */
[----:B------:R-:W3:Y:S01]  /*31e40*/  LDL.LU R5, [R1+0xd98] ;  /* 0x000d980001057983 */ /* 0x000ee20000300800 */
[----:B------:R-:W-:-:S02]  /*31e50*/  PRMT R25, R12, 0x7771, RZ ;  /* 0x000077710c197816 */ /* 0x000fc400000000ff */
[----:B------:R-:W-:Y:S01]  /*31e60*/  ISETP.LT.AND P1, PT, R29, UR14, !P0 ;  /* 0x0000000e1d007c0c */ /* 0x000fe2000c721270 */
[----:B------:R-:W2:Y:S01]  /*31e70*/  LDL R27, [R1+0x4] ;  /* 0x00000400011b7983 */ /* 0x000ea20000100800 */
[----:B------:R-:W0:Y:S03]  /*31e80*/  LDCU UR12, c[0x0][0x39c] ;  /* 0x00007380ff0c77ac */ /* 0x000e260008000800 */
[----:B------:R1:W-:Y:S01]  /*31e90*/  @P6 STG.E.U8 desc[UR8][R22.64], R24 ;  /* 0x0000001816006986 */ /* 0x0003e2000c101108 */
[----:B------:R-:W0:Y:S03]  /*31ea0*/  LDCU UR13, c[0x0][0x39c] ;  /* 0x00007380ff0d77ac */ /* 0x000e260008000800 */
[----:B------:R4:W-:Y:S01]  /*31eb0*/  @P5 STG.E.U8 desc[UR8][R20.64], R25 ;  /* 0x0000001914005986 */ /* 0x0009e2000c101108 */
[----:B-1----:R-:W-:Y:S01]  /*31ec0*/  IMAD R23, R26, 0x8, R3 ;  /* 0x000000081a177824 */ /* 0x002fe200078e0203 */
[----:B----4-:R-:W-:-:S04]  /*31ed0*/  IADD3 R20, P6, PT, R3, R0, RZ ;  /* 0x0000000003147210 */ /* 0x010fc80007fde0ff */
[----:B------:R-:W-:Y:S02]  /*31ee0*/  LEA.HI.X.SX32 R21, R3, R2, 0x1, P6 ;  /* 0x0000000203157211 */ /* 0x000fe400030f0eff */
[C---:B------:R-:W-:Y:S01]  /*31ef0*/  IADD3 R22, P6, PT, R23.reuse, R0, RZ ;  /* 0x0000000017167210 */ /* 0x040fe20007fde0ff */
[----:B------:R-:W-:Y:S01]  /*31f00*/  IMAD R3, R26, 0x8, R23 ;  /* 0x000000081a037824 */ /* 0x000fe200078e0217 */
[----:B------:R-:W-:Y:S02]  /*31f10*/  PRMT R25, R8, 0x7772, RZ ;  /* 0x0000777208197816 */ /* 0x000fe400000000ff */
[----:B------:R-:W-:Y:S02]  /*31f20*/  LEA.HI.X.SX32 R23, R23, R2, 0x1, P6 ;  /* 0x0000000217177211 */ /* 0x000fe400030f0eff */
[----:B------:R-:W-:Y:S02]  /*31f30*/  PRMT R24, R4, 0x7772, RZ ;  /* 0x0000777204187816 */ /* 0x000fe400000000ff */
[----:B------:R-:W-:Y:S01]  /*31f40*/  ISETP.LT.AND P5, PT, R11, UR5, !P0 ;  /* 0x000000050b007c0c */ /* 0x000fe2000c7a1270 */
[----:B------:R-:W1:Y:S01]  /*31f50*/  LDCU UR5, c[0x0][0x39c] ;  /* 0x00007380ff0577ac */ /* 0x000e620008000800 */
[----:B------:R4:W-:Y:S01]  /*31f60*/  @P4 STG.E.U8 desc[UR8][R20.64], R25 ;  /* 0x0000001914004986 */ /* 0x0009e2000c101108 */
[----:B0-----:R-:W-:Y:S01]  /*31f70*/  ISETP.LT.AND P4, PT, R6, UR4, !P0 ;  /* 0x0000000406007c0c */ /* 0x001fe2000c781270 */
[----:B------:R-:W0:Y:S02]  /*31f80*/  LDCU UR4, c[0x0][0x39c] ;  /* 0x00007380ff0477ac */ /* 0x000e240008000800 */
[----:B------:R1:W-:Y:S01]  /*31f90*/  @P3 STG.E.U8 desc[UR8][R22.64], R24 ;  /* 0x0000001816003986 */ /* 0x0003e2000c101108 */
[----:B------:R-:W-:-:S02]  /*31fa0*/  PRMT R8, R8, 0x7773, RZ ;  /* 0x0000777308087816 */ /* 0x000fc400000000ff */
[----:B------:R-:W-:Y:S01]  /*31fb0*/  PRMT R4, R4, 0x7773, RZ ;  /* 0x0000777304047816 */ /* 0x000fe200000000ff */
[----:B------:R-:W3:Y:S01]  /*31fc0*/  LDL.LU R11, [R1+0xd94] ;  /* 0x000d9400010b7983 */ /* 0x000ee20000300800 */
[----:B----4-:R-:W-:-:S03]  /*31fd0*/  IADD3 R20, P6, PT, R3, R0, RZ ;  /* 0x0000000003147210 */ /* 0x010fc60007fde0ff */
[----:B------:R-:W4:Y:S01]  /*31fe0*/  LDL.LU R6, [R1+0xd90] ;  /* 0x000d900001067983 */ /* 0x000f220000300800 */
[----:B-1----:R-:W-:Y:S01]  /*31ff0*/  IMAD R24, R26, 0x8, R3 ;  /* 0x000000081a187824 */ /* 0x002fe200078e0203 */
[----:B------:R-:W-:Y:S02]  /*32000*/  LEA.HI.X.SX32 R21, R3, R2, 0x1, P6 ;  /* 0x0000000203157211 */ /* 0x000fe400030f0eff */
[----:B------:R-:W4:Y:S01]  /*32010*/  LDL.LU R29, [R1+0x38] ;  /* 0x00003800011d7983 */ /* 0x000f220000300800 */
[----:B------:R-:W-:Y:S02]  /*32020*/  PRMT R3, R16, 0x7772, RZ ;  /* 0x0000777210037816 */ /* 0x000fe400000000ff */
[----:B------:R-:W-:-:S03]  /*32030*/  IADD3 R22, P6, PT, R24, R0, RZ ;  /* 0x0000000018167210 */ /* 0x000fc60007fde0ff */
[----:B------:R1:W-:Y:S01]  /*32040*/  @P5 STG.E.U8 desc[UR8][R20.64], R3 ;  /* 0x0000000314005986 */ /* 0x0003e2000c101108 */
[----:B------:R-:W-:Y:S02]  /*32050*/  LEA.HI.X.SX32 R23, R24, R2, 0x1, P6 ;  /* 0x0000000218177211 */ /* 0x000fe400030f0eff */
[----:B------:R-:W-:Y:S01]  /*32060*/  ISETP.LT.AND P3, PT, R10, UR6, !P0 ;  /* 0x000000060a007c0c */ /* 0x000fe2000c761270 */
[----:B------:R-:W3:Y:S01]  /*32070*/  LDCU UR6, c[0x0][0x39c] ;  /* 0x00007380ff0677ac */ /* 0x000ee20008000800 */
[----:B------:R-:W-:Y:S01]  /*32080*/  ISETP.LT.AND P5, PT, R7, UR5, !P0 ;  /* 0x0000000507007c0c */ /* 0x000fe2000c7a1270 */
[----:B------:R-:W4:Y:S01]  /*32090*/  LDL.LU R10, [R1+0xd8c] ;  /* 0x000d8c00010a7983 */ /* 0x000f220000300800 */
[----:B------:R-:W0:Y:S03]  /*320a0*/  LDCU UR5, c[0x0][0x39c] ;  /* 0x00007380ff0577ac */ /* 0x000e260008000800 */
[----:B------:R-:W4:Y:S01]  /*320b0*/  LDL.LU R7, [R1+0xd88] ;  /* 0x000d880001077983 */ /* 0x000f220000300800 */
[----:B-1----:R-:W-:Y:S01]  /*320c0*/  PRMT R3, R12, 0x7772, RZ ;  /* 0x000077720c037816 */ /* 0x002fe200000000ff */
[----:B------:R-:W-:-:S04]  /*320d0*/  IMAD R21, R26, 0x8, R24 ;  /* 0x000000081a157824 */ /* 0x000fc800078e0218 */
[----:B------:R1:W-:Y:S01]  /*320e0*/  @P4 STG.E.U8 desc[UR8][R22.64], R3 ;  /* 0x0000000316004986 */ /* 0x0003e2000c101108 */
[----:B------:R-:W-:Y:S01]  /*320f0*/  IADD3 R20, P4, PT, R21, R0, RZ ;  /* 0x0000000015147210 */ /* 0x000fe20007f9e0ff */
[----:B------:R-:W-:-:S03]  /*32100*/  IMAD R24, R26, 0x8, R21 ;  /* 0x000000081a187824 */ /* 0x000fc600078e0215 */
[----:B------:R-:W-:Y:S02]  /*32110*/  LEA.HI.X.SX32 R21, R21, R2, 0x1, P4 ;  /* 0x0000000215157211 */ /* 0x000fe400020f0eff */
[----:B-1----:R-:W-:-:S04]  /*32120*/  IADD3 R22, P4, PT, R24, R0, RZ ;  /* 0x0000000018167210 */ /* 0x002fc80007f9e0ff */
[----:B------:R-:W-:Y:S01]  /*32130*/  LEA.HI.X.SX32 R23, R24, R2, 0x1, P4 ;  /* 0x0000000218177211 */ /* 0x000fe200020f0eff */
[----:B------:R-:W-:Y:S01]  /*32140*/  IMAD R24, R26, 0x8, R24 ;  /* 0x000000081a187824 */ /* 0x000fe200078e0218 */
[----:B------:R-:W-:Y:S04]  /*32150*/  @P5 STG.E.U8 desc[UR8][R20.64], R8 ;  /* 0x0000000814005986 */ /* 0x000fe8000c101108 */
[----:B------:R1:W-:Y:S02]  /*32160*/  @P3 STG.E.U8 desc[UR8][R22.64], R4 ;  /* 0x0000000416003986 */ /* 0x0003e4000c101108 */
[----:B-1----:R-:W-:-:S04]  /*32170*/  IADD3 R22, P5, PT, R24, R0, RZ ;  /* 0x0000000018167210 */ /* 0x002fc80007fbe0ff */
[----:B------:R-:W-:Y:S01]  /*32180*/  LEA.HI.X.SX32 R23, R24, R2, 0x1, P5 ;  /* 0x0000000218177211 */ /* 0x000fe200028f0eff */
[----:B--2---:R-:W-:-:S05]  /*32190*/  VIADD R3, R27, 0x78 ;  /* 0x000000781b037836 */ /* 0x004fca0000000000 */
[C---:B0-----:R-:W-:Y:S01]  /*321a0*/  ISETP.LT.AND P6, PT, R3.reuse, UR4, !P0 ;  /* 0x0000000403007c0c */ /* 0x041fe2000c7c1270 */
[----:B------:R-:W-:Y:S01]  /*321b0*/  IMAD R3, R3, R26, RZ ;  /* 0x0000001a03037224 */ /* 0x000fe200078e02ff */
[----:B------:R-:W-:Y:S01]  /*321c0*/  ISETP.LT.AND P5, PT, R9, UR5, !P0 ;  /* 0x0000000509007c0c */ /* 0x000fe2000c7a1270 */
[----:B------:R-:W0:Y:S03]  /*321d0*/  LDCU UR4, c[0x0][0x39c] ;  /* 0x00007380ff0477ac */ /* 0x000e260008000800 */
[C---:B------:R-:W-:Y:S02]  /*321e0*/  IADD3 R20, P4, PT, R3.reuse, R0, RZ ;  /* 0x0000000003147210 */ /* 0x040fe40007f9e0ff */
[----:B------:R-:W-:Y:S01]  /*321f0*/  PRMT R16, R16, 0x7773, RZ ;  /* 0x0000777310107816 */ /* 0x000fe200000000ff */
[----:B------:R-:W-:Y:S01]  /*32200*/  IMAD R24, R26, 0x10, R24 ;  /* 0x000000101a187824 */ /* 0x000fe200078e0218 */
[----:B------:R-:W-:Y:S01]  /*32210*/  LEA.HI.X.SX32 R21, R3, R2, 0x1, P4 ;  /* 0x0000000203157211 */ /* 0x000fe200020f0eff */
[----:B------:R-:W4:Y:S01]  /*32220*/  LDCU UR5, c[0x0][0x39c] ;  /* 0x00007380ff0577ac */ /* 0x000f220008000800 */
[----:B---3--:R-:W-:-:S02]  /*32230*/  ISETP.LT.AND P4, PT, R5, UR6, !P0 ;  /* 0x0000000605007c0c */ /* 0x008fc4000c781270 */
[----:B------:R-:W2:Y:S01]  /*32240*/  LDL.LU R5, [R1+0xd84] ;  /* 0x000d840001057983 */ /* 0x000ea20000300800 */
[----:B------:R-:W-:Y:S01]  /*32250*/  PRMT R12, R12, 0x7773, RZ ;  /* 0x000077730c0c7816 */ /* 0x000fe200000000ff */
[C---:B------:R-:W-:Y:S01]  /*32260*/  IMAD R8, R26.reuse, 0x8, R24 ;  /* 0x000000081a087824 */ /* 0x040fe200078e0218 */
[----:B------:R-:W1:Y:S01]  /*32270*/  LDCU UR6, c[0x0][0x39c] ;  /* 0x00007380ff0677ac */ /* 0x000e620008000800 */
[----:B------:R-:W3:Y:S04]  /*32280*/  LDL.LU R9, [R1+0xd80] ;  /* 0x000d800001097983 */ /* 0x000ee80000300800 */
[----:B------:R-:W-:Y:S04]  /*32290*/  @P1 STG.E.U8 desc[UR8][R22.64], R16 ;  /* 0x0000001016001986 */ /* 0x000fe8000c101108 */
[----:B------:R0:W-:Y:S01]  /*322a0*/  @P6 STG.E.U8 desc[UR8][R20.64], R12 ;  /* 0x0000000c14006986 */ /* 0x0001e2000c101108 */
[----:B------:R-:W-:Y:S01]  /*322b0*/  IMAD R4, R26, 0x8, R8 ;  /* 0x000000081a047824 */ /* 0x000fe200078e0208 */
[----:B0-----:R-:W-:-:S02]  /*322c0*/  IADD3 R20, P6, PT, R24, R0, RZ ;  /* 0x0000000018147210 */ /* 0x001fc40007fde0ff */
[----:B------:R-:W-:Y:S01]  /*322d0*/  ISETP.LT.AND P1, PT, R11, UR4, !P0 ;  /* 0x000000040b007c0c */ /* 0x000fe2000c721270 */
[----:B------:R-:W0:Y:S01]  /*322e0*/  LDCU UR4, c[0x0][0x39c] ;  /* 0x00007380ff0477ac */ /* 0x000e220008000800 */
[----:B------:R-:W-:Y:S01]  /*322f0*/  LEA.HI.X.SX32 R21, R24, R2, 0x1, P6 ;  /* 0x0000000218157211 */ /* 0x000fe200030f0eff */
[----:B------:R-:W3:Y:S01]  /*32300*/  LDL.LU R11, [R1+0xd7c] ;  /* 0x000d7c00010b7983 */ /* 0x000ee20000300800 */
[----:B------:R-:W-:-:S04]  /*32310*/  IADD3 R22, P6, PT, R8, R0, RZ ;  /* 0x0000000008167210 */ /* 0x000fc80007fde0ff */
[----:B------:R-:W-:Y:S02]  /*32320*/  LEA.HI.X.SX32 R23, R8, R2, 0x1, P6 ;  /* 0x0000000208177211 */ /* 0x000fe400030f0eff */
[----:B----4-:R-:W-:Y:S01]  /*32330*/  ISETP.LT.AND P6, PT, R6, UR5, !P0 ;  /* 0x0000000506007c0c */ /* 0x010fe2000c7c1270 */
[----:B------:R-:W4:Y:S01]  /*32340*/  LDCU UR5, c[0x0][0x39c] ;  /* 0x00007380ff0577ac */ /* 0x000f220008000800 */
[----:B------:R-:W-:Y:S01]  /*32350*/  ISETP.LT.AND P3, PT, R29, UR12, !P0 ;  /* 0x0000000c1d007c0c */ /* 0x000fe2000c761270 */
[----:B------:R-:W4:Y:S01]  /*32360*/  LDL.LU R6, [R1+0xd78] ;  /* 0x000d780001067983 */ /* 0x000f220000300800 */
[----:B------:R-:W0:Y:S03]  /*32370*/  LDCU UR12, c[0x0][0x39c] ;  /* 0x00007380ff0c77ac */ /* 0x000e260008000800 */
[----:B------:R-:W4:Y:S01]  /*32380*/  LDL.LU R29, [R1+0x54] ;  /* 0x00005400011d7983 */ /* 0x000f220000300800 */
[----:B--2---:R-:W-:-:S02]  /*32390*/  PRMT R3, R5, 0x7770, RZ ;  /* 0x0000777005037816 */ /* 0x004fc400000000ff */
[----:B---3--:R-:W-:-:S05]  /*323a0*/  PRMT R12, R9, 0x7770, RZ ;  /* 0x00007770090c7816 */ /* 0x008fca00000000ff */
[----:B------:R2:W-:Y:S04]  /*323b0*/  @P5 STG.E.U8 desc[UR8][R20.64], R12 ;  /* 0x0000000c14005986 */ /* 0x0005e8000c101108 */
[----:B------:R3:W-:Y:S01]  /*323c0*/  @P4 STG.E.U8 desc[UR8][R22.64], R3 ;  /* 0x0000000316004986 */ /* 0x0007e2000c101108 */
[----:B--2---:R-:W-:Y:S01]  /*323d0*/  IADD3 R20, P5, PT, R4, R0, RZ ;  /* 0x0000000004147210 */ /* 0x004fe20007fbe0ff */
[----:B---3--:R-:W-:-:S03]  /*323e0*/  IMAD R3, R26, 0x8, R4 ;  /* 0x000000081a037824 */ /* 0x008fc600078e0204 */
[----:B------:R-:W-:Y:S02]  /*323f0*/  LEA.HI.X.SX32 R21, R4, R2, 0x1, P5 ;  /* 0x0000000204157211 */ /* 0x000fe400028f0eff */
[----:B------:R-:W-:Y:S02]  /*32400*/  PRMT R4, R17, 0x7770, RZ ;  /* 0x0000777011047816 */ /* 0x000fe400000000ff */
[----:B0-----:R-:W-:Y:S01]  /*32410*/  ISETP.LT.AND P5, PT, R7, UR4, !P0 ;  /* 0x0000000407007c0c */ /* 0x001fe2000c7a1270 */
[----:B------:R-:W-:Y:S01]  /*32420*/  IMAD R8, R26, 0x8, R3 ;  /* 0x000000081a087824 */ /* 0x000fe200078e0203 */
[----:B------:R-:W2:Y:S01]  /*32430*/  LDL.LU R7, [R1+0xd74] ;  /* 0x000d740001077983 */ /* 0x000ea20000300800 */
[C---:B------:R-:W-:Y:S01]  /*32440*/  IADD3 R22, P4, PT, R3.reuse, R0, RZ ;  /* 0x0000000003167210 */ /* 0x040fe20007f9e0ff */
[----:B------:R-:W0:Y:S02]  /*32450*/  LDCU UR4, c[0x0][0x39c] ;  /* 0x00007380ff0477ac */ /* 0x000e240008000800 */
[----:B------:R3:W-:Y:S01]  /*32460*/  @P1 STG.E.U8 desc[UR8][R20.64], R4 ;  /* 0x0000000414001986 */ /* 0x0007e2000c101108 */
[----:B-1----:R-:W-:Y:S01]  /*32470*/  ISETP.LT.AND P1, PT, R10, UR6, !P0 ;  /* 0x000000060a007c0c */ /* 0x002fe2000c721270 */
[----:B------:R-:W1:Y:S02]  /*32480*/  LDCU UR6, c[0x0][0x39c] ;  /* 0x00007380ff0677ac */ /* 0x000e640008000800 */
[----:B------:R-:W1:Y:S04]  /*32490*/  LDL.LU R10, [R1+0xd70] ;  /* 0x000d7000010a7983 */ /* 0x000e680000300800 */
[----:B------:R-:W2:Y:S01]  /*324a0*/  LDL.LU R16, [R1+0x50] ;  /* 0x0000500001107983 */ /* 0x000ea20000300800 */
[----:B------:R-:W-:-:S02]  /*324b0*/  LEA.HI.X.SX32 R23, R3, R2, 0x1, P4 ;  /* 0x0000000203177211 */ /* 0x000fc400020f0eff */
[----:B---3--:R-:W-:Y:S01]  /*324c0*/  PRMT R4, R13, 0x7770, RZ ;  /* 0x000077700d047816 */ /* 0x008fe200000000ff */
[----:B------:R-:W3:Y:S04]  /*324d0*/  LDL.LU R25, [R1+0x58] ;  /* 0x0000580001197983 */ /* 0x000ee80000300800 */
[----:B------:R0:W-:Y:S01]  /*324e0*/  @P6 STG.E.U8 desc[UR8][R22.64], R4 ;  /* 0x0000000416006986 */ /* 0x0001e2000c101108 */
[----:B------:R-:W-:Y:S01]  /*324f0*/  IADD3 R20, P4, PT, R8, R0, RZ ;  /* 0x0000000008147210 */ /* 0x000fe20007f9e0ff */
[----:B------:R-:W-:Y:S01]  /*32500*/  VIADD R3, R27, 0xb8 ;  /* 0x000000b81b037836 */ /* 0x000fe20000000000 */
[----:B------:R-:W-:Y:S01]  /*32510*/  PRMT R12, R9, 0x7771, RZ ;  /* 0x00007771090c7816 */ /* 0x000fe200000000ff */
[----:B------:R-:W3:Y:S01]  /*32520*/  LDL.LU R28, [R1+0x5c] ;  /* 0x00005c00011c7983 */ /* 0x000ee20000300800 */
[----:B0-----:R-:W-:Y:S01]  /*32530*/  IMAD R4, R26, 0x8, R8 ;  /* 0x000000081a047824 */ /* 0x001fe200078e0208 */
[----:B------:R-:W-:-:S04]  /*32540*/  LEA.HI.X.SX32 R21, R8, R2, 0x1, P4 ;  /* 0x0000000208157211 */ /* 0x000fc800020f0eff */
[C---:B------:R-:W-:Y:S02]  /*32550*/  IADD3 R22, P6, PT, R4.reuse, R0, RZ ;  /* 0x0000000004167210 */ /* 0x040fe40007fde0ff */
[C---:B----4-:R-:W-:Y:S01]  /*32560*/  ISETP.LT.AND P4, PT, R3.reuse, UR5, !P0 ;  /* 0x0000000503007c0c */ /* 0x050fe2000c781270 */
[----:B------:R-:W-:Y:S01]  /*32570*/  IMAD R3, R3, R26, RZ ;  /* 0x0000001a03037224 */ /* 0x000fe200078e02ff */
[----:B------:R-:W-:Y:S02]  /*32580*/  LEA.HI.X.SX32 R23, R4, R2, 0x1, P6 ;  /* 0x0000000204177211 */ /* 0x000fe400030f0eff */
[----:B------:R-:W-:Y:S01]  /*32590*/  PRMT R8, R5, 0x7771, RZ ;  /* 0x0000777105087816 */ /* 0x000fe200000000ff */
[----:B------:R-:W-:Y:S01]  /*325a0*/  IMAD R4, R26, 0x8, R4 ;  /* 0x000000081a047824 */ /* 0x000fe200078e0204 */
[----:B------:R0:W-:Y:S01]  /*325b0*/  @P1 STG.E.U8 desc[UR8][R20.64], R12 ;  /* 0x0000000c14001986 */ /* 0x0001e2000c101108 */
[----:B------:R-:W2:Y:S03]  /*325c0*/  LDCU UR5, c[0x0][0x39c] ;  /* 0x00007380ff0577ac */ /* 0x000ea60008000800 */
[----:B------:R4:W-:Y:S01]  /*325d0*/  @P5 STG.E.U8 desc[UR8][R22.64], R8 ;  /* 0x0000000816005986 */ /* 0x0009e2000c101108 */
[----:B------:R-:W-:Y:S01]  /*325e0*/  ISETP.LT.AND P1, PT, R29, UR12, !P0 ;  /* 0x0000000c1d007c0c */ /* 0x000fe2000c721270 */
[----:B------:R-:W1:Y:S01]  /*325f0*/  LDCU UR12, c[0x0][0x39c] ;  /* 0x00007380ff0c77ac */ /* 0x000e620008000800 */
[----:B0-----:R-:W-:-:S02]  /*32600*/  IADD3 R20, P5, PT, R3, R0, RZ ;  /* 0x0000000003147210 */ /* 0x001fc40007fbe0ff */
[C---:B----4-:R-:W-:Y:S02]  /*32610*/  IADD3 R22, P6, PT, R4.reuse, R0, RZ ;  /* 0x0000000004167210 */ /* 0x050fe40007fde0ff */
[-C--:B------:R-:W-:Y:S02]  /*32620*/  LEA.HI.X.SX32 R21, R3, R2.reuse, 0x1, P5 ;  /* 0x0000000203157211 */ /* 0x080fe400028f0eff */
[----:B------:R-:W-:Y:S02]  /*32630*/  LEA.HI.X.SX32 R23, R4, R2, 0x1, P6 ;  /* 0x0000000204177211 */ /* 0x000fe400030f0eff */
[----:B------:R-:W-:Y:S02]  /*32640*/  ISETP.LT.AND P6, PT, R11, UR4, !P0 ;  /* 0x000000040b007c0c */ /* 0x000fe4000c7c1270 */
[----:B------:R-:W-:Y:S01]  /*32650*/  PRMT R3, R17, 0x7771, RZ ;  /* 0x0000777111037816 */ /* 0x000fe200000000ff */
[----:B------:R-:W-:Y:S01]  /*32660*/  IMAD R4, R26, 0x10, R4 ;  /* 0x000000101a047824 */ /* 0x000fe200078e0204 */
[----:B------:R-:W-:Y:S01]  /*32670*/  PRMT R8, R13, 0x7771, RZ ;  /* 0x000077710d087816 */ /* 0x000fe200000000ff */
[----:B------:R-:W3:Y:S02]  /*32680*/  LDCU UR4, c[0x0][0x39c] ;  /* 0x00007380ff0477ac */ /* 0x000ee40008000800 */
[----:B------:R-:W-:Y:S04]  /*32690*/  @P3 STG.E.U8 desc[UR8][R22.64], R3 ;  /* 0x0000000316003986 */ /* 0x000fe8000c101108 */
[----:B------:R0:W-:Y:S01]  /*326a0*/  @P4 STG.E.U8 desc[UR8][R20.64], R8 ;  /* 0x0000000814004986 */ /* 0x0001e2000c101108 */
[----:B------:R-:W-:-:S02]  /*326b0*/  PRMT R12, R9, 0x7772, RZ ;  /* 0x00007772090c7816 */ /* 0x000fc400000000ff */
[----:B0-----:R-:W-:Y:S01]  /*326c0*/  IADD3 R20, P4, PT, R4, R0, RZ ;  /* 0x0000000004147210 */ /* 0x001fe20007f9e0ff */
[----:B------:R-:W-:-:S03]  /*326d0*/  IMAD R8, R26, 0x8, R4 ;  /* 0x000000081a087824 */ /* 0x000fc600078e0204 */
[----:B------:R-:W-:Y:S01]  /*326e0*/  LEA.HI.X.SX32 R21, R4, R2, 0x1, P4 ;  /* 0x0000000204157211 */ /* 0x000fe200020f0eff */
[----:B------:R-:W-:Y:S01]  /*326f0*/  IMAD R4, R26, 0x8, R8 ;  /* 0x000000081a047824 */ /* 0x000fe200078e0208 */
[C---:B------:R-:W-:Y:S02]  /*32700*/  IADD3 R22, P4, PT, R8.reuse, R0, RZ ;  /* 0x0000000008167210 */ /* 0x040fe40007f9e0ff */
[----:B------:R-:W-:Y:S01]  /*32710*/  PRMT R3, R5, 0x7772, RZ ;  /* 0x0000777205037816 */ /* 0x000fe200000000ff */
[----:B------:R0:W-:Y:S01]  /*32720*/  @P6 STG.E.U8 desc[UR8][R20.64], R12 ;  /* 0x0000000c14006986 */ /* 0x0001e2000c101108 */
[----:B------:R-:W-:Y:S02]  /*32730*/  LEA.HI.X.SX32 R23, R8, R2, 0x1, P4 ;  /* 0x0000000208177211 */ /* 0x000fe400020f0eff */
[----:B0-----:R-:W-:-:S04]  /*32740*/  IADD3 R20, P6, PT, R4, R0, RZ ;  /* 0x0000000004147210 */ /* 0x001fc80007fde0ff */
[----:B------:R-:W-:Y:S02]  /*32750*/  LEA.HI.X.SX32 R21, R4, R2, 0x1, P6 ;  /* 0x0000000204157211 */ /* 0x000fe400030f0eff */
[----:B-1----:R-:W-:Y:S01]  /*32760*/  ISETP.LT.AND P5, PT, R10, UR6, !P0 ;  /* 0x000000060a007c0c */ /* 0x002fe2000c7a1270 */
[----:B------:R-:W0:Y:S01]  /*32770*/  LDCU UR6, c[0x0][0x39c] ;  /* 0x00007380ff0677ac */ /* 0x000e220008000800 */
[----:B------:R-:W4:Y:S04]  /*32780*/  LDL.LU R10, [R1+0xd6c] ;  /* 0x000d6c00010a7983 */ /* 0x000f280000300800 */
[----:B------:R-:W4:Y:S04]  /*32790*/  LDL.LU R11, [R1+0xd68] ;  /* 0x000d6800010b7983 */ /* 0x000f280000300800 */
[----:B------:R-:W4:Y:S01]  /*327a0*/  LDL.LU R29, [R1+0x60] ;  /* 0x00006000011d7983 */ /* 0x000f220000300800 */
[----:B--2---:R-:W-:Y:S01]  /*327b0*/  ISETP.LT.AND P3, PT, R16, UR5, !P0 ;  /* 0x0000000510007c0c */ /* 0x004fe2000c761270 */
[----:B------:R-:W4:Y:S02]  /*327c0*/  LDCU UR5, c[0x0][0x39c] ;  /* 0x00007380ff0577ac */ /* 0x000f240008000800 */
[----:B------:R1:W-:Y:S04]  /*327d0*/  @P5 STG.E.U8 desc[UR8][R22.64], R3 ;  /* 0x0000000316005986 */ /* 0x0003e8000c101108 */
[----:B------:R-:W2:Y:S04]  /*327e0*/  LDL.LU R24, [R1+0x7c] ;  /* 0x00007c0001187983 */ /* 0x000ea80000300800 */
[----:B------:R-:W2:Y:S01]  /*327f0*/  LDL.LU R16, [R1+0x68] ;  /* 0x0000680001107983 */ /* 0x000ea20000300800 */
[----:B-1----:R-:W-:Y:S01]  /*32800*/  IMAD R3, R26, 0x8, R4 ;  /* 0x000000081a037824 */ /* 0x002fe200078e0204 */
[----:B------:R-:W-:-:S05]  /*32810*/  PRMT R4, R17, 0x7772, RZ ;  /* 0x0000777211047816 */ /* 0x000fca00000000ff */
[----:B------:R1:W-:Y:S02]  /*32820*/  @P3 STG.E.U8 desc[UR8][R20.64], R4 ;  /* 0x0000000414003986 */ /* 0x0003e4000c101108 */
[----:B-1----:R-:W-:Y:S02]  /*32830*/  IMAD R4, R26, 0x8, R3 ;  /* 0x000000081a047824 */ /* 0x002fe400078e0203 */
[----:B------:R-:W2:Y:S01]  /*32840*/  LDL.LU R26, [R1+0x64] ;  /* 0x00006400011a7983 */ /* 0x000ea20000300800 */
[----:B---3--:R-:W-:Y:S01]  /*32850*/  ISETP.LT.AND P4, PT, R25, UR4, !P0 ;  /* 0x0000000419007c0c */ /* 0x008fe2000c781270 */
[----:B------:R-:W1:Y:S01]  /*32860*/  LDCU UR4, c[0x0][0x39c] ;  /* 0x00007380ff0477ac */ /* 0x000e620008000800 */
[C---:B------:R-:W-:Y:S01]  /*32870*/  IADD3 R22, P6, PT, R3.reuse, R0, RZ ;  /* 0x0000000003167210 */ /* 0x040fe20007fde0ff */
[----:B------:R-:W3:Y:S03]  /*32880*/  LDL.LU R25, [R1+0x70] ;  /* 0x0000700001197983 */ /* 0x000ee60000300800 */
[----:B------:R-:W-:-:S02]  /*32890*/  LEA.HI.X.SX32 R23, R3, R2, 0x1, P6 ;  /* 0x0000000203177211 */ /* 0x000fc400030f0eff */
[----:B------:R-:W-:-:S05]  /*328a0*/  PRMT R3, R13, 0x7772, RZ ;  /* 0x000077720d037816 */ /* 0x000fca00000000ff */
[----:B------:R1:W-:Y:S01]  /*328b0*/  @P4 STG.E.U8 desc[UR8][R22.64], R3 ;  /* 0x0000000316004986 */ /* 0x0003e2000c101108 */
[----:B0-----:R-:W-:Y:S01]  /*328c0*/  ISETP.LT.AND P5, PT, R28, UR6, !P0 ;  /* 0x000000061c007c0c */ /* 0x001fe2000c7a1270 */
[----:B------:R-:W2:Y:S02]  /*328d0*/  LDCU UR6, c[0x0][0x39c] ;  /* 0x00007380ff0677ac */ /* 0x000ea40008000800 */
[----:B------:R-:W3:Y:S01]  /*328e0*/  LDL.LU R28, [R1+0x6c] ;  /* 0x00006c00011c7983 */ /* 0x000ee20000300800 */
[----:B-1----:R-:W0:Y:S01]  /*328f0*/  LDC R22, c[0x0][0x3b8] ;  /* 0x0000ee00ff167b82 */ /* 0x002e220000000800 */
[----:B------:R-:W-:-:S04]  /*32900*/  IADD3 R20, P6, PT, R4, R0, RZ ;  /* 0x0000000004147210 */ /* 0x000fc80007fde0ff */
[----:B------:R-:W-:Y:S02]  /*32910*/  LEA.HI.X.SX32 R21, R4, R2, 0x1, P6 ;  /* 0x0000000204157211 */ /* 0x000fe400030f0eff */
[----:B------:R-:W-:-:S05]  /*32920*/  PRMT R9, R9, 0x7773, RZ ;  /* 0x0000777309097816 */ /* 0x000fca00000000ff */
[----:B------:R1:W-:Y:S01]  /*32930*/  @P5 STG.E.U8 desc[UR8][R20.64], R9 ;  /* 0x0000000914005986 */ /* 0x0003e2000c101108 */
[----:B0-----:R-:W-:-:S04]  /*32940*/  IMAD R4, R22, 0x8, R4 ;  /* 0x0000000816047824 */ /* 0x001fc800078e0204 */
[----:B------:R-:W-:-:S05]  /*32950*/  IMAD R3, R22, 0x8, R4 ;  /* 0x0000000816037824 */ /* 0x000fca00078e0204 */
[----:B-1----:R-:W-:-:S04]  /*32960*/  IADD3 R20, P6, PT, R3, R0, RZ ;  /* 0x0000000003147210 */ /* 0x002fc80007fde0ff */
[----:B------:R-:W-:Y:S02]  /*32970*/  LEA.HI.X.SX32 R21, R3, R2, 0x1, P6 ;  /* 0x0000000203157211 */ /* 0x000fe400030f0eff */
[----:B----4-:R-:W-:Y:S01]  /*32980*/  ISETP.LT.AND P3, PT, R29, UR5, !P0 ;  /* 0x000000051d007c0c */ /* 0x010fe2000c761270 */
[----:B------:R-:W0:Y:S01]  /*32990*/  LDCU UR5, c[0x0][0x39c] ;  /* 0x00007380ff0577ac */ /* 0x000e220008000800 */
[----:B------:R-:W4:Y:S01]  /*329a0*/  LDL.LU R29, [R1+0x74] ;  /* 0x00007400011d7983 */ /* 0x000f220000300800 */
[----:B--2---:R-:W-:Y:S01]  /*329b0*/  ISETP.LT.AND P6, PT, R26, UR6, !P0 ;  /* 0x000000061a007c0c */ /* 0x004fe2000c7c1270 */
[----:B------:R-:W-:Y:S02]  /*329c0*/  VIADD R12, R27, 0xf8 ;  /* 0x000000f81b0c7836 */ /* 0x000fe40000000000 */
[----:B------:R-:W2:Y:S01]  /*329d0*/  LDL.LU R26, [R1+0x78] ;  /* 0x00007800011a7983 */ /* 0x000ea20000300800 */
[----:B------:R-:W-:Y:S01]  /*329e0*/  IADD3 R8, P5, PT, R4, R0, RZ ;  /* 0x0000000004087210 */ /* 0x000fe20007fbe0ff */
[----:B------:R-:W2:Y:S01]  /*329f0*/  LDCU UR6, c[0x0][0x39c] ;  /* 0x00007380ff0677ac */ /* 0x000ea20008000800 */
[C---:B------:R-:W-:Y:S01]  /*32a00*/  ISETP.LT.AND P4, PT, R12.reuse, UR4, !P0 ;  /* 0x000000040c007c0c */ /* 0x040fe2000c781270 */
[----:B------:R-:W-:Y:S01]  /*32a10*/  IMAD R12, R12, R22, RZ ;  /* 0x000000160c0c7224 */ /* 0x000fe200078e02ff */
[----:B------:R-:W-:Y:S01]  /*32a20*/  LEA.HI.X.SX32 R9, R4, R2, 0x1, P5 ;  /* 0x0000000204097211 */ /* 0x000fe200028f0eff */
[----:B------:R-:W3:Y:S01]  /*32a30*/  LDCU UR4, c[0x0][0x39c] ;  /* 0x00007380ff0477ac */ /* 0x000ee20008000800 */
[----:B------:R-:W-:-:S02]  /*32a40*/  PRMT R5, R5, 0x7773, RZ ;  /* 0x0000777305057816 */ /* 0x000fc400000000ff */
[----:B------:R-:W-:Y:S02]  /*32a50*/  IADD3 R4, P5, PT, R12, R0, RZ ;  /* 0x000000000c047210 */ /* 0x000fe40007fbe0ff */
[----:B------:R-:W-:Y:S01]  /*32a60*/  PRMT R17, R17, 0x7773, RZ ;  /* 0x0000777311117816 */ /* 0x000fe200000000ff */
[----:B------:R1:W-:Y:S01]  /*32a70*/  @P3 STG.E.U8 desc[UR8][R8.64], R5 ;  /* 0x0000000508003986 */ /* 0x0003e2000c101108 */
[----:B------:R-:W-:-:S03]  /*32a80*/  PRMT R13, R13, 0x7773, RZ ;  /* 0x000077730d0d7816 */ /* 0x000fc600000000ff */
[----:B------:R-:W-:Y:S01]  /*32a90*/  @P1 STG.E.U8 desc[UR8][R20.64], R17 ;  /* 0x0000001114001986 */ /* 0x000fe2000c101108 */
[----:B-1----:R-:W-:Y:S01]  /*32aa0*/  LEA.HI.X.SX32 R5, R12, R2, 0x1, P5 ;  /* 0x000000020c057211 */ /* 0x002fe200028f0eff */
[----:B------:R-:W-:Y:S01]  /*32ab0*/  IMAD R9, R22, 0x10, R3 ;  /* 0x0000001016097824 */ /* 0x000fe200078e0203 */
[----:B0-----:R-:W-:Y:S01]  /*32ac0*/  ISETP.LT.AND P5, PT, R16, UR5, !P0 ;  /* 0x0000000510007c0c */ /* 0x001fe2000c7a1270 */
[----:B------:R-:W4:Y:S02]  /*32ad0*/  LDCU UR5, c[0x0][0x39c] ;  /* 0x00007380ff0577ac */ /* 0x000f240008000800 */
[----:B------:R-:W-:Y:S01]  /*32ae0*/  IMAD R3, R22, 0x8, R9 ;  /* 0x0000000816037824 */ /* 0x000fe200078e0209 */
[C---:B------:R-:W-:Y:S01]  /*32af0*/  IADD3 R8, P1, PT, R9.reuse, R0, RZ ;  /* 0x0000000009087210 */ /* 0x040fe20007f3e0ff */
[----:B------:R0:W-:Y:S03]  /*32b00*/  @P4 STG.E.U8 desc[UR8][R4.64], R13 ;  /* 0x0000000d04004986 */ /* 0x0001e6000c101108 */
[----:B------:R-:W-:-:S02]  /*32b10*/  LEA.HI.X.SX32 R9, R9, R2, 0x1, P1 ;  /* 0x0000000209097211 */ /* 0x000fc400008f0eff */
[----:B------:R-:W-:Y:S02]  /*32b20*/  PRMT R12, R6, 0x7770, RZ ;  /* 0x00007770060c7816 */ /* 0x000fe400000000ff */
[C---:B0-----:R-:W-:Y:S02]  /*32b30*/  IADD3 R4, P1, PT, R3.reuse, R0, RZ ;  /* 0x0000000003047210 */ /* 0x041fe40007f3e0ff */
[----:B------:R-:W-:Y:S02]  /*32b40*/  PRMT R13, R10, 0x7770, RZ ;  /* 0x000077700a0d7816 */ /* 0x000fe400000000ff */
[----:B------:R-:W-:-:S03]  /*32b50*/  LEA.HI.X.SX32 R5, R3, R2, 0x1, P1 ;  /* 0x0000000203057211 */ /* 0x000fc600008f0eff */
[----:B------:R0:W-:Y:S04]  /*32b60*/  @P6 STG.E.U8 desc[UR8][R8.64], R13 ;  /* 0x0000000d08006986 */ /* 0x0001e8000c101108 */
[----:B------:R1:W-:Y:S01]  /*32b70*/  @P5 STG.E.U8 desc[UR8][R4.64], R12 ;  /* 0x0000000c04005986 */ /* 0x0003e2000c101108 */
[----:B------:R-:W-:Y:S01]  /*32b80*/  IMAD R3, R22, 0x8, R3 ;  /* 0x0000000816037824 */ /* 0x000fe200078e0203 */
[----:B---3--:R-:W-:Y:S01]  /*32b90*/  ISETP.LT.AND P1, PT, R28, UR4, !P0 ;  /* 0x000000041c007c0c */ /* 0x008fe2000c721270 */
[----:B------:R-:W3:Y:S01]  /*32ba0*/  LDCU UR4, c[0x0][0x39c] ;  /* 0x00007380ff0477ac */ /* 0x000ee20008000800 */
[----:B0-----:R-:W-:Y:S02]  /*32bb0*/  PRMT R13, R18, 0x7770, RZ ;  /* 0x00007770120d7816 */ /* 0x001fe400000000ff */
[----:B-1----:R-:W-:-:S04]  /*32bc0*/  IADD3 R4, P6, PT, R3, R0, RZ ;  /* 0x0000000003047210 */ /* 0x002fc80007fde0ff */
[----:B------:R-:W-:-:S05]  /*32bd0*/  LEA.HI.X.SX32 R5, R3, R2, 0x1, P6 ;  /* 0x0000000203057211 */ /* 0x000fca00030f0eff */
[----:B------:R0:W-:Y:S01]  /*32be0*/  @P1 STG.E.U8 desc[UR8][R4.64], R13 ;  /* 0x0000000d04001986 */ /* 0x0001e2000c101108 */
[----:B----4-:R-:W-:Y:S01]  /*32bf0*/  ISETP.LT.AND P5, PT, R29, UR5, !P0 ;  /* 0x000000051d007c0c */ /* 0x010fe2000c7a1270 */
[----:B------:R-:W-:Y:S02]  /*32c00*/  IMAD R9, R22, 0x8, R3 ;  /* 0x0000000816097824 */ /* 0x000fe400078e0203 */
[----:B------:R-:W4:Y:S01]  /*32c10*/  LDL.LU R29, [R1+0x94] ;  /* 0x00009400011d7983 */ /* 0x000f220000300800 */
[----:B------:R-:W-:Y:S01]  /*32c20*/  ISETP.LT.AND P4, PT, R25, UR12, !P0 ;  /* 0x0000000c19007c0c */ /* 0x000fe2000c781270 */
[----:B------:R-:W4:Y:S02]  /*32c30*/  LDCU UR12, c[0x0][0x39c] ;  /* 0x00007380ff0c77ac */ /* 0x000f240008000800 */
[----:B------:R-:W4:Y:S01]  /*32c40*/  LDL.LU R28, [R1+0x80] ;  /* 0x00008000011c7983 */ /* 0x000f220000300800 */
[----:B------:R-:W-:Y:S01]  /*32c50*/  ISETP.LT.AND P3, PT, R24, UR13, !P0 ;  /* 0x0000000d18007c0c */ /* 0x000fe2000c761270 */
[----:B------:R-:W1:Y:S02]  /*32c60*/  LDCU UR5, c[0x0][0x39c] ;  /* 0x00007380ff0577ac */ /* 0x000e640008000800 */
[----:B------:R-:W4:Y:S01]  /*32c70*/  LDL.LU R16, [R1+0x88] ;  /* 0x0000880001107983 */ /* 0x000f220000300800 */
[----:B--2---:R-:W-:Y:S01]  /*32c80*/  ISETP.LT.AND P1, PT, R26, UR6, !P0 ;  /* 0x000000061a007c0c */ /* 0x004fe2000c721270 */
[----:B------:R-:W-:-:S02]  /*32c90*/  IMAD R12, R22, 0x8, R9 ;  /* 0x00000008160c7824 */ /* 0x000fc400078e0209 */
[----:B------:R-:W2:Y:S01]  /*32ca0*/  LDL.LU R26, [R1+0x84] ;  /* 0x00008400011a7983 */ /* 0x000ea20000300800 */
[C---:B------:R-:W-:Y:S01]  /*32cb0*/  IADD3 R8, P6, PT, R9.reuse, R0, RZ ;  /* 0x0000000009087210 */ /* 0x040fe20007fde0ff */
[----:B------:R-:W1:Y:S01]  /*32cc0*/  LDCU UR6, c[0x0][0x39c] ;  /* 0x00007380ff0677ac */ /* 0x000e620008000800 */
[----:B------:R-:W-:Y:S01]  /*32cd0*/  PRMT R3, R14, 0x7770, RZ ;  /* 0x000077700e037816 */ /* 0x000fe200000000ff */
[----:B0-----:R-:W-:Y:S01]  /*32ce0*/  IMAD R13, R22, 0x8, R12 ;  /* 0x00000008160d7824 */ /* 0x001fe200078e020c */
[----:B------:R-:W-:Y:S01]  /*32cf0*/  LEA.HI.X.SX32 R9, R9, R2, 0x1, P6 ;  /* 0x0000000209097211 */ /* 0x000fe200030f0eff */
[----:B------:R-:W2:Y:S01]  /*32d00*/  LDL.LU R25, [R1+0x8c] ;  /* 0x00008c0001197983 */ /* 0x000ea20000300800 */
[----:B------:R-:W-:-:S03]  /*32d10*/  IADD3 R4, P6, PT, R12, R0, RZ ;  /* 0x000000000c047210 */ /* 0x000fc60007fde0ff */
[----:B------:R0:W-:Y:S01]  /*32d20*/  @P4 STG.E.U8 desc[UR8][R8.64], R3 ;  /* 0x0000000308004986 */ /* 0x0001e2000c101108 */
[----:B------:R-:W-:Y:S02]  /*32d30*/  LEA.HI.X.SX32 R5, R12, R2, 0x1, P6 ;  /* 0x000000020c057211 */ /* 0x000fe400030f0eff */
[----:B0-----:R-:W-:Y:S02]  /*32d40*/  PRMT R9, R10, 0x7771, RZ ;  /* 0x000077710a097816 */ /* 0x001fe400000000ff */
[----:B------:R-:W-:-:S03]  /*32d50*/  IADD3 R8, P4, PT, R13, R0, RZ ;  /* 0x000000000d087210 */ /* 0x000fc60007f9e0ff */
[----:B------:R0:W-:Y:S01]  /*32d60*/  @P5 STG.E.U8 desc[UR8][R4.64], R9 ;  /* 0x0000000904005986 */ /* 0x0001e2000c101108 */
[----:B------:R-:W-:Y:S01]  /*32d70*/  VIADD R3, R27, 0x138 ;  /* 0x000001381b037836 */ /* 0x000fe20000000000 */
[----:B0-----:R-:W-:Y:S01]  /*32d80*/  LEA.HI.X.SX32 R9, R13, R2, 0x1, P4 ;  /* 0x000000020d097211 */ /* 0x001fe200020f0eff */
[----:B------:R-:W-:Y:S01]  /*32d90*/  IMAD R12, R22, 0x8, R13 ;  /* 0x00000008160c7824 */ /* 0x000fe200078e020d */
[----:B------:R-:W-:Y:S02]  /*32da0*/  PRMT R4, R6, 0x7771, RZ ;  /* 0x0000777106047816 */ /* 0x000fe400000000ff */
[C---:B---3--:R-:W-:Y:S01]  /*32db0*/  ISETP.LT.AND P5, PT, R3.reuse, UR4, !P0 ;  /* 0x0000000403007c0c */ /* 0x048fe2000c7a1270 */
[----:B------:R-:W2:Y:S02]  /*32dc0*/  LDCU UR4, c[0x0][0x39c] ;  /* 0x00007380ff0477ac */ /* 0x000ea40008000800 */
[----:B------:R0:W-:Y:S01]  /*32dd0*/  @P1 STG.E.U8 desc[UR8][R8.64], R4 ;  /* 0x0000000408001986 */ /* 0x0001e2000c101108 */
[----:B------:R-:W-:Y:S01]  /*32de0*/  IMAD R3, R3, R22, RZ ;  /* 0x0000001603037224 */ /* 0x000fe200078e02ff */
[----:B------:R-:W-:-:S02]  /*32df0*/  PRMT R13, R18, 0x7771, RZ ;  /* 0x00007771120d7816 */ /* 0x000fc400000000ff */
[----:B0-----:R-:W-:-:S04]  /*32e00*/  IADD3 R8, P1, PT, R12, R0, RZ ;  /* 0x000000000c087210 */ /* 0x001fc80007f3e0ff */
[----:B------:R-:W-:Y:S01]  /*32e10*/  LEA.HI.X.SX32 R9, R12, R2, 0x1, P1 ;  /* 0x000000020c097211 */ /* 0x000fe200008f0eff */
[----:B------:R-:W-:Y:S01]  /*32e20*/  IMAD R12, R22, 0x10, R12 ;  /* 0x00000010160c7824 */ /* 0x000fe200078e020c */
[----:B------:R-:W-:-:S03]  /*32e30*/  IADD3 R4, P6, PT, R3, R0, RZ ;  /* 0x0000000003047210 */ /* 0x000fc60007fde0ff */
[----:B------:R0:W-:Y:S01]  /*32e40*/  @P3 STG.E.U8 desc[UR8][R8.64], R13 ;  /* 0x0000000d08003986 */ /* 0x0001e2000c101108 */
[----:B------:R-:W-:Y:S02]  /*32e50*/  LEA.HI.X.SX32 R5, R3, R2, 0x1, P6 ;  /* 0x0000000203057211 */ /* 0x000fe400030f0eff */
[----:B0-----:R-:W-:-:S04]  /*32e60*/  IADD3 R8, P3, PT, R12, R0, RZ ;  /* 0x000000000c087210 */ /* 0x001fc80007f7e0ff */
[----:B------:R-:W-:Y:S02]  /*32e70*/  LEA.HI.X.SX32 R9, R12, R2, 0x1, P3 ;  /* 0x000000020c097211 */ /* 0x000fe400018f0eff */
[----:B----4-:R-:W-:Y:S02]  /*32e80*/  ISETP.LT.AND P4, PT, R29, UR12, !P0 ;  /* 0x0000000c1d007c0c */ /* 0x010fe4000c781270 */
[----:B-1----:R-:W-:Y:S01]  /*32e90*/  ISETP.LT.AND P6, PT, R28, UR5, !P0 ;  /* 0x000000051c007c0c */ /* 0x002fe2000c7c1270 */
[----:B------:R-:W3:Y:S01]  /*32ea0*/  LDL.LU R29, [R1+0x90] ;  /* 0x00009000011d7983 */ /* 0x000ee20000300800 */
[----:B------:R-:W-:Y:S02]  /*32eb0*/  PRMT R3, R14, 0x7771, RZ ;  /* 0x000077710e037816 */ /* 0x000fe400000000ff */
[----:B------:R-:W-:Y:S01]  /*32ec0*/  ISETP.LT.AND P1, PT, R16, UR6, !P0 ;  /* 0x0000000610007c0c */ /* 0x000fe2000c721270 */
[----:B------:R-:W4:Y:S01]  /*32ed0*/  LDL.LU R28, [R1+0x98] ;  /* 0x00009800011c7983 */ /* 0x000f220000300800 */
[----:B------:R-:W3:Y:S01]  /*32ee0*/  LDCU UR6, c[0x0][0x39c] ;  /* 0x00007380ff0677ac */ /* 0x000ee20008000800 */
[----:B--2---:R-:W-:-:S02]  /*32ef0*/  ISETP.LT.AND P3, PT, R26, UR4, !P0 ;  /* 0x000000041a007c0c */ /* 0x004fc4000c761270 */
[----:B------:R0:W-:Y:S01]  /*32f00*/  @P5 STG.E.U8 desc[UR8][R4.64], R3 ;  /* 0x0000000304005986 */ /* 0x0001e2000c101108 */
[----:B------:R-:W-:Y:S01]  /*32f10*/  IMAD R12, R22, 0x8, R12 ;  /* 0x00000008160c7824 */ /* 0x000fe200078e020c */
[----:B------:R-:W-:Y:S01]  /*32f20*/  PRMT R13, R6, 0x7772, RZ ;  /* 0x00007772060d7816 */ /* 0x000fe200000000ff */
[----:B------:R-:W1:Y:S01]  /*32f30*/  LDCU UR5, c[0x0][0x39c] ;  /* 0x00007380ff0577ac */ /* 0x000e620008000800 */
[----:B------:R-:W2:Y:S01]  /*32f40*/  LDL.LU R26, [R1+0x9c] ;  /* 0x00009c00011a7983 */ /* 0x000ea20000300800 */
[----:B------:R-:W4:Y:S01]  /*32f50*/  LDCU UR4, c[0x0][0x39c] ;  /* 0x00007380ff0477ac */ /* 0x000f220008000800 */
[C---:B------:R-:W-:Y:S01]  /*32f60*/  PRMT R17, R10.reuse, 0x7773, RZ ;  /* 0x000077730a117816 */ /* 0x040fe200000000ff */
[----:B------:R-:W1:Y:S01]  /*32f70*/  LDCU UR12, c[0x0][0x39c] ;  /* 0x00007380ff0c77ac */ /* 0x000e620008000800 */
[----:B0-----:R-:W-:-:S05]  /*32f80*/  PRMT R3, R10, 0x7772, RZ ;  /* 0x000077720a037816 */ /* 0x001fca00000000ff */
[----:B------:R0:W-:Y:S01]  /*32f90*/  @P6 STG.E.U8 desc[UR8][R8.64], R3 ;  /* 0x0000000308006986 */ /* 0x0001e2000c101108 */
[----:B------:R-:W-:-:S04]  /*32fa0*/  IADD3 R4, P6, PT, R12, R0, RZ ;  /* 0x000000000c047210 */ /* 0x000fc80007fde0ff */
[----:B------:R-:W-:-:S05]  /*32fb0*/  LEA.HI.X.SX32 R5, R12, R2, 0x1, P6 ;  /* 0x000000020c057211 */ /* 0x000fca00030f0eff */
[----:B------:R1:W-:Y:S01]  /*32fc0*/  @P3 STG.E.U8 desc[UR8][R4.64], R13 ;  /* 0x0000000d04003986 */ /* 0x0003e2000c101108 */
[C---:B0-----:R-:W-:Y:S01]  /*32fd0*/  IMAD R9, R22.reuse, 0x8, R12 ;  /* 0x0000000816097824 */ /* 0x041fe200078e020c */
[----:B-1----:R-:W-:Y:S01]  /*32fe0*/  ISETP.LT.AND P5, PT, R25, UR5, !P0 ;  /* 0x0000000519007c0c */ /* 0x002fe2000c7a1270 */
[----:B------:R-:W2:Y:S03]  /*32ff0*/  LDCU UR5, c[0x0][0x39c] ;  /* 0x00007380ff0577ac */ /* 0x000ea60008000800 */
[C---:B------:R-:W-:Y:S01]  /*33000*/  IADD3 R8, P6, PT, R9.reuse, R0, RZ ;  /* 0x0000000009087210 */ /* 0x040fe20007fde0ff */
[----:B------:R-:W-:Y:S01]  /*33010*/  IMAD R12, R22, 0x8, R9 ;  /* 0x00000008160c7824 */ /* 0x000fe200078e0209 */
[----:B------:R-:W-:Y:S02]  /*33020*/  PRMT R3, R18, 0x7772, RZ ;  /* 0x0000777212037816 */ /* 0x000fe400000000ff */
[----:B------:R-:W-:-:S02]  /*33030*/  LEA.HI.X.SX32 R9, R9, R2, 0x1, P6 ;  /* 0x0000000209097211 */ /* 0x000fc400030f0eff */
[----:B------:R-:W-:-:S03]  /*33040*/  IADD3 R4, P6, PT, R12, R0, RZ ;  /* 0x000000000c047210 */ /* 0x000fc60007fde0ff */
[----:B------:R0:W-:Y:S01]  /*33050*/  @P1 STG.E.U8 desc[UR8][R8.64], R3 ;  /* 0x0000000308001986 */ /* 0x0001e2000c101108 */
[----:B------:R-:W-:Y:S01]  /*33060*/  LEA.HI.X.SX32 R5, R12, R2, 0x1, P6 ;  /* 0x000000020c057211 */ /* 0x000fe200030f0eff */
[----:B0-----:R-:W-:Y:S01]  /*33070*/  IMAD R3, R22, 0x8, R12 ;  /* 0x0000000816037824 */ /* 0x001fe200078e020c */
[----:B------:R-:W-:-:S04]  /*33080*/  PRMT R9, R14, 0x7772, RZ ;  /* 0x000077720e097816 */ /* 0x000fc800000000ff */
[C---:B------:R-:W-:Y:S01]  /*33090*/  IADD3 R8, P1, PT, R3.reuse, R0, RZ ;  /* 0x0000000003087210 */ /* 0x040fe20007f3e0ff */
[----:B------:R0:W-:Y:S03]  /*330a0*/  @P5 STG.E.U8 desc[UR8][R4.64], R9 ;  /* 0x0000000904005986 */ /* 0x0001e6000c101108 */
[----:B0-----:R-:W-:Y:S02]  /*330b0*/  LEA.HI.X.SX32 R9, R3, R2, 0x1, P1 ;  /* 0x0000000203097211 */ /* 0x001fe400008f0eff */
[----:B---3--:R-:W-:Y:S02]  /*330c0*/  ISETP.LT.AND P3, PT, R29, UR6, !P0 ;  /* 0x000000061d007c0c */ /* 0x008fe4000c761270 */
[----:B----4-:R-:W-:Y:S01]  /*330d0*/  ISETP.LT.AND P6, PT, R28, UR4, !P0 ;  /* 0x000000041c007c0c */ /* 0x010fe2000c7c1270 */
[----:B------:R-:W3:Y:S01]  /*330e0*/  LDL.LU R29, [R1+0xa0] ;  /* 0x0000a000011d7983 */ /* 0x000ee20000300800 */
[----:B------:R-:W3:Y:S03]  /*330f0*/  LDCU UR4, c[0x0][0x39c] ;  /* 0x00007380ff0477ac */ /* 0x000ee60008000800 */
[----:B------:R-:W4:Y:S01]  /*33100*/  LDL.LU R28, [R1+0xa8] ;  /* 0x0000a800011c7983 */ /* 0x000f220000300800 */
[----:B------:R-:W-:Y:S01]  /*33110*/  IMAD R4, R22, 0x8, R3 ;  /* 0x0000000816047824 */ /* 0x000fe200078e0203 */
[----:B------:R-:W0:Y:S01]  /*33120*/  LDCU UR6, c[0x0][0x39c] ;  /* 0x00007380ff0677ac */ /* 0x000e220008000800 */
[----:B--2---:R-:W-:-:S03]  /*33130*/  ISETP.LT.AND P1, PT, R26, UR5, !P0 ;  /* 0x000000051a007c0c */ /* 0x004fc6000c721270 */
[----:B------:R1:W-:Y:S01]  /*33140*/  @P3 STG.E.U8 desc[UR8][R8.64], R17 ;  /* 0x0000001108003986 */ /* 0x0003e2000c101108 */
[----:B------:R-:W-:Y:S01]  /*33150*/  IMAD R3, R22, 0x8, R4 ;  /* 0x0000000816037824 */ /* 0x000fe200078e0204 */
[----:B------:R-:W2:Y:S02]  /*33160*/  LDCU UR5, c[0x0][0x39c] ;  /* 0x00007380ff0577ac */ /* 0x000ea40008000800 */
[----:B------:R-:W2:Y:S01]  /*33170*/  LDL.LU R26, [R1+0xa4] ;  /* 0x0000a400011a7983 */ /* 0x000ea20000300800 */
[----:B-1----:R-:W-:-:S04]  /*33180*/  IADD3 R8, P3, PT, R4, R0, RZ ;  /* 0x0000000004087210 */ /* 0x002fc80007f7e0ff */
[----:B------:R-:W-:Y:S02]  /*33190*/  LEA.HI.X.SX32 R9, R4, R2, 0x1, P3 ;  /* 0x0000000204097211 */ /* 0x000fe400018f0eff */
[----:B------:R-:W-:Y:S01]  /*331a0*/  IADD3 R4, P5, PT, R3, R0, RZ ;  /* 0x0000000003047210 */ /* 0x000fe20007fbe0ff */
[----:B------:R-:W-:Y:S02]  /*331b0*/  VIADD R10, R27, 0x178 ;  /* 0x000001781b0a7836 */ /* 0x000fe40000000000 */
[----:B------:R-:W2:Y:S01]  /*331c0*/  LDL.LU R27, [R1+0xac] ;  /* 0x0000ac00011b7983 */ /* 0x000ea20000300800 */
[----:B------:R-:W-:Y:S02]  /*331d0*/  LEA.HI.X.SX32 R5, R3, R2, 0x1, P5 ;  /* 0x0000000203057211 */ /* 0x000fe400028f0eff */
[----:B------:R-:W-:Y:S01]  /*331e0*/  PRMT R13, R6, 0x7773, RZ ;  /* 0x00007773060d7816 */ /* 0x000fe200000000ff */
[C---:B------:R-:W-:Y:S01]  /*331f0*/  IMAD R6, R10.reuse, R22, RZ ;  /* 0x000000160a067224 */ /* 0x040fe200078e02ff */
[----:B0-----:R-:W-:-:S02]  /*33200*/  ISETP.LT.AND P3, PT, R10, UR6, !P0 ;  /* 0x000000060a007c0c */ /* 0x001fc4000c761270 */
[----:B------:R-:W-:Y:S01]  /*33210*/  PRMT R21, R18, 0x7773, RZ ;  /* 0x0000777312157816 */ /* 0x000fe200000000ff */
[----:B------:R0:W-:Y:S01]  /*33220*/  @P6 STG.E.U8 desc[UR8][R8.64], R13 ;  /* 0x0000000d08006986 */ /* 0x0001e2000c101108 */
[----:B------:R-:W-:Y:S01]  /*33230*/  PRMT R23, R14, 0x7773, RZ ;  /* 0x000077730e177816 */ /* 0x000fe200000000ff */
[----:B------:R-:W-:Y:S01]  /*33240*/  IMAD R3, R22, 0x10, R3 ;  /* 0x0000001016037824 */ /* 0x000fe200078e0203 */
[----:B------:R-:W1:Y:S01]  /*33250*/  LDCU UR6, c[0x0][0x39c] ;  /* 0x00007380ff0677ac */ /* 0x000e620008000800 */
[----:B------:R1:W-:Y:S01]  /*33260*/  @P1 STG.E.U8 desc[UR8][R4.64], R21 ;  /* 0x0000001504001986 */ /* 0x0003e2000c101108 */
[----:B0-----:R-:W-:-:S04]  /*33270*/  IADD3 R8, P6, PT, R6, R0, RZ ;  /* 0x0000000006087210 */ /* 0x001fc80007fde0ff */
[----:B------:R-:W-:-:S05]  /*33280*/  LEA.HI.X.SX32 R9, R6, R2, 0x1, P6 ;  /* 0x0000000206097211 */ /* 0x000fca00030f0eff */
[----:B------:R-:W-:Y:S01]  /*33290*/  @P3 STG.E.U8 desc[UR8][R8.64], R23 ;  /* 0x0000001708003986 */ /* 0x000fe2000c101108 */
[----:B---3--:R-:W-:Y:S01]  /*332a0*/  ISETP.LT.AND P5, PT, R29, UR4, !P0 ;  /* 0x000000041d007c0c */ /* 0x008fe2000c7a1270 */
[----:B------:R-:W0:Y:S02]  /*332b0*/  LDCU UR4, c[0x0][0x39c] ;  /* 0x00007380ff0477ac */ /* 0x000e240008000800 */
[----:B------:R-:W3:Y:S01]  /*332c0*/  LDL.LU R29, [R1+0xb0] ;  /* 0x0000b000011d7983 */ /* 0x000ee20000300800 */
[----:B----4-:R-:W-:Y:S01]  /*332d0*/  ISETP.LT.AND P1, PT, R28, UR12, !P0 ;  /* 0x0000000c1c007c0c */ /* 0x010fe2000c721270 */
[----:B------:R-:W4:Y:S02]  /*332e0*/  LDCU UR12, c[0x0][0x39c] ;  /* 0x00007380ff0c77ac */ /* 0x000f240008000800 */
[----:B------:R-:W4:Y:S01]  /*332f0*/  LDL.LU R28, [R1+0xb4] ;  /* 0x0000b400011c7983 */ /* 0x000f220000300800 */
[----:B--2---:R-:W-:Y:S01]  /*33300*/  ISETP.LT.AND P3, PT, R26, UR5, !P0 ;  /* 0x000000051a007c0c */ /* 0x004fe2000c761270 */
[----:B------:R-:W4:Y:S02]  /*33310*/  LDCU UR5, c[0x0][0x39c] ;  /* 0x00007380ff0577ac */ /* 0x000f240008000800 */
[----:B------:R-:W2:Y:S01]  /*33320*/  LDL.LU R26, [R1+0xb8] ;  /* 0x0000b800011a7983 */ /* 0x000ea20000300800 */
[----:B-1----:R-:W-:-:S02]  /*33330*/  IADD3 R4, P6, PT, R3, R0, RZ ;  /* 0x0000000003047210 */ /* 0x002fc40007fde0ff */
[----:B------:R-:W-:Y:S01]  /*33340*/  PRMT R17, R11, 0x7770, RZ ;  /* 0x000077700b117816 */ /* 0x000fe200000000ff */
[----:B------:R-:W2:Y:S01]  /*33350*/  LDL.LU R10, [R1+0x4] ;  /* 0x00000400010a7983 */ /* 0x000ea20000300800 */
[----:B------:R-:W-:Y:S01]  /*33360*/  LEA.HI.X.SX32 R5, R3, R2, 0x1, P6 ;  /* 0x0000000203057211 */ /* 0x000fe200030f0eff */
[----:B------:R-:W-:-:S04]  /*33370*/  IMAD R3, R22, 0x8, R3 ;  /* 0x0000000816037824 */ /* 0x000fc800078e0203 */
[----:B------:R1:W-:Y:S01]  /*33380*/  @P5 STG.E.U8 desc[UR8][R4.64], R17 ;  /* 0x0000001104005986 */ /* 0x0003e2000c101108 */
[----:B------:R-:W-:Y:S02]  /*33390*/  PRMT R21, R7, 0x7770, RZ ;  /* 0x0000777007157816 */ /* 0x000fe400000000ff */
[----:B-1----:R-:W-:-:S04]  /*333a0*/  IADD3 R4, P6, PT, R3, R0, RZ ;  /* 0x0000000003047210 */ /* 0x002fc80007fde0ff */
[----:B------:R-:W-:Y:S02]  /*333b0*/  LEA.HI.X.SX32 R5, R3, R2, 0x1, P6 ;  /* 0x0000000203057211 */ /* 0x000fe400030f0eff */
[----:B0-----:R-:W-:Y:S01]  /*333c0*/  ISETP.LT.AND P5, PT, R27, UR4, !P0 ;  /* 0x000000041b007c0c */ /* 0x001fe2000c7a1270 */
[C---:B------:R-:W-:Y:S01]  /*333d0*/  IMAD R13, R22.reuse, 0x8, R3 ;  /* 0x00000008160d7824 */ /* 0x040fe200078e0203 */
[----:B------:R-:W2:Y:S01]  /*333e0*/  LDL.LU R27, [R1+0xbc] ;  /* 0x0000bc00011b7983 */ /* 0x000ea20000300800 */
[----:B------:R-:W2:Y:S03]  /*333f0*/  LDCU UR4, c[0x0][0x39c] ;  /* 0x00007380ff0477ac */ /* 0x000ea60008000800 */
[----:B------:R0:W-:Y:S01]  /*33400*/  @P3 STG.E.U8 desc[UR8][R4.64], R21 ;  /* 0x0000001504003986 */ /* 0x0001e2000c101108 */
[----:B------:R-:W-:Y:S01]  /*33410*/  IADD3 R8, P6, PT, R13, R0, RZ ;  /* 0x000000000d087210 */ /* 0x000fe20007fde0ff */
[----:B------:R-:W-:-:S03]  /*33420*/  IMAD R3, R22, 0x8, R13 ;  /* 0x0000000816037824 */ /* 0x000fc600078e020d */
[----:B------:R-:W-:Y:S02]  /*33430*/  LEA.HI.X.SX32 R9, R13, R2, 0x1, P6 ;  /* 0x000000020d097211 */ /* 0x000fe400030f0eff */
[----:B------:R-:W-:Y:S02]  /*33440*/  PRMT R23, R19, 0x7770, RZ ;  /* 0x0000777013177816 */ /* 0x000fe400000000ff */
[----:B0-----:R-:W-:Y:S02]  /*33450*/  IADD3 R4, P6, PT, R3, R0, RZ ;  /* 0x0000000003047210 */ /* 0x001fe40007fde0ff */
[----:B------:R-:W-:Y:S02]  /*33460*/  PRMT R25, R15, 0x7770, RZ ;  /* 0x000077700f197816 */ /* 0x000fe400000000ff */
[----:B------:R-:W-:Y:S01]  /*33470*/  LEA.HI.X.SX32 R5, R3, R2, 0x1, P6 ;  /* 0x0000000203057211 */ /* 0x000fe200030f0eff */
[----:B------:R0:W-:Y:S04]  /*33480*/  @P1 STG.E.U8 desc[UR8][R8.64], R23 ;  /* 0x0000001708001986 */ /* 0x0001e8000c101108 */
[----:B------:R1:W-:Y:S01]  /*33490*/  @P5 STG.E.U8 desc[UR8][R4.64], R25 ;  /* 0x0000001904005986 */ /* 0x0003e2000c101108 */
[----:B---3--:R-:W-:Y:S01]  /*334a0*/  ISETP.LT.AND P3, PT, R29, UR6, !P0 ;  /* 0x000000061d007c0c */ /* 0x008fe2000c761270 */
[----:B------:R-:W3:Y:S02]  /*334b0*/  LDCU UR6, c[0x0][0x39c] ;  /* 0x00007380ff0677ac */ /* 0x000ee40008000800 */
[----:B------:R-:W2:Y:S01]  /*334c0*/  LDL.LU R29, [R1+0xc0] ;  /* 0x0000c000011d7983 */ /* 0x000ea20000300800 */
[----:B----4-:R-:W-:Y:S01]  /*334d0*/  ISETP.LT.AND P1, PT, R28, UR5, !P0 ;  /* 0x000000051c007c0c */ /* 0x010fe2000c721270 */
[----:B------:R-:W-:-:S02]  /*334e0*/  IMAD R13, R22, 0x8, R3 ;  /* 0x00000008160d7824 */ /* 0x000fc400078e0203 */
[----:B------:R-:W4:Y:S01]  /*334f0*/  LDL.LU R24, [R1+0xc4] ;  /* 0x0000c40001187983 */ /* 0x000f220000300800 */
[----:B------:R-:W-:Y:S01]  /*33500*/  PRMT R21, R11, 0x7771, RZ ;  /* 0x000077710b157816 */ /* 0x000fe200000000ff */
[----:B------:R-:W0:Y:S02]  /*33510*/  LDCU UR5, c[0x0][0x39c] ;  /* 0x00007380ff0577ac */ /* 0x000e240008000800 */
[----:B------:R-:W4:Y:S01]  /*33520*/  LDL.LU R28, [R1+0xc8] ;  /* 0x0000c800011c7983 */ /* 0x000f220000300800 */
[----:B--2---:R-:W-:Y:S01]  /*33530*/  ISETP.LT.AND P5, PT, R26, UR4, !P0 ;  /* 0x000000041a007c0c */ /* 0x004fe2000c7a1270 */
[----:B------:R-:W-:Y:S02]  /*33540*/  IMAD R17, R22, 0x8, R13 ;  /* 0x0000000816117824 */ /* 0x000fe400078e020d */
[----:B------:R-:W2:Y:S01]  /*33550*/  LDL.LU R26, [R1+0xcc] ;  /* 0x0000cc00011a7983 */ /* 0x000ea20000300800 */
[----:B0-----:R-:W-:Y:S01]  /*33560*/  IADD3 R8, P6, PT, R13, R0, RZ ;  /* 0x000000000d087210 */ /* 0x001fe20007fde0ff */
[----:B------:R-:W0:Y:S01]  /*33570*/  LDCU UR4, c[0x0][0x39c] ;  /* 0x00007380ff0477ac */ /* 0x000e220008000800 */
[----:B------:R-:W-:-:S02]  /*33580*/  VIADD R3, R10, 0x1b8 ;  /* 0x000001b80a037836 */ /* 0x000fc40000000000 */
[----:B------:R-:W-:Y:S01]  /*33590*/  LEA.HI.X.SX32 R9, R13, R2, 0x1, P6 ;  /* 0x000000020d097211 */ /* 0x000fe200030f0eff */
[----:B------:R-:W-:Y:S01]  /*335a0*/  IMAD R13, R22, 0x8, R17 ;  /* 0x00000008160d7824 */ /* 0x000fe200078e0211 */
[----:B-1----:R-:W-:-:S03]  /*335b0*/  IADD3 R4, P6, PT, R17, R0, RZ ;  /* 0x0000000011047210 */ /* 0x002fc60007fde0ff */
[----:B------:R1:W-:Y:S01]  /*335c0*/  @P3 STG.E.U8 desc[UR8][R8.64], R21 ;  /* 0x0000001508003986 */ /* 0x0003e2000c101108 */
[----:B------:R-:W-:Y:S02]  /*335d0*/  LEA.HI.X.SX32 R5, R17, R2, 0x1, P6 ;  /* 0x0000000211057211 */ /* 0x000fe400030f0eff */
[C---:B---3--:R-:W-:Y:S01]  /*335e0*/  ISETP.LT.AND P3, PT, R3.reuse, UR6, !P0 ;  /* 0x0000000603007c0c */ /* 0x048fe2000c761270 */
[----:B------:R-:W-:Y:S01]  /*335f0*/  IMAD R3, R3, R22, RZ ;  /* 0x0000001603037224 */ /* 0x000fe200078e02ff */
[----:B------:R-:W-:Y:S02]  /*33600*/  PRMT R23, R7, 0x7771, RZ ;  /* 0x0000777107177816 */ /* 0x000fe400000000ff */
[----:B------:R-:W-:Y:S01]  /*33610*/  PRMT R25, R19, 0x7771, RZ ;  /* 0x0000777113197816 */ /* 0x000fe200000000ff */
[----:B------:R-:W-:Y:S01]  /*33620*/  IMAD R17, R22, 0x10, R13 ;  /* 0x0000001016117824 */ /* 0x000fe200078e020d */
[----:B------:R-:W2:Y:S01]  /*33630*/  LDCU UR6, c[0x0][0x39c] ;  /* 0x00007380ff0677ac */ /* 0x000ea20008000800 */
[----:B-1----:R-:W-:-:S04]  /*33640*/  IADD3 R8, P6, PT, R13, R0, RZ ;  /* 0x000000000d087210 */ /* 0x002fc80007fde0ff */
[----:B------:R-:W-:Y:S01]  /*33650*/  LEA.HI.X.SX32 R9, R13, R2, 0x1, P6 ;  /* 0x000000020d097211 */ /* 0x000fe200030f0eff */
[----:B------:R1:W-:Y:S01]  /*33660*/  @P1 STG.E.U8 desc[UR8][R4.64], R23 ;  /* 0x0000001704001986 */ /* 0x0003e2000c101108 */
[----:B------:R-:W-:-:S03]  /*33670*/  IADD3 R12, P6, PT, R3, R0, RZ ;  /* 0x00000000030c7210 */ /* 0x000fc60007fde0ff */
[----:B------:R3:W-:Y:S01]  /*33680*/  @P5 STG.E.U8 desc[UR8][R8.64], R25 ;  /* 0x0000001908005986 */ /* 0x0007e2000c101108 */
[----:B------:R-:W-:Y:S01]  /*33690*/  LEA.HI.X.SX32 R13, R3, R2, 0x1, P6 ;  /* 0x00000002030d7211 */ /* 0x000fe200030f0eff */
[C---:B------:R-:W-:Y:S01]  /*336a0*/  IMAD R3, R22.reuse, 0x8, R17 ;  /* 0x0000000816037824 */ /* 0x040fe200078e0211 */
[----:B------:R-:W-:Y:S01]  /*336b0*/  ISETP.LT.AND P1, PT, R27, UR5, !P0 ;  /* 0x000000051b007c0c */ /* 0x000fe2000c721270 */
[----:B------:R-:W0:Y:S01]  /*336c0*/  LDCU UR5, c[0x0][0x39c] ;  /* 0x00007380ff0577ac */ /* 0x000e220008000800 */
[----:B------:R-:W-:Y:S01]  /*336d0*/  IADD3 R16, P6, PT, R17, R0, RZ ;  /* 0x0000000011107210 */ /* 0x000fe20007fde0ff */
[----:B-1----:R-:W-:-:S03]  /*336e0*/  IMAD R5, R22, 0x8, R3 ;  /* 0x0000000816057824 */ /* 0x002fc600078e0203 */
[----:B------:R-:W-:Y:S02]  /*336f0*/  LEA.HI.X.SX32 R17, R17, R2, 0x1, P6 ;  /* 0x0000000211117211 */ /* 0x000fe400030f0eff */
[----:B------:R-:W-:Y:S01]  /*33700*/  PRMT R23, R11, 0x7772, RZ ;  /* 0x000077720b177816 */ /* 0x000fe200000000ff */
[----:B---3--:R-:W-:Y:S01]  /*33710*/  IMAD R9, R22, 0x8, R5 ;  /* 0x0000000816097824 */ /* 0x008fe200078e0205 */
[----:B------:R-:W-:Y:S02]  /*33720*/  PRMT R27, R7, 0x7772, RZ ;  /* 0x00007772071b7816 */ /* 0x000fe400000000ff */
[----:B------:R-:W-:Y:S02]  /*33730*/  PRMT R11, R11, 0x7773, RZ ;  /* 0x000077730b0b7816 */ /* 0x000fe400000000ff */
[----:B------:R-:W-:Y:S02]  /*33740*/  PRMT R7, R7, 0x7773, RZ ;  /* 0x0000777307077816 */ /* 0x000fe400000000ff */
[----:B0-----:R-:W-:Y:S01]  /*33750*/  ISETP.LT.AND P5, PT, R29, UR4, !P0 ;  /* 0x000000041d007c0c */ /* 0x001fe2000c7a1270 */
[----:B------:R-:W4:Y:S01]  /*33760*/  LDCU UR4, c[0x0][0x39c] ;  /* 0x00007380ff0477ac */ /* 0x000f220008000800 */
[----:B------:R-:W-:-:S05]  /*33770*/  PRMT R29, R15, 0x7771, RZ ;  /* 0x000077710f1d7816 */ /* 0x000fca00000000ff */
[----:B------:R0:W-:Y:S01]  /*33780*/  @P3 STG.E.U8 desc[UR8][R12.64], R29 ;  /* 0x0000001d0c003986 */ /* 0x0001e2000c101108 */
[----:B------:R-:W-:-:S04]  /*33790*/  IADD3 R20, P3, PT, R3, R0, RZ ;  /* 0x0000000003147210 */ /* 0x000fc80007f7e0ff */
[----:B------:R-:W-:Y:S01]  /*337a0*/  LEA.HI.X.SX32 R21, R3, R2, 0x1, P3 ;  /* 0x0000000203157211 */ /* 0x000fe200018f0eff */
[----:B------:R-:W-:Y:S01]  /*337b0*/  VIADD R3, R10, 0x1f8 ;  /* 0x000001f80a037836 */ /* 0x000fe20000000000 */
[----:B------:R1:W-:Y:S01]  /*337c0*/  @P1 STG.E.U8 desc[UR8][R16.64], R23 ;  /* 0x0000001710001986 */ /* 0x0003e2000c101108 */
[----:B------:R-:W-:Y:S01]  /*337d0*/  IADD3 R4, P3, PT, R5, R0, RZ ;  /* 0x0000000005047210 */ /* 0x000fe20007f7e0ff */
[C---:B0-----:R-:W-:Y:S02]  /*337e0*/  IMAD R13, R22.reuse, 0x8, R9 ;  /* 0x00000008160d7824 */ /* 0x041fe400078e0209 */
[C---:B------:R-:W-:Y:S01]  /*337f0*/  ISETP.LT.AND P1, PT, R3.reuse, UR12, !P0 ;  /* 0x0000000c03007c0c */ /* 0x040fe2000c721270 */
[----:B------:R-:W-:Y:S02]  /*33800*/  IMAD R25, R3, R22, RZ ;  /* 0x0000001603197224 */ /* 0x000fe400078e02ff */
[----:B------:R-:W-:Y:S01]  /*33810*/  IMAD R3, R22, 0x8, R13 ;  /* 0x0000000816037824 */ /* 0x000fe200078e020d */
[----:B------:R-:W-:-:S02]  /*33820*/  LEA.HI.X.SX32 R5, R5, R2, 0x1, P3 ;  /* 0x0000000205057211 */ /* 0x000fc400018f0eff */
[-C--:B------:R-:W-:Y:S01]  /*33830*/  IADD3 R12, P3, PT, R13, R0.reuse, RZ ;  /* 0x000000000d0c7210 */ /* 0x080fe20007f7e0ff */
[----:B-1----:R-:W-:Y:S01]  /*33840*/  IMAD R23, R22, 0x8, R3 ;  /* 0x0000000816177824 */ /* 0x002fe200078e0203 */
[----:B------:R0:W-:Y:S01]  /*33850*/  @P5 STG.E.U8 desc[UR8][R20.64], R27 ;  /* 0x0000001b14005986 */ /* 0x0001e2000c101108 */
[----:B------:R-:W-:Y:S02]  /*33860*/  IADD3 R8, P5, PT, R9, R0, RZ ;  /* 0x0000000009087210 */ /* 0x000fe40007fbe0ff */
[-C--:B------:R-:W-:Y:S02]  /*33870*/  LEA.HI.X.SX32 R13, R13, R2.reuse, 0x1, P3 ;  /* 0x000000020d0d7211 */ /* 0x080fe400018f0eff */
[----:B------:R-:W-:Y:S02]  /*33880*/  LEA.HI.X.SX32 R9, R9, R2, 0x1, P5 ;  /* 0x0000000209097211 */ /* 0x000fe400028f0eff */
[----:B------:R-:W-:Y:S02]  /*33890*/  IADD3 R16, P6, PT, R3, R0, RZ ;  /* 0x0000000003107210 */ /* 0x000fe40007fde0ff */
[----:B----4-:R-:W-:-:S02]  /*338a0*/  ISETP.LT.AND P5, PT, R24, UR4, !P0 ;  /* 0x0000000418007c0c */ /* 0x010fc4000c7a1270 */
[----:B0-----:R-:W-:Y:S02]  /*338b0*/  IADD3 R20, P3, PT, R23, R0, RZ ;  /* 0x0000000017147210 */ /* 0x001fe40007f7e0ff */
[-C--:B------:R-:W-:Y:S02]  /*338c0*/  LEA.HI.X.SX32 R17, R3, R2.reuse, 0x1, P6 ;  /* 0x0000000203117211 */ /* 0x080fe400030f0eff */
[----:B------:R-:W-:Y:S02]  /*338d0*/  LEA.HI.X.SX32 R21, R23, R2, 0x1, P3 ;  /* 0x0000000217157211 */ /* 0x000fe400018f0eff */
[----:B------:R-:W-:Y:S02]  /*338e0*/  ISETP.LT.AND P3, PT, R28, UR5, !P0 ;  /* 0x000000051c007c0c */ /* 0x000fe4000c761270 */
[----:B--2---:R-:W-:Y:S02]  /*338f0*/  ISETP.LT.AND P0, PT, R26, UR6, !P0 ;  /* 0x000000061a007c0c */ /* 0x004fe4000c701270 */
[----:B------:R-:W-:-:S02]  /*33900*/  IADD3 R22, P6, PT, R25, R0, RZ ;  /* 0x0000000019167210 */ /* 0x000fc40007fde0ff */
[----:B------:R-:W-:Y:S02]  /*33910*/  PRMT R3, R19, 0x7772, RZ ;  /* 0x0000777213037816 */ /* 0x000fe400000000ff */
[----:B------:R-:W-:Y:S02]  /*33920*/  LEA.HI.X.SX32 R23, R25, R2, 0x1, P6 ;  /* 0x0000000219177211 */ /* 0x000fe400030f0eff */
[----:B------:R-:W-:Y:S01]  /*33930*/  PRMT R25, R15, 0x7772, RZ ;  /* 0x000077720f197816 */ /* 0x000fe200000000ff */
[----:B------:R0:W-:Y:S01]  /*33940*/  @P5 STG.E.U8 desc[UR8][R4.64], R3 ;  /* 0x0000000304005986 */ /* 0x0001e2000c101108 */
[----:B------:R-:W-:-:S03]  /*33950*/  PRMT R19, R19, 0x7773, RZ ;  /* 0x0000777313137816 */ /* 0x000fc600000000ff */
[----:B------:R0:W-:Y:S04]  /*33960*/  @P4 STG.E.U8 desc[UR8][R8.64], R25 ;  /* 0x0000001908004986 */ /* 0x0001e8000c101108 */
[----:B------:R0:W-:Y:S04]  /*33970*/  @P3 STG.E.U8 desc[UR8][R12.64], R11 ;  /* 0x0000000b0c003986 */ /* 0x0001e8000c101108 */
[----:B------:R0:W-:Y:S01]  /*33980*/  @P0 STG.E.U8 desc[UR8][R16.64], R7 ;  /* 0x0000000710000986 */ /* 0x0001e2000c101108 */
[----:B------:R-:W-:-:S03]  /*33990*/  PRMT R15, R15, 0x7773, RZ ;  /* 0x000077730f0f7816 */ /* 0x000fc600000000ff */
[----:B------:R0:W-:Y:S01]  /*339a0*/  @P2 STG.E.U8 desc[UR8][R20.64], R19 ;  /* 0x0000001314002986 */ /* 0x0001e2000c101108 */
[----:B------:R-:W-:Y:S05]  /*339b0*/  @!P1 EXIT ;  /* 0x000000000000994d */ /* 0x000fea0003800000 */
[----:B------:R-:W-:Y:S01]  /*339c0*/  STG.E.U8 desc[UR8][R22.64], R15 ;  /* 0x0000000f16007986 */ /* 0x000fe2000c101108 */
[----:B------:R-:W-:Y:S05]  /*339d0*/  EXIT ;  /* 0x000000000000794d */ /* 0x000fea0003800000 */
.L_x_3:
[----:B------:R-:W-:-:S00]  /*339e0*/  BRA `(.L_x_3) ;  /* 0xfffffffc00fc7947 */ /* 0x000fc0000383ffff */
[----:B------:R-:W-:-:S00]  /*339f0*/  NOP ;  /* 0x0000000000007918 */ /* 0x000fc00000000000 */
        /* <DEDUP_REMOVED lines=8> */
.L_x_4:


//--------------------- .nv.shared.matmul_kernel  --------------------------
	.section	.nv.shared.matmul_kernel,"aw",@nobits
	.sectionflags	@""
	.align	16
	.zero		1024


//--------------------- .nv.shared.reserved.0     --------------------------
	.section	.nv.shared.reserved.0,"aw",@nobits
	.weak		__nv_reservedSMEM_offset_0_alias
	.size		__nv_reservedSMEM_offset_0_alias, 0, 64
	.other		__nv_reservedSMEM_offset_0_alias,@"STO_CUDA_RESERVED_SHARED STV_DEFAULT"
__nv_reservedSMEM_offset_0_alias:
	.zero		0
	.zero		64


//--------------------- .nv.constant0.matmul_kernel --------------------------
	.section	.nv.constant0.matmul_kernel,"a",@progbits
	.sectionflags	@""
	.align	4
.nv.constant0.matmul_kernel:
	.zero		976


//--------------------- SYMBOLS --------------------------

	.type		.nv.reservedSmem.offset0,@object
	.size		.nv.reservedSmem.offset0,0x4
	.type		.nv.reservedSmem.cap,@object
	.size		.nv.reservedSmem.cap,0x4
